def matmul_kernel(
    a_ptr,
    b_ptr,
    c_ptr,
    M,
    N,
    K,
    stride_am,
    stride_ak,
    stride_bk,
    stride_bn,
    stride_cm,
    stride_cn,
    BLOCK_M: tl.constexpr,
    BLOCK_N: tl.constexpr,
    BLOCK_K: tl.constexpr,
    GROUP_M: tl.constexpr,
):
    pid = tl.program_id(axis=0)
    num_pid_m = tl.cdiv(M, BLOCK_M)
    num_pid_n = tl.cdiv(N, BLOCK_N)
    num_pid_in_group = GROUP_M * num_pid_n
    group_id = pid // num_pid_in_group
    first_pid_m = group_id * GROUP_M
    group_size_m = min(num_pid_m - first_pid_m, GROUP_M)
    pid_m = first_pid_m + ((pid % num_pid_in_group) % group_size_m)
    pid_n = (pid % num_pid_in_group) // group_size_m

    offs_am = (pid_m * BLOCK_M + tl.arange(0, BLOCK_M)) % M
    offs_bn = (pid_n * BLOCK_N + tl.arange(0, BLOCK_N)) % N
    offs_k = tl.arange(0, BLOCK_K)
    a_ptrs = a_ptr + offs_am[:, None] * stride_am + offs_k[None, :] * stride_ak
    b_ptrs = b_ptr + offs_k[:, None] * stride_bk + offs_bn[None, :] * stride_bn

    acc = tl.zeros((BLOCK_M, BLOCK_N), dtype=tl.float32)
    for kk in range(0, tl.cdiv(K, BLOCK_K)):
        a = tl.load(a_ptrs, mask=offs_k[None, :] < K - kk * BLOCK_K, other=0.0)
        b = tl.load(b_ptrs, mask=offs_k[:, None] < K - kk * BLOCK_K, other=0.0)
        acc = tl.dot(a, b, acc)
        a_ptrs += BLOCK_K * stride_ak
        b_ptrs += BLOCK_K * stride_bk

    c = acc.to(c_ptr.dtype.element_ty)
    offs_cm = pid_m * BLOCK_M + tl.arange(0, BLOCK_M)
    offs_cn = pid_n * BLOCK_N + tl.arange(0, BLOCK_N)
    c_ptrs = c_ptr + offs_cm[:, None] * stride_cm + offs_cn[None, :] * stride_cn
    mask = (offs_cm[:, None] < M) & (offs_cn[None, :] < N)
    tl.store(c_ptrs, c, mask=mask)

# config = {"BLOCK_K": 64, "BLOCK_M": 512, "BLOCK_N": 32, "GROUP_M": 8, "arch": "sm_100", "dtype": "fp8e4m3", "num_ctas": 1, "num_stages": 2, "num_warps": 8}
# arch = sm_100


// ===== COMPILED SASS (sm_100a) =====

	.target	sm_100a

	.elftype	@"ET_EXEC"


//--------------------- .note.nv.tkinfo           --------------------------
	.section	.note.nv.tkinfo,"",@"SHT_NOTE"
	.sectionflags	@"SHF_NOTE_NV_TKINFO"
	.tkinfo
        /*0018*/ 	.word	0x00000081
        /*0030*/ 	.string	""
        /*0030*/ 	.string	"ptxas-blackwell"
        /*0030*/ 	.string	"Cuda compilation tools, release 12.9, V12.9.86"
        /*0030*/ 	.string	"Build cuda_12.9.r12.9/compiler.36037853_0"
        /*0030*/ 	.string	"-v  -suppress-debug-info  -lineinfo  -arch sm_100a "



//--------------------- .note.nv.cuver            --------------------------
	.section	.note.nv.cuver,"",@"SHT_NOTE"
	.sectionflags	@"SHF_NOTE_NV_CUVER"
        /*0018*/ 	.short	0x0001
        /*001a*/ 	.short	0x0064
        /*001c*/ 	.short	0x0001
        /*001e*/ 	.short	0x0000
        /*0020*/ 	.short	0x0001
        /*0022*/ 	.short	0x0000


//--------------------- .nv.info                  --------------------------
	.section	.nv.info,"",@"SHT_CUDA_INFO"
	.align	4


	//----- nvinfo : EIATTR_REGCOUNT
	.align		4
        /*0000*/ 	.byte	0x04, 0x2f
        /*0002*/ 	.short	(.L_4 - .L_3)
	.align		4
.L_3:
        /*0004*/ 	.word	index@(matmul_kernel)
        /*0008*/ 	.word	0x000000ff


	//----- nvinfo : EIATTR_FRAME_SIZE
	.align		4
.L_4:
        /*000c*/ 	.byte	0x04, 0x11
        /*000e*/ 	.short	(.L_6 - .L_5)
	.align		4
.L_5:
        /*0010*/ 	.word	index@($__internal_2_$__cuda_sm10x_tcgen05_guardrail_trap_unallocated_columns_being_dealloced)
        /*0014*/ 	.word	0x000002a8


	//----- nvinfo : EIATTR_FRAME_SIZE
	.align		4
.L_6:
        /*0018*/ 	.byte	0x04, 0x11
        /*001a*/ 	.short	(.L_8 - .L_7)
	.align		4
.L_7:
        /*001c*/ 	.word	index@($__internal_1_$__cuda_sm10x_tcgen05_guardrail_trap_phase_invalid_during_alloc)
        /*0020*/ 	.word	0x000002a8


	//----- nvinfo : EIATTR_FRAME_SIZE
	.align		4
.L_8:
        /*0024*/ 	.byte	0x04, 0x11
        /*0026*/ 	.short	(.L_10 - .L_9)
	.align		4
.L_9:
        /*0028*/ 	.word	index@($__internal_0_$__cuda_sm10x_tcgen05_guardrail_trap_col_being_dealloced_not_returned_by_alloc)
        /*002c*/ 	.word	0x000002a8


	//----- nvinfo : EIATTR_FRAME_SIZE
	.align		4
.L_10:
        /*0030*/ 	.byte	0x04, 0x11
        /*0032*/ 	.short	(.L_12 - .L_11)
	.align		4
.L_11:
        /*0034*/ 	.word	index@(matmul_kernel)
        /*0038*/ 	.word	0x000002a8


	//----- nvinfo : EIATTR_MIN_STACK_SIZE
	.align		4
.L_12:
        /*003c*/ 	.byte	0x04, 0x12
        /*003e*/ 	.short	(.L_14 - .L_13)
	.align		4
.L_13:
        /*0040*/ 	.word	index@(matmul_kernel)
        /*0044*/ 	.word	0x000002a8
.L_14:


//--------------------- .nv.info.matmul_kernel    --------------------------
	.section	.nv.info.matmul_kernel,"",@"SHT_CUDA_INFO"
	.sectionflags	@""
	.align	4


	//----- nvinfo : EIATTR_CUDA_API_VERSION
	.align		4
        /*0000*/ 	.byte	0x04, 0x37
        /*0002*/ 	.short	(.L_16 - .L_15)
.L_15:
        /*0004*/ 	.word	0x00000081


	//----- nvinfo : EIATTR_KPARAM_INFO
	.align		4
.L_16:
        /*0008*/ 	.byte	0x04, 0x17
        /*000a*/ 	.short	(.L_18 - .L_17)
.L_17:
        /*000c*/ 	.word	0x00000000
        /*0010*/ 	.short	0x000d
        /*0012*/ 	.short	0x0048
        /*0014*/ 	.byte	0x00, 0xf4, 0x21, 0x00


	//----- nvinfo : EIATTR_KPARAM_INFO
	.align		4
.L_18:
        /*0018*/ 	.byte	0x04, 0x17
        /*001a*/ 	.short	(.L_20 - .L_19)
.L_19:
        /*001c*/ 	.word	0x00000000
        /*0020*/ 	.short	0x000c
        /*0022*/ 	.short	0x0040
        /*0024*/ 	.byte	0x00, 0xf4, 0x21, 0x00


	//----- nvinfo : EIATTR_KPARAM_INFO
	.align		4
.L_20:
        /*0028*/ 	.byte	0x04, 0x17
        /*002a*/ 	.short	(.L_22 - .L_21)
.L_21:
        /*002c*/ 	.word	0x00000000
        /*0030*/ 	.short	0x000b
        /*0032*/ 	.short	0x0038
        /*0034*/ 	.byte	0x00, 0xf0, 0x11, 0x00


	//----- nvinfo : EIATTR_KPARAM_INFO
	.align		4
.L_22:
        /*0038*/ 	.byte	0x04, 0x17
        /*003a*/ 	.short	(.L_24 - .L_23)
.L_23:
        /*003c*/ 	.word	0x00000000
        /*0040*/ 	.short	0x000a
        /*0042*/ 	.short	0x0034
        /*0044*/ 	.byte	0x00, 0xf0, 0x11, 0x00


	//----- nvinfo : EIATTR_KPARAM_INFO
	.align		4
.L_24:
        /*0048*/ 	.byte	0x04, 0x17
        /*004a*/ 	.short	(.L_26 - .L_25)
.L_25:
        /*004c*/ 	.word	0x00000000
        /*0050*/ 	.short	0x0009
        /*0052*/ 	.short	0x0030
        /*0054*/ 	.byte	0x00, 0xf0, 0x11, 0x00


	//----- nvinfo : EIATTR_KPARAM_INFO
	.align		4
.L_26:
        /*0058*/ 	.byte	0x04, 0x17
        /*005a*/ 	.short	(.L_28 - .L_27)
.L_27:
        /*005c*/ 	.word	0x00000000
        /*0060*/ 	.short	0x0008
        /*0062*/ 	.short	0x002c
        /*0064*/ 	.byte	0x00, 0xf0, 0x11, 0x00


	//----- nvinfo : EIATTR_KPARAM_INFO
	.align		4
.L_28:
        /*0068*/ 	.byte	0x04, 0x17
        /*006a*/ 	.short	(.L_30 - .L_29)
.L_29:
        /*006c*/ 	.word	0x00000000
        /*0070*/ 	.short	0x0007
        /*0072*/ 	.short	0x0028
        /*0074*/ 	.byte	0x00, 0xf0, 0x11, 0x00


	//----- nvinfo : EIATTR_KPARAM_INFO
	.align		4
.L_30:
        /*0078*/ 	.byte	0x04, 0x17
        /*007a*/ 	.short	(.L_32 - .L_31)
.L_31:
        /*007c*/ 	.word	0x00000000
        /*0080*/ 	.short	0x0006
        /*0082*/ 	.short	0x0024
        /*0084*/ 	.byte	0x00, 0xf0, 0x11, 0x00


	//----- nvinfo : EIATTR_KPARAM_INFO
	.align		4
.L_32:
        /*0088*/ 	.byte	0x04, 0x17
        /*008a*/ 	.short	(.L_34 - .L_33)
.L_33:
        /*008c*/ 	.word	0x00000000
        /*0090*/ 	.short	0x0005
        /*0092*/ 	.short	0x0020
        /*0094*/ 	.byte	0x00, 0xf0, 0x11, 0x00


	//----- nvinfo : EIATTR_KPARAM_INFO
	.align		4
.L_34:
        /*0098*/ 	.byte	0x04, 0x17
        /*009a*/ 	.short	(.L_36 - .L_35)
.L_35:
        /*009c*/ 	.word	0x00000000
        /*00a0*/ 	.short	0x0004
        /*00a2*/ 	.short	0x001c
        /*00a4*/ 	.byte	0x00, 0xf0, 0x11, 0x00


	//----- nvinfo : EIATTR_KPARAM_INFO
	.align		4
.L_36:
        /*00a8*/ 	.byte	0x04, 0x17
        /*00aa*/ 	.short	(.L_38 - .L_37)
.L_37:
        /*00ac*/ 	.word	0x00000000
        /*00b0*/ 	.short	0x0003
        /*00b2*/ 	.short	0x0018
        /*00b4*/ 	.byte	0x00, 0xf0, 0x11, 0x00


	//----- nvinfo : EIATTR_KPARAM_INFO
	.align		4
.L_38:
        /*00b8*/ 	.byte	0x04, 0x17
        /*00ba*/ 	.short	(.L_40 - .L_39)
.L_39:
        /*00bc*/ 	.word	0x00000000
        /*00c0*/ 	.short	0x0002
        /*00c2*/ 	.short	0x0010
        /*00c4*/ 	.byte	0x00, 0xf4, 0x21, 0x00


	//----- nvinfo : EIATTR_KPARAM_INFO
	.align		4
.L_40:
        /*00c8*/ 	.byte	0x04, 0x17
        /*00ca*/ 	.short	(.L_42 - .L_41)
.L_41:
        /*00cc*/ 	.word	0x00000000
        /*00d0*/ 	.short	0x0001
        /*00d2*/ 	.short	0x0008
        /*00d4*/ 	.byte	0x00, 0xf4, 0x21, 0x00


	//----- nvinfo : EIATTR_KPARAM_INFO
	.align		4
.L_42:
        /*00d8*/ 	.byte	0x04, 0x17
        /*00da*/ 	.short	(.L_44 - .L_43)
.L_43:
        /*00dc*/ 	.word	0x00000000
        /*00e0*/ 	.short	0x0000
        /*00e2*/ 	.short	0x0000
        /*00e4*/ 	.byte	0x00, 0xf4, 0x21, 0x00


	//----- nvinfo : EIATTR_AT_ENTRY_FRAGMENTS
	.align		4
.L_44:
        /*00e8*/ 	.byte	0x04, 0x4f
        /*00ea*/ 	.short	(.L_46 - .L_45)


	//   ....[0]....
.L_45:
        /*00ec*/ 	.word	0x00000004


	//----- nvinfo : EIATTR_RESERVED_SMEM_USED
	.align		4
.L_46:
        /*00f0*/ 	.byte	0x01, 0x41
	.zero		2


	//----- nvinfo : EIATTR_SPARSE_MMA_MASK
	.align		4
        /*00f4*/ 	.byte	0x03, 0x50
        /*00f6*/ 	.short	0x0000


	//----- nvinfo : EIATTR_TCGEN05_1CTA_USED
	.align		4
        /*00f8*/ 	.byte	0x01, 0x51
	.zero		2


	//----- nvinfo : EIATTR_MAXREG_COUNT
	.align		4
        /*00fc*/ 	.byte	0x03, 0x1b
        /*00fe*/ 	.short	0x00ff


	//----- nvinfo : EIATTR_NUM_BARRIERS
	.align		4
        /*0100*/ 	.byte	0x02, 0x4c
        /*0102*/ 	.byte	0x01
	.zero		1


	//----- nvinfo : EIATTR_ANNOTATIONS
	.align		4
        /*0104*/ 	.byte	0x04, 0x55
        /*0106*/ 	.short	(.L_48 - .L_47)


	//   ....[0]....
.L_47:
        /*0108*/ 	.word	0x00000001
        /*010c*/ 	.byte	0x70, 0x0a, 0x00, 0x00, 0x01, 0x00, 0x00, 0x00, 0xa0, 0x0b, 0x00, 0x00, 0x01, 0x00, 0x00, 0x00
        /* <DEDUP_REMOVED lines=309> */
        /*146c*/ 	.byte	0x90, 0xde, 0x00, 0x00, 0x01, 0x00, 0x00, 0x00, 0xc0, 0xde, 0x00, 0x00


	//----- nvinfo : EIATTR_INT_WARP_WIDE_INSTR_OFFSETS
	.align		4
.L_48:
        /*1478*/ 	.byte	0x04, 0x31
        /*147a*/ 	.short	(.L_50 - .L_49)


	//   ....[0]....
.L_49:
        /*147c*/ 	.word	0x00001bc0


	//   ....[1]....
        /*1480*/ 	.word	0x00001bd0


	//   ....[2]....
        /*1484*/ 	.word	0x000052f0


	//   ....[3]....
        /*1488*/ 	.word	0x0000ff60


	//   ....[4]....
        /*148c*/ 	.word	0x0000ffb0


	//----- nvinfo : EIATTR_COOP_GROUP_MASK_REGIDS
	.align		4
.L_50:
        /*1490*/ 	.byte	0x04, 0x29
        /*1492*/ 	.short	(.L_52 - .L_51)


	//   ....[0]....
.L_51:
        /*1494*/ 	.word	0xffffffff


	//   ....[1]....
        /*1498*/ 	.word	0xffffffff


	//   ....[2]....
        /*149c*/ 	.word	0xffffffff


	//   ....[3]....
        /*14a0*/ 	.word	0xffffffff


	//----- nvinfo : EIATTR_COOP_GROUP_INSTR_OFFSETS
	.align		4
.L_52:
        /*14a4*/ 	.byte	0x04, 0x28
        /*14a6*/ 	.short	(.L_54 - .L_53)


	//   ....[0]....
.L_53:
        /*14a8*/ 	.word	0x00000070


	//   ....[1]....
        /*14ac*/ 	.word	0x00000330


	//   ....[2]....
        /*14b0*/ 	.word	0x0000fdf0


	//   ....[3]....
        /*14b4*/ 	.word	0x00010060


	//----- nvinfo : EIATTR_VRC_CTA_INIT_COUNT
	.align		4
.L_54:
        /*14b8*/ 	.byte	0x02, 0x4a
        /*14ba*/ 	.byte	0x80
	.zero		1


	//----- nvinfo : EIATTR_MBARRIER_INSTR_OFFSETS
	.align		4
        /*14bc*/ 	.byte	0x04, 0x39
        /*14be*/ 	.short	(.L_56 - .L_55)


	//   ....[0]....
.L_55:
        /*14c0*/ 	.word	0x00001d30
        /*14c4*/ 	.word	0x000000ff
        /*14c8*/ 	.word	0x00000000
        /*14cc*/ 	.short	0x0100
        /*14ce*/ 	.byte	0x0c
	.zero		1


	//   ....[1]....
        /*14d0*/ 	.word	0x00005320
        /*14d4*/ 	.word	0x000000ff
        /*14d8*/ 	.word	0x00011008
        /*14dc*/ 	.short	0x0100
        /*14de*/ 	.byte	0x09
	.zero		1


	//   ....[2]....
        /*14e0*/ 	.word	0x000097e0
        /*14e4*/ 	.word	0x000000ff
        /*14e8*/ 	.word	0x00000000
        /*14ec*/ 	.short	0x010a
        /*14ee*/ 	.byte	0x0c
	.zero		1


	//   ....[3]....
        /*14f0*/ 	.word	0x0000dd60
        /*14f4*/ 	.word	0x000000ff
        /*14f8*/ 	.word	0x00000000
        /*14fc*/ 	.short	0x010a
        /*14fe*/ 	.byte	0x0c
	.zero		1


	//   ....[4]....
        /*1500*/ 	.word	0x0000dde0
        /*1504*/ 	.word	0x000000ff
        /*1508*/ 	.word	0x00011000
        /*150c*/ 	.short	0x0108
        /*150e*/ 	.byte	0x09
	.zero		1


	//   ....[5]....
        /*1510*/ 	.word	0x0000de30
        /*1514*/ 	.word	0x000000ff
        /*1518*/ 	.word	0x00011008
        /*151c*/ 	.short	0x0108
        /*151e*/ 	.byte	0x09
	.zero		1


	//   ....[6]....
        /*1520*/ 	.word	0x00010080
        /*1524*/ 	.word	0x000000ff
        /*1528*/ 	.word	0x00000000
        /*152c*/ 	.short	0x010a
        /*152e*/ 	.byte	0x0c
	.zero		1


	//   ....[7]....
        /*1530*/ 	.word	0x000100b0
        /*1534*/ 	.word	0x000000ff
        /*1538*/ 	.word	0x00000000
        /*153c*/ 	.short	0x010a
        /*153e*/ 	.byte	0x0c
	.zero		1


	//----- nvinfo : EIATTR_NUM_MBARRIERS
	.align		4
.L_56:
        /*1540*/ 	.byte	0x03, 0x38
        /*1542*/ 	.short	0x0002


	//----- nvinfo : EIATTR_EXIT_INSTR_OFFSETS
	.align		4
        /*1544*/ 	.byte	0x04, 0x1c
        /*1546*/ 	.short	(.L_58 - .L_57)


	//   ....[0]....
.L_57:
        /*1548*/ 	.word	0x00010070


	//----- nvinfo : EIATTR_REQNTID
	.align		4
.L_58:
        /*154c*/ 	.byte	0x04, 0x10
        /*154e*/ 	.short	(.L_60 - .L_59)
.L_59:
        /*1550*/ 	.word	0x00000100
        /*1554*/ 	.word	0x00000001
        /*1558*/ 	.word	0x00000001


	//----- nvinfo : EIATTR_CRS_STACK_SIZE
	.align		4
.L_60:
        /*155c*/ 	.byte	0x04, 0x1e
        /*155e*/ 	.short	(.L_62 - .L_61)
.L_61:
        /*1560*/ 	.word	0x00000000


	//----- nvinfo : EIATTR_CBANK_PARAM_SIZE
	.align		4
.L_62:
        /*1564*/ 	.byte	0x03, 0x19
        /*1566*/ 	.short	0x0050


	//----- nvinfo : EIATTR_PARAM_CBANK
	.align		4
        /*1568*/ 	.byte	0x04, 0x0a
        /*156a*/ 	.short	(.L_64 - .L_63)
	.align		4
.L_63:
        /*156c*/ 	.word	index@(.nv.constant0.matmul_kernel)
        /*1570*/ 	.short	0x0380
        /*1572*/ 	.short	0x0050


	//----- nvinfo : EIATTR_SW_WAR
	.align		4
.L_64:
        /*1574*/ 	.byte	0x04, 0x36
        /*1576*/ 	.short	(.L_66 - .L_65)
.L_65:
        /*1578*/ 	.word	0x00000008
.L_66:


//--------------------- .nv.compat                --------------------------
	.section	.nv.compat,"",@"SHT_CUDA_COMPAT_INFO"
	.align	4
        /*0000*/ 	.byte	0x02, 0x02, 0x02, 0x00, 0x02, 0x05, 0x05, 0x00, 0x02, 0x03, 0x00, 0x00, 0x02, 0x06, 0x01, 0x00


//--------------------- .nv.callgraph             --------------------------
	.section	.nv.callgraph,"",@"SHT_CUDA_CALLGRAPH"
	.align	4
	.sectionentsize	8
	.align		4
        /*0000*/ 	.word	0x00000000
	.align		4
        /*0004*/ 	.word	0xffffffff
	.align		4
        /*0008*/ 	.word	0x00000000
	.align		4
        /*000c*/ 	.word	0xfffffffe
	.align		4
        /*0010*/ 	.word	0x00000000
	.align		4
        /*0014*/ 	.word	0xfffffffd
	.align		4
        /*0018*/ 	.word	0x00000000
	.align		4
        /*001c*/ 	.word	0xfffffffc


//--------------------- .text.matmul_kernel       --------------------------
	.section	.text.matmul_kernel,"ax",@progbits
	.align	128
        .global         matmul_kernel
        .type           matmul_kernel,@function
        .size           matmul_kernel,(.L_x_20 - matmul_kernel)
        .other          matmul_kernel,@"STO_CUDA_ENTRY STV_DEFAULT"
matmul_kernel:
.text.matmul_kernel:
[----:B------:R-:W0:Y:S01]  /*0000*/  LDC R1, c[0x0][0x37c] ;  /* 0x0000df00ff017b82 */ /* 0x000e220000000800 */
[----:B------:R-:W1:Y:S01]  /*0010*/  S2R R217, SR_TID.X ;  /* 0x0000000000d97919 */ /* 0x000e620000002100 */
[----:B0-----:R-:W-:Y:S01]  /*0020*/  VIADD R1, R1, 0xfffffd58 ;  /* 0xfffffd5801017836 */ /* 0x001fe20000000000 */
[----:B-1----:R-:W-:-:S13]  /*0030*/  ISETP.GE.U32.AND P0, PT, R217, 0x20, PT ;  /* 0x00000020d900780c */ /* 0x002fda0003f06070 */
[----:B------:R-:W-:Y:S02]  /*0040*/  VOTEU.ANY UP0, P0 ;  /* 0x0000000000ff7886 */ /* 0x000fe40000000100 */
[----:B------:R-:W-:Y:S05]  /*0050*/  BRA.U UP0, `(.L_x_0) ;  /* 0x0000000100b87547 */ /* 0x000fea000b800000 */
[----:B------:R-:W0:Y:S01]  /*0060*/  S2UR UR6, SR_CgaCtaId ;  /* 0x00000000000679c3 */ /* 0x000e220000008800 */
[----:B------:R-:W-:Y:S01]  /*0070*/  NOP ;  /* 0x0000000000007918 */ /* 0x000fe20000000000 */
[----:B------:R-:W-:Y:S02]  /*0080*/  UMOV UR4, 0x40 ;  /* 0x0000004000047882 */ /* 0x000fe40000000000 */
[----:B0-----:R-:W-:-:S09]  /*0090*/  ULEA UR4, UR6, UR4, 0x18 ;  /* 0x0000000406047291 */ /* 0x001fd2000f8ec0ff */
[----:B------:R-:W0:Y:S01]  /*00a0*/  LDS.U8 R0, [UR4] ;  /* 0x00000004ff007984 */ /* 0x000e220008000000 */
[----:B------:R-:W-:Y:S02]  /*00b0*/  UMOV UR4, 0x400 ;  /* 0x0000040000047882 */ /* 0x000fe40000000000 */
[----:B------:R-:W-:Y:S01]  /*00c0*/  ULEA UR4, UR6, UR4, 0x18 ;  /* 0x0000000406047291 */ /* 0x000fe2000f8ec0ff */
[----:B0-----:R-:W-:-:S13]  /*00d0*/  ISETP.NE.AND P0, PT, R0, RZ, PT ;  /* 0x000000ff0000720c */ /* 0x001fda0003f05270 */
[----:B------:R-:W-:Y:S05]  /*00e0*/  @P0 BRA `(.L_x_1) ;  /* 0x00000000007c0947 */ /* 0x000fea0003800000 */
[----:B------:R-:W-:-:S13]  /*00f0*/  ELECT P0, URZ, PT ;  /* 0x0000000000ff782f */ /* 0x000fda0003800000 */
[----:B------:R-:W-:Y:S05]  /*0100*/  @!P0 BRA `(.L_x_2) ;  /* 0x0000000000848947 */ /* 0x000fea0003800000 */
[----:B------:R-:W-:Y:S01]  /*0110*/  UMOV UR5, 0x4 ;  /* 0x0000000400057882 */ /* 0x000fe20000000000 */
[----:B------:R-:W-:Y:S02]  /*0120*/  IMAD.MOV.U32 R4, RZ, RZ, 0x1 ;  /* 0x00000001ff047424 */ /* 0x000fe400078e00ff */
[----:B------:R-:W-:Y:S02]  /*0130*/  IMAD.MOV.U32 R5, RZ, RZ, 0xf ;  /* 0x0000000fff057424 */ /* 0x000fe400078e00ff */
[----:B------:R-:W-:Y:S04]  /*0140*/  DEPBAR.LE SB0, 0x36 ;  /* 0x00008d800000791a */ /* 0x000fe80000000000 */
[----:B------:R-:W0:Y:S02]  /*0150*/  UTCATOMSWS.FIND_AND_SET.ALIGN UP1, UR5, UR5 ;  /* 0x00000005000575e3 */ /* 0x000e240008020800 */
[----:B0-----:R-:W-:-:S04]  /*0160*/  PLOP3.LUT P0, PT, PT, PT, UP1, 0x80, 0x8 ;  /* 0x000000000008781c */ /* 0x001fc80003f0f018 */
[----:B------:R-:W-:-:S04]  /*0170*/  SEL R0, RZ, 0xffffffff, !P0 ;  /* 0xffffffffff007807 */ /* 0x000fc80004000000 */
[----:B------:R-:W-:Y:S01]  /*0180*/  ISETP.NE.AND P0, PT, R0, RZ, PT ;  /* 0x000000ff0000720c */ /* 0x000fe20003f05270 */
[----:B------:R-:W-:-:S12]  /*0190*/  IMAD.U32 R0, RZ, RZ, UR5 ;  /* 0x00000005ff007e24 */ /* 0x000fd8000f8e00ff */
[----:B------:R-:W-:Y:S05]  /*01a0*/  @P0 BRA `(.L_x_3) ;  /* 0x0000000000240947 */ /* 0x000fea0003800000 */
.L_x_4:
[----:B------:R-:W-:Y:S05]  /*01b0*/  NANOSLEEP 0x64 ;  /* 0x000000640000795d */ /* 0x000fea0003800000 */
[----:B------:R-:W-:-:S05]  /*01c0*/  UMOV UR5, 0x4 ;  /* 0x0000000400057882 */ /* 0x000fca0000000000 */
[----:B------:R-:W-:Y:S04]  /*01d0*/  DEPBAR.LE SB0, 0x36 ;  /* 0x00008d800000791a */ /* 0x000fe80000000000 */
[----:B------:R-:W0:Y:S02]  /*01e0*/  UTCATOMSWS.FIND_AND_SET.ALIGN UP1, UR5, UR5 ;  /* 0x00000005000575e3 */ /* 0x000e240008020800 */
[----:B0-----:R-:W-:-:S04]  /*01f0*/  PLOP3.LUT P0, PT, PT, PT, UP1, 0x80, 0x8 ;  /* 0x000000000008781c */ /* 0x001fc80003f0f018 */
[----:B------:R-:W-:-:S04]  /*0200*/  SEL R0, RZ, 0xffffffff, !P0 ;  /* 0xffffffffff007807 */ /* 0x000fc80004000000 */
[----:B------:R-:W-:Y:S01]  /*0210*/  ISETP.NE.AND P0, PT, R0, RZ, PT ;  /* 0x000000ff0000720c */ /* 0x000fe20003f05270 */
[----:B------:R-:W-:-:S12]  /*0220*/  IMAD.U32 R0, RZ, RZ, UR5 ;  /* 0x00000005ff007e24 */ /* 0x000fd8000f8e00ff */
[----:B------:R-:W-:Y:S05]  /*0230*/  @!P0 BRA `(.L_x_4) ;  /* 0xfffffffc00dc8947 */ /* 0x000fea000383ffff */
.L_x_3:
[C---:B------:R-:W-:Y:S01]  /*0240*/  VIADD R3, R0.reuse, 0x10 ;  /* 0x0000001000037836 */ /* 0x040fe20000000000 */
[----:B------:R-:W-:Y:S01]  /*0250*/  UMOV UR5, 0x50 ;  /* 0x0000005000057882 */ /* 0x000fe20000000000 */
[----:B------:R-:W-:Y:S01]  /*0260*/  SHF.L.U32 R2, R5, R0, RZ ;  /* 0x0000000005027219 */ /* 0x000fe200000006ff */
[----:B------:R-:W-:Y:S01]  /*0270*/  ULEA UR5, UR6, UR5, 0x18 ;  /* 0x0000000506057291 */ /* 0x000fe2000f8ec0ff */
[----:B------:R-:W-:Y:S01]  /*0280*/  IMAD.SHL.U32 R0, R0, 0x20, RZ ;  /* 0x0000002000007824 */ /* 0x000fe200078e00ff */
[----:B------:R-:W-:-:S04]  /*0290*/  SHF.L.U32 R3, R4, R3, RZ ;  /* 0x0000000304037219 */ /* 0x000fc800000006ff */
[----:B------:R-:W-:-:S05]  /*02a0*/  LOP3.LUT R2, R3, R2, RZ, 0xfc, !PT ;  /* 0x0000000203027212 */ /* 0x000fca00078efcff */
[----:B------:R0:W-:Y:S04]  /*02b0*/  ATOMS.OR RZ, [UR5], R2 ;  /* 0x00000002ffff798c */ /* 0x0001e8000b000005 */
[----:B------:R0:W-:Y:S01]  /*02c0*/  STS [UR4], R0 ;  /* 0x00000000ff007988 */ /* 0x0001e20008000804 */
[----:B------:R-:W-:Y:S05]  /*02d0*/  BRA `(.L_x_2) ;  /* 0x0000000000107947 */ /* 0x000fea0003800000 */
.L_x_1:
[----:B------:R-:W-:Y:S01]  /*02e0*/  IMAD.MOV.U32 R0, RZ, RZ, -0x1 ;  /* 0xffffffffff007424 */ /* 0x000fe200078e00ff */
[----:B------:R-:W-:-:S04]  /*02f0*/  MOV R2, 0x320 ;  /* 0x0000032000027802 */ /* 0x000fc80000000f00 */
[----:B------:R0:W-:Y:S03]  /*0300*/  STS [UR4], R0 ;  /* 0x00000000ff007988 */ /* 0x0001e60008000804 */
[----:B0-----:R-:W-:Y:S05]  /*0310*/  CALL.REL.NOINC `($__internal_1_$__cuda_sm10x_tcgen05_guardrail_trap_phase_invalid_during_alloc) ;  /* 0x000000fc007c7944 */ /* 0x001fea0003c00000 */
.L_x_2:
[----:B------:R-:W-:Y:S05]  /*0320*/  WARPSYNC.ALL ;  /* 0x0000000000007948 */ /* 0x000fea0003800000 */
[----:B------:R-:W-:Y:S01]  /*0330*/  NOP ;  /* 0x0000000000007918 */ /* 0x000fe20000000000 */
.L_x_0:
[----:B------:R-:W1:Y:S01]  /*0340*/  LDC.64 R96, c[0x0][0x398] ;  /* 0x0000e600ff607b82 */ /* 0x000e620000000a00 */
[----:B------:R-:W2:Y:S01]  /*0350*/  S2R R5, SR_CTAID.X ;  /* 0x0000000000057919 */ /* 0x000ea20000002500 */
[----:B------:R-:W-:Y:S01]  /*0360*/  UMOV UR9, 0x400 ;  /* 0x0000040000097882 */ /* 0x000fe20000000000 */
[----:B------:R-:W-:Y:S01]  /*0370*/  LOP3.LUT R48, R217, 0xff, RZ, 0xc0, !PT ;  /* 0x000000ffd9307812 */ /* 0x000fe200078ec0ff */
[----:B------:R-:W3:Y:S01]  /*0380*/  LDCU UR11, c[0x0][0x3a4] ;  /* 0x00007480ff0b77ac */ /* 0x000ee20008000800 */
[----:B------:R-:W-:-:S03]  /*0390*/  SHF.R.U32.HI R89, RZ, 0x6, R217 ;  /* 0x00000006ff597819 */ /* 0x000fc600000116d9 */
[----:B------:R-:W4:Y:S01]  /*03a0*/  S2UR UR6, SR_CgaCtaId ;  /* 0x00000000000679c3 */ /* 0x000f220000008800 */
[----:B------:R-:W-:Y:S01]  /*03b0*/  SGXT.U32 R89, R89, 0x2 ;  /* 0x000000025959781a */ /* 0x000fe20000000000 */
[----:B------:R-:W0:Y:S01]  /*03c0*/  LDCU.64 UR24, c[0x0][0x358] ;  /* 0x00006b00ff1877ac */ /* 0x000e220008000a00 */
[----:B------:R-:W0:Y:S05]  /*03d0*/  LDCU.128 UR16, c[0x0][0x380] ;  /* 0x00007000ff1077ac */ /* 0x000e2a0008000c00 */
[----:B------:R-:W5:Y:S01]  /*03e0*/  LDC R216, c[0x0][0x3a0] ;  /* 0x0000e800ffd87b82 */ /* 0x000f620000000800 */
[----:B01----:R-:W-:Y:S01]  /*03f0*/  VIADD R0, R97, 0x1f ;  /* 0x0000001f61007836 */ /* 0x003fe20000000000 */
[----:B------:R-:W-:-:S04]  /*0400*/  IABS R85, R97 ;  /* 0x0000006100557213 */ /* 0x000fc80000000000 */
[----:B------:R-:W-:Y:S01]  /*0410*/  SHF.R.S32.HI R3, RZ, 0x1f, R0 ;  /* 0x0000001fff037819 */ /* 0x000fe20000011400 */
[----:B----4-:R-:W-:-:S03]  /*0420*/  ULEA UR9, UR6, UR9, 0x18 ;  /* 0x0000000906097291 */ /* 0x010fc6000f8ec0ff */
[----:B------:R-:W-:Y:S01]  /*0430*/  LEA.HI R3, R3, R0, RZ, 0x5 ;  /* 0x0000000003037211 */ /* 0x000fe200078f28ff */
[----:B------:R-:W-:Y:S01]  /*0440*/  BAR.SYNC.DEFER_BLOCKING 0x0 ;  /* 0x0000000000007b1d */ /* 0x000fe20000010000 */
[----:B--2---:R-:W-:Y:S01]  /*0450*/  IABS R8, R5 ;  /* 0x0000000500087213 */ /* 0x004fe20000000000 */
[----:B------:R-:W-:Y:S01]  /*0460*/  UIADD3 UR12, UPT, UPT, UR9, 0x11000, URZ ;  /* 0x00011000090c7890 */ /* 0x000fe2000fffe0ff */
[----:B------:R-:W-:Y:S01]  /*0470*/  SHF.R.S32.HI R3, RZ, 0x5, R3 ;  /* 0x00000005ff037819 */ /* 0x000fe20000011403 */
[----:B-----5:R-:W-:-:S04]  /*0480*/  VIADD R15, R216, 0xffffffc3 ;  /* 0xffffffc3d80f7836 */ /* 0x020fc80000000000 */
[----:B------:R-:W-:Y:S02]  /*0490*/  IMAD.SHL.U32 R4, R3, 0x8, RZ ;  /* 0x0000000803047824 */ /* 0x000fe400078e00ff */
[C---:B------:R-:W-:Y:S02]  /*04a0*/  VIADD R16, R216.reuse, 0xffffffde ;  /* 0xffffffded8107836 */ /* 0x040fe40000000000 */
[C---:B------:R-:W-:Y:S01]  /*04b0*/  VIADD R19, R216.reuse, 0xffffffdf ;  /* 0xffffffdfd8137836 */ /* 0x040fe20000000000 */
[-C--:B------:R-:W-:Y:S01]  /*04c0*/  IABS R7, R4.reuse ;  /* 0x0000000400077213 */ /* 0x080fe20000000000 */
[C---:B------:R-:W-:Y:S01]  /*04d0*/  VIADD R20, R216.reuse, 0xffffffda ;  /* 0xffffffdad8147836 */ /* 0x040fe20000000000 */
[----:B------:R-:W-:Y:S01]  /*04e0*/  IABS R10, R4 ;  /* 0x00000004000a7213 */ /* 0x000fe20000000000 */
[C---:B------:R-:W-:Y:S01]  /*04f0*/  VIADD R23, R216.reuse, 0xffffffdb ;  /* 0xffffffdbd8177836 */ /* 0x040fe20000000000 */
[----:B------:R-:W0:Y:S01]  /*0500*/  I2F.RP R0, R7 ;  /* 0x0000000700007306 */ /* 0x000e220000209400 */
[----:B------:R-:W-:-:S02]  /*0510*/  VIADD R24, R216, 0xffffffd6 ;  /* 0xffffffd6d8187836 */ /* 0x000fc40000000000 */
[C---:B------:R-:W-:Y:S02]  /*0520*/  VIADD R27, R216.reuse, 0xffffffd7 ;  /* 0xffffffd7d81b7836 */ /* 0x040fe40000000000 */
[C---:B------:R-:W-:Y:S01]  /*0530*/  VIADD R28, R216.reuse, 0xffffffd2 ;  /* 0xffffffd2d81c7836 */ /* 0x040fe20000000000 */
[----:B------:R-:W1:Y:S01]  /*0540*/  LDS R12, [UR9] ;  /* 0x00000009ff0c7984 */ /* 0x000e620008000800 */
[C---:B------:R-:W-:Y:S02]  /*0550*/  VIADD R31, R216.reuse, 0xffffffd3 ;  /* 0xffffffd3d81f7836 */ /* 0x040fe40000000000 */
[----:B------:R-:W-:Y:S01]  /*0560*/  VIADD R42, R216, 0xfffffffe ;  /* 0xfffffffed82a7836 */ /* 0x000fe20000000000 */
[----:B0-----:R-:W0:Y:S02]  /*0570*/  MUFU.RCP R0, R0 ;  /* 0x0000000000007308 */ /* 0x001e240000001000 */
[----:B0-----:R-:W-:Y:S02]  /*0580*/  VIADD R2, R0, 0xffffffe ;  /* 0x0ffffffe00027836 */ /* 0x001fe40000000000 */
[----:B------:R-:W-:-:S04]  /*0590*/  IMAD.MOV R0, RZ, RZ, -R10 ;  /* 0x000000ffff007224 */ /* 0x000fc800078e0a0a */
[----:B------:R0:W2:Y:S02]  /*05a0*/  F2I.FTZ.U32.TRUNC.NTZ R3, R2 ;  /* 0x0000000200037305 */ /* 0x0000a4000021f000 */
[----:B0-----:R-:W-:Y:S01]  /*05b0*/  IMAD.MOV.U32 R2, RZ, RZ, RZ ;  /* 0x000000ffff027224 */ /* 0x001fe200078e00ff */
[----:B-1----:R-:W-:Y:S01]  /*05c0*/  R2UR UR8, R12 ;  /* 0x000000000c0872ca */ /* 0x002fe200000e0000 */
[----:B--2---:R-:W-:-:S04]  /*05d0*/  IMAD.MOV R6, RZ, RZ, -R3 ;  /* 0x000000ffff067224 */ /* 0x004fc800078e0a03 */
[----:B------:R-:W-:Y:S02]  /*05e0*/  IMAD R9, R6, R7, RZ ;  /* 0x0000000706097224 */ /* 0x000fe400078e02ff */
[----:B------:R-:W-:Y:S02]  /*05f0*/  IMAD.MOV.U32 R6, RZ, RZ, R8 ;  /* 0x000000ffff067224 */ /* 0x000fe400078e0008 */
[----:B------:R-:W-:Y:S01]  /*0600*/  IMAD.HI.U32 R3, R3, R9, R2 ;  /* 0x0000000903037227 */ /* 0x000fe200078e0002 */
[----:B------:R-:W-:-:S05]  /*0610*/  IABS R9, R96 ;  /* 0x0000006000097213 */ /* 0x000fca0000000000 */
[----:B------:R-:W-:-:S04]  /*0620*/  IMAD.HI.U32 R3, R3, R6, RZ ;  /* 0x0000000603037227 */ /* 0x000fc800078e00ff */
[----:B------:R-:W-:Y:S01]  /*0630*/  IMAD R0, R3, R0, R6 ;  /* 0x0000000003007224 */ /* 0x000fe200078e0206 */
[----:B------:R-:W-:Y:S04]  /*0640*/  BAR.SYNC.DEFER_BLOCKING 0x0 ;  /* 0x0000000000007b1d */ /* 0x000fe80000010000 */
[----:B------:R-:W-:-:S13]  /*0650*/  ISETP.GT.U32.AND P1, PT, R7, R0, PT ;  /* 0x000000000700720c */ /* 0x000fda0003f24070 */
[----:B------:R-:W-:Y:S02]  /*0660*/  @!P1 IMAD.IADD R0, R0, 0x1, -R7 ;  /* 0x0000000100009824 */ /* 0x000fe400078e0a07 */
[----:B------:R-:W-:Y:S01]  /*0670*/  @!P1 VIADD R3, R3, 0x1 ;  /* 0x0000000103039836 */ /* 0x000fe20000000000 */
[----:B------:R-:W-:Y:S02]  /*0680*/  ISETP.NE.AND P1, PT, R4, RZ, PT ;  /* 0x000000ff0400720c */ /* 0x000fe40003f25270 */
[----:B------:R-:W-:Y:S02]  /*0690*/  ISETP.GE.U32.AND P0, PT, R0, R7, PT ;  /* 0x000000070000720c */ /* 0x000fe40003f06070 */
[----:B------:R-:W-:-:S04]  /*06a0*/  LOP3.LUT R0, R5, R4, RZ, 0x3c, !PT ;  /* 0x0000000405007212 */ /* 0x000fc800078e3cff */
[----:B------:R-:W-:Y:S01]  /*06b0*/  ISETP.GE.AND P2, PT, R0, RZ, PT ;  /* 0x000000ff0000720c */ /* 0x000fe20003f46270 */
[----:B------:R-:W-:-:S06]  /*06c0*/  VIADD R0, R96, 0x1ff ;  /* 0x000001ff60007836 */ /* 0x000fcc0000000000 */
[----:B------:R-:W-:-:S04]  /*06d0*/  @P0 VIADD R3, R3, 0x1 ;  /* 0x0000000103030836 */ /* 0x000fc80000000000 */
[----:B------:R-:W-:Y:S01]  /*06e0*/  IMAD.MOV.U32 R2, RZ, RZ, R3 ;  /* 0x000000ffff027224 */ /* 0x000fe200078e0003 */
[----:B------:R-:W-:-:S03]  /*06f0*/  SHF.R.S32.HI R3, RZ, 0x1f, R0 ;  /* 0x0000001fff037819 */ /* 0x000fc60000011400 */
[----:B------:R-:W-:Y:S01]  /*0700*/  @!P2 IMAD.MOV R2, RZ, RZ, -R2 ;  /* 0x000000ffff02a224 */ /* 0x000fe200078e0a02 */
[----:B------:R-:W-:Y:S02]  /*0710*/  @!P1 LOP3.LUT R2, RZ, R4, RZ, 0x33, !PT ;  /* 0x00000004ff029212 */ /* 0x000fe400078e33ff */
[----:B------:R-:W-:-:S03]  /*0720*/  LEA.HI R3, R3, R0, RZ, 0x9 ;  /* 0x0000000003037211 */ /* 0x000fc600078f48ff */
[----:B------:R-:W-:Y:S02]  /*0730*/  IMAD.SHL.U32 R8, R2, 0x8, RZ ;  /* 0x0000000802087824 */ /* 0x000fe400078e00ff */
[----:B------:R-:W-:-:S03]  /*0740*/  IMAD.MOV R2, RZ, RZ, -R2 ;  /* 0x000000ffff027224 */ /* 0x000fc600078e0a02 */
[----:B------:R-:W-:Y:S01]  /*0750*/  LEA.HI.SX32 R3, R3, -R8, 0x17 ;  /* 0x8000000803037211 */ /* 0x000fe200078fbaff */
[----:B------:R-:W-:Y:S02]  /*0760*/  IMAD R10, R4, R2, R5 ;  /* 0x00000002040a7224 */ /* 0x000fe400078e0205 */
[----:B------:R-:W-:Y:S01]  /*0770*/  IMAD.MOV.U32 R2, RZ, RZ, RZ ;  /* 0x000000ffff027224 */ /* 0x000fe200078e00ff */
[----:B------:R-:W-:Y:S02]  /*0780*/  VIMNMX R11, PT, PT, R3, 0x8, PT ;  /* 0x00000008030b7848 */ /* 0x000fe40003fe0100 */
[----:B------:R-:W-:Y:S02]  /*0790*/  IABS R4, R10 ;  /* 0x0000000a00047213 */ /* 0x000fe40000000000 */
[----:B------:R-:W-:-:S04]  /*07a0*/  IABS R7, R11 ;  /* 0x0000000b00077213 */ /* 0x000fc80000000000 */
[----:B------:R-:W0:Y:S08]  /*07b0*/  I2F.RP R0, R7 ;  /* 0x0000000700007306 */ /* 0x000e300000209400 */
[----:B0-----:R-:W0:Y:S02]  /*07c0*/  MUFU.RCP R0, R0 ;  /* 0x0000000000007308 */ /* 0x001e240000001000 */
[----:B0-----:R-:W-:-:S06]  /*07d0*/  VIADD R3, R0, 0xffffffe ;  /* 0x0ffffffe00037836 */ /* 0x001fcc0000000000 */
[----:B------:R-:W0:Y:S02]  /*07e0*/  F2I.FTZ.U32.TRUNC.NTZ R3, R3 ;  /* 0x0000000300037305 */ /* 0x000e24000021f000 */
[----:B0-----:R-:W-:-:S04]  /*07f0*/  IMAD.MOV R6, RZ, RZ, -R3 ;  /* 0x000000ffff067224 */ /* 0x001fc800078e0a03 */
[----:B------:R-:W-:Y:S01]  /*0800*/  IMAD R5, R6, R7, RZ ;  /* 0x0000000706057224 */ /* 0x000fe200078e02ff */
[----:B------:R-:W-:-:S03]  /*0810*/  IABS R6, R11 ;  /* 0x0000000b00067213 */ /* 0x000fc60000000000 */
[----:B------:R-:W-:-:S04]  /*0820*/  IMAD.HI.U32 R2, R3, R5, R2 ;  /* 0x0000000503027227 */ /* 0x000fc800078e0002 */
[----:B------:R-:W-:Y:S02]  /*0830*/  IMAD.MOV.U32 R3, RZ, RZ, R4 ;  /* 0x000000ffff037224 */ /* 0x000fe400078e0004 */
[----:B------:R-:W-:Y:S02]  /*0840*/  IMAD.MOV R0, RZ, RZ, -R6 ;  /* 0x000000ffff007224 */ /* 0x000fe400078e0a06 */
[----:B------:R-:W-:Y:S01]  /*0850*/  IMAD.HI.U32 R2, R2, R3, RZ ;  /* 0x0000000302027227 */ /* 0x000fe200078e00ff */
[----:B------:R-:W0:Y:S03]  /*0860*/  I2F.RP R6, R85 ;  /* 0x0000005500067306 */ /* 0x000e260000209400 */
[----:B------:R-:W-:-:S05]  /*0870*/  IMAD R0, R2, R0, R3 ;  /* 0x0000000002007224 */ /* 0x000fca00078e0203 */
[----:B------:R-:W-:Y:S01]  /*0880*/  ISETP.GT.U32.AND P1, PT, R7, R0, PT ;  /* 0x000000000700720c */ /* 0x000fe20003f24070 */
[----:B------:R-:W1:Y:S08]  /*0890*/  I2F.RP R3, R9 ;  /* 0x0000000900037306 */ /* 0x000e700000209400 */
[----:B0-----:R-:W0:Y:S04]  /*08a0*/  MUFU.RCP R6, R6 ;  /* 0x0000000600067308 */ /* 0x001e280000001000 */
[----:B------:R-:W-:-:S02]  /*08b0*/  @!P1 IMAD.IADD R0, R0, 0x1, -R7 ;  /* 0x0000000100009824 */ /* 0x000fc400078e0a07 */
[----:B------:R-:W-:Y:S01]  /*08c0*/  @!P1 VIADD R2, R2, 0x1 ;  /* 0x0000000102029836 */ /* 0x000fe20000000000 */
[----:B------:R-:W-:Y:S01]  /*08d0*/  ISETP.NE.AND P1, PT, R11, RZ, PT ;  /* 0x000000ff0b00720c */ /* 0x000fe20003f25270 */
[----:B-1----:R-:W1:Y:S01]  /*08e0*/  MUFU.RCP R3, R3 ;  /* 0x0000000300037308 */ /* 0x002e620000001000 */
[----:B------:R-:W-:Y:S02]  /*08f0*/  ISETP.GE.U32.AND P0, PT, R0, R7, PT ;  /* 0x000000070000720c */ /* 0x000fe40003f06070 */
[----:B------:R-:W-:Y:S02]  /*0900*/  LOP3.LUT R0, R10, R11, RZ, 0x3c, !PT ;  /* 0x0000000b0a007212 */ /* 0x000fe400078e3cff */
[----:B------:R-:W-:Y:S02]  /*0910*/  SHF.R.U32.HI R7, RZ, 0x5, R217 ;  /* 0x00000005ff077819 */ /* 0x000fe400000116d9 */
[----:B------:R-:W-:Y:S01]  /*0920*/  ISETP.GE.AND P2, PT, R0, RZ, PT ;  /* 0x000000ff0000720c */ /* 0x000fe20003f46270 */
[----:B0-----:R-:W-:Y:S01]  /*0930*/  VIADD R5, R6, 0xffffffe ;  /* 0x0ffffffe06057836 */ /* 0x001fe20000000000 */
[----:B------:R-:W-:-:S05]  /*0940*/  R2UR UR7, R7 ;  /* 0x00000000070772ca */ /* 0x000fca00000e0000 */
[----:B------:R-:W-:Y:S01]  /*0950*/  @P0 VIADD R2, R2, 0x1 ;  /* 0x0000000102020836 */ /* 0x000fe20000000000 */
[----:B------:R-:W0:Y:S01]  /*0960*/  F2I.FTZ.U32.TRUNC.NTZ R5, R5 ;  /* 0x0000000500057305 */ /* 0x000e22000021f000 */
[----:B-1----:R-:W-:-:S04]  /*0970*/  VIADD R4, R3, 0xffffffe ;  /* 0x0ffffffe03047836 */ /* 0x002fc80000000000 */
[----:B------:R-:W-:Y:S01]  /*0980*/  @!P2 IMAD.MOV R2, RZ, RZ, -R2 ;  /* 0x000000ffff02a224 */ /* 0x000fe200078e0a02 */
[----:B------:R-:W-:Y:S02]  /*0990*/  @!P1 LOP3.LUT R2, RZ, R11, RZ, 0x33, !PT ;  /* 0x0000000bff029212 */ /* 0x000fe400078e33ff */
[----:B------:R1:W2:Y:S01]  /*09a0*/  F2I.FTZ.U32.TRUNC.NTZ R3, R4 ;  /* 0x0000000400037305 */ /* 0x0002a2000021f000 */
[----:B------:R-:W-:Y:S02]  /*09b0*/  USHF.L.U32 UR4, UR7, 0x15, URZ ;  /* 0x0000001507047899 */ /* 0x000fe400080006ff */
[----:B------:R-:W-:Y:S01]  /*09c0*/  IMAD.MOV R0, RZ, RZ, -R2 ;  /* 0x000000ffff007224 */ /* 0x000fe200078e0a02 */
[----:B------:R-:W-:Y:S01]  /*09d0*/  USHF.L.U32 UR5, UR7, 0x4, URZ ;  /* 0x0000000407057899 */ /* 0x000fe200080006ff */
[----:B------:R-:W-:Y:S01]  /*09e0*/  IMAD.SHL.U32 R13, R2, 0x20, RZ ;  /* 0x00000020020d7824 */ /* 0x000fe200078e00ff */
[----:B------:R-:W-:Y:S01]  /*09f0*/  ULOP3.LUT UR4, UR4, 0x600000, URZ, 0xc0, !UPT ;  /* 0x0060000004047892 */ /* 0x000fe2000f8ec0ff */
[----:B------:R-:W-:Y:S01]  /*0a00*/  IMAD R0, R11, R0, R10 ;  /* 0x000000000b007224 */ /* 0x000fe200078e020a */
[----:B------:R-:W-:Y:S01]  /*0a10*/  ULOP3.LUT UR5, UR5, 0x40, URZ, 0xc0, !UPT ;  /* 0x0000004005057892 */ /* 0x000fe2000f8ec0ff */
[----:B0-----:R-:W-:Y:S01]  /*0a20*/  IMAD.MOV R6, RZ, RZ, -R5 ;  /* 0x000000ffff067224 */ /* 0x001fe200078e0a05 */
[----:B------:R-:W-:Y:S01]  /*0a30*/  LEA.HI R103, R217, R13, RZ, 0x1a ;  /* 0x0000000dd9677211 */ /* 0x000fe200078fd0ff */
[----:B------:R-:W-:Y:S01]  /*0a40*/  IMAD.IADD R0, R8, 0x1, R0 ;  /* 0x0000000108007824 */ /* 0x000fe200078e0200 */
[----:B------:R-:W-:Y:S01]  /*0a50*/  LOP3.LUT R89, R13, R89, RZ, 0xfc, !PT ;  /* 0x000000590d597212 */ /* 0x000fe200078efcff */
[----:B------:R-:W-:Y:S01]  /*0a60*/  IMAD R7, R6, R85, RZ ;  /* 0x0000005506077224 */ /* 0x000fe200078e02ff */
[----:B------:R-:W-:Y:S01]  /*0a70*/  STL [R1+0x248], R13 ;  /* 0x0002480d01007387 */ /* 0x000fe20000100800 */
[----:B-1----:R-:W-:Y:S01]  /*0a80*/  IMAD.MOV.U32 R4, RZ, RZ, RZ ;  /* 0x000000ffff047224 */ /* 0x002fe200078e00ff */
[----:B------:R-:W-:Y:S01]  /*0a90*/  LOP3.LUT R109, R89, 0x4, RZ, 0xfc, !PT ;  /* 0x00000004596d7812 */ /* 0x000fe200078efcff */
[----:B--2---:R-:W-:Y:S01]  /*0aa0*/  IMAD.MOV R6, RZ, RZ, -R3 ;  /* 0x000000ffff067224 */ /* 0x004fe200078e0a03 */
[----:B------:R-:W-:Y:S01]  /*0ab0*/  IABS R90, R89 ;  /* 0x00000059005a7213 */ /* 0x000fe20000000000 */
[----:B------:R-:W-:Y:S01]  /*0ac0*/  IMAD R12, R0, 0x200, R48 ;  /* 0x00000200000c7824 */ /* 0x000fe200078e0230 */
[----:B------:R-:W-:Y:S01]  /*0ad0*/  IABS R95, R109 ;  /* 0x0000006d005f7213 */ /* 0x000fe20000000000 */
[----:B------:R-:W-:Y:S01]  /*0ae0*/  IMAD.HI.U32 R4, R5, R7, R4 ;  /* 0x0000000705047227 */ /* 0x000fe200078e0004 */
[C---:B------:R-:W-:Y:S01]  /*0af0*/  LOP3.LUT R107, R89.reuse, 0x10, RZ, 0xfc, !PT ;  /* 0x00000010596b7812 */ /* 0x040fe200078efcff */
[----:B------:R-:W-:Y:S01]  /*0b00*/  UIADD3 UR10, UPT, UPT, UR5, UR4, UR8 ;  /* 0x00000004050a7290 */ /* 0x000fe2000fffe008 */
[----:B------:R-:W-:Y:S01]  /*0b10*/  IABS R7, R12 ;  /* 0x0000000c00077213 */ /* 0x000fe20000000000 */
[----:B------:R-:W-:Y:S01]  /*0b20*/  IMAD R5, R6, R9, RZ ;  /* 0x0000000906057224 */ /* 0x000fe200078e02ff */
[----:B------:R-:W-:Y:S01]  /*0b30*/  LOP3.LUT R108, R89, 0x8, RZ, 0xfc, !PT ;  /* 0x00000008596c7812 */ /* 0x000fe200078efcff */
[----:B------:R-:W-:Y:S01]  /*0b40*/  IMAD.MOV.U32 R2, RZ, RZ, RZ ;  /* 0x000000ffff027224 */ /* 0x000fe200078e00ff */
[----:B------:R-:W-:Y:S01]  /*0b50*/  IABS R106, R107 ;  /* 0x0000006b006a7213 */ /* 0x000fe20000000000 */
[----:B------:R-:W-:Y:S01]  /*0b60*/  VIADD R11, R12, 0x100 ;  /* 0x000001000c0b7836 */ /* 0x000fe20000000000 */
[----:B------:R-:W-:Y:S01]  /*0b70*/  IABS R105, R108 ;  /* 0x0000006c00697213 */ /* 0x000fe20000000000 */
[----:B------:R-:W-:Y:S01]  /*0b80*/  IMAD.HI.U32 R2, R3, R5, R2 ;  /* 0x0000000503027227 */ /* 0x000fe200078e0002 */
[----:B------:R-:W-:Y:S01]  /*0b90*/  LOP3.LUT R104, R89, 0x14, RZ, 0xfc, !PT ;  /* 0x0000001459687812 */ /* 0x000fe200078efcff */
[----:B------:R-:W-:Y:S01]  /*0ba0*/  STL [R1+0x24c], R12 ;  /* 0x00024c0c01007387 */ /* 0x000fe20000100800 */
[----:B------:R-:W-:Y:S01]  /*0bb0*/  IABS R8, R11 ;  /* 0x0000000b00087213 */ /* 0x000fe20000000000 */
[----:B------:R-:W-:Y:S01]  /*0bc0*/  VIADD R94, R103, 0xc ;  /* 0x0000000c675e7836 */ /* 0x000fe20000000000 */
[----:B------:R-:W-:Y:S01]  /*0bd0*/  ISETP.GE.AND P3, PT, R11, RZ, PT ;  /* 0x000000ff0b00720c */ /* 0x000fe20003f66270 */
[C---:B------:R-:W-:Y:S01]  /*0be0*/  IMAD.HI.U32 R0, R2.reuse, R7, RZ ;  /* 0x0000000702007227 */ /* 0x040fe200078e00ff */
[----:B------:R-:W-:Y:S01]  /*0bf0*/  LOP3.LUT R102, R89, 0x18, RZ, 0xfc, !PT ;  /* 0x0000001859667812 */ /* 0x000fe200078efcff */
[----:B------:R0:W-:Y:S01]  /*0c00*/  STL [R1+0x250], R11 ;  /* 0x0002500b01007387 */ /* 0x0001e20000100800 */
[----:B------:R-:W-:Y:S01]  /*0c10*/  IABS R93, R94 ;  /* 0x0000005e005d7213 */ /* 0x000fe20000000000 */
[----:B------:R-:W-:Y:S01]  /*0c20*/  IMAD.HI.U32 R2, R2, R8, RZ ;  /* 0x0000000802027227 */ /* 0x000fe200078e00ff */
[----:B------:R-:W-:Y:S01]  /*0c30*/  IABS R101, R104 ;  /* 0x0000006800657213 */ /* 0x000fe20000000000 */
[----:B------:R-:W-:Y:S01]  /*0c40*/  UMOV UR4, 0x1 ;  /* 0x0000000100047882 */ /* 0x000fe20000000000 */
[----:B------:R-:W-:Y:S01]  /*0c50*/  IABS R99, R102 ;  /* 0x0000006600637213 */ /* 0x000fe20000000000 */
[----:B------:R-:W-:-:S02]  /*0c60*/  IMAD.MOV R0, RZ, RZ, -R0 ;  /* 0x000000ffff007224 */ /* 0x000fc400078e0a00 */
[----:B------:R-:W-:Y:S02]  /*0c70*/  IMAD.MOV R2, RZ, RZ, -R2 ;  /* 0x000000ffff027224 */ /* 0x000fe400078e0a02 */
[C---:B------:R-:W-:Y:S02]  /*0c80*/  IMAD R0, R9.reuse, R0, R7 ;  /* 0x0000000009007224 */ /* 0x040fe400078e0207 */
[C---:B------:R-:W-:Y:S02]  /*0c90*/  IMAD R2, R9.reuse, R2, R8 ;  /* 0x0000000209027224 */ /* 0x040fe400078e0208 */
[C---:B------:R-:W-:Y:S01]  /*0ca0*/  IMAD.HI.U32 R3, R4.reuse, R90, RZ ;  /* 0x0000005a04037227 */ /* 0x040fe200078e00ff */
[C---:B------:R-:W-:Y:S02]  /*0cb0*/  ISETP.GT.U32.AND P0, PT, R9.reuse, R0, PT ;  /* 0x000000000900720c */ /* 0x040fe40003f04070 */
[----:B------:R-:W-:Y:S01]  /*0cc0*/  ISETP.GT.U32.AND P1, PT, R9, R2, PT ;  /* 0x000000020900720c */ /* 0x000fe20003f24070 */
[----:B------:R-:W-:-:S04]  /*0cd0*/  IMAD.HI.U32 R6, R4, R93, RZ ;  /* 0x0000005d04067227 */ /* 0x000fc800078e00ff */
[----:B------:R-:W-:-:S04]  /*0ce0*/  IMAD.HI.U32 R5, R4, R95, RZ ;  /* 0x0000005f04057227 */ /* 0x000fc800078e00ff */
[----:B------:R-:W-:Y:S02]  /*0cf0*/  IMAD.MOV R3, RZ, RZ, -R3 ;  /* 0x000000ffff037224 */ /* 0x000fe400078e0a03 */
[--C-:B------:R-:W-:Y:S02]  /*0d00*/  @!P0 IMAD.IADD R0, R0, 0x1, -R9.reuse ;  /* 0x0000000100008824 */ /* 0x100fe400078e0a09 */
[----:B------:R-:W-:Y:S01]  /*0d10*/  @!P1 IMAD.IADD R2, R2, 0x1, -R9 ;  /* 0x0000000102029824 */ /* 0x000fe200078e0a09 */
[----:B------:R-:W-:Y:S01]  /*0d20*/  ISETP.GE.AND P1, PT, R12, RZ, PT ;  /* 0x000000ff0c00720c */ /* 0x000fe20003f26270 */
[----:B------:R-:W-:Y:S01]  /*0d30*/  IMAD.MOV R10, RZ, RZ, -R6 ;  /* 0x000000ffff0a7224 */ /* 0x000fe200078e0a06 */
[C---:B------:R-:W-:Y:S01]  /*0d40*/  ISETP.GT.U32.AND P0, PT, R9.reuse, R0, PT ;  /* 0x000000000900720c */ /* 0x040fe20003f04070 */
[----:B------:R-:W-:Y:S01]  /*0d50*/  IMAD.MOV R6, RZ, RZ, -R5 ;  /* 0x000000ffff067224 */ /* 0x000fe200078e0a05 */
[----:B------:R-:W-:Y:S01]  /*0d60*/  ISETP.GT.U32.AND P2, PT, R9, R2, PT ;  /* 0x000000020900720c */ /* 0x000fe20003f44070 */
[----:B------:R-:W-:-:S02]  /*0d70*/  VIADD R103, R103, 0x1c ;  /* 0x0000001c67677836 */ /* 0x000fc40000000000 */
[----:B------:R-:W-:-:S03]  /*0d80*/  IMAD.HI.U32 R5, R4, R106, RZ ;  /* 0x0000006a04057227 */ /* 0x000fc600078e00ff */
[----:B------:R-:W-:Y:S01]  /*0d90*/  IABS R98, R103 ;  /* 0x0000006700627213 */ /* 0x000fe20000000000 */
[----:B------:R-:W-:Y:S02]  /*0da0*/  IMAD R90, R85, R3, R90 ;  /* 0x00000003555a7224 */ /* 0x000fe400078e025a */
[----:B------:R-:W-:-:S04]  /*0db0*/  IMAD.HI.U32 R3, R4, R105, RZ ;  /* 0x0000006904037227 */ /* 0x000fc800078e00ff */
[----:B------:R-:W-:Y:S02]  /*0dc0*/  IMAD.MOV R5, RZ, RZ, -R5 ;  /* 0x000000ffff057224 */ /* 0x000fe400078e0a05 */
[----:B------:R-:W-:Y:S02]  /*0dd0*/  IMAD R95, R85, R6, R95 ;  /* 0x00000006555f7224 */ /* 0x000fe400078e025f */
[----:B------:R-:W-:Y:S02]  /*0de0*/  IMAD.MOV R6, RZ, RZ, -R3 ;  /* 0x000000ffff067224 */ /* 0x000fe400078e0a03 */
[----:B------:R-:W-:-:S04]  /*0df0*/  IMAD.HI.U32 R3, R4, R101, RZ ;  /* 0x0000006504037227 */ /* 0x000fc800078e00ff */
[----:B------:R-:W-:Y:S02]  /*0e00*/  IMAD R106, R85, R5, R106 ;  /* 0x00000005556a7224 */ /* 0x000fe400078e026a */
[--C-:B------:R-:W-:Y:S01]  /*0e10*/  @!P0 IMAD.IADD R0, R0, 0x1, -R9.reuse ;  /* 0x0000000100008824 */ /* 0x100fe200078e0a09 */
[----:B------:R-:W-:Y:S01]  /*0e20*/  ISETP.NE.AND P0, PT, R96, RZ, PT ;  /* 0x000000ff6000720c */ /* 0x000fe20003f05270 */
[----:B------:R-:W-:Y:S02]  /*0e30*/  @!P2 IMAD.IADD R2, R2, 0x1, -R9 ;  /* 0x000000010202a824 */ /* 0x000fe400078e0a09 */
[----:B------:R-:W-:-:S04]  /*0e40*/  IMAD.HI.U32 R5, R4, R99, RZ ;  /* 0x0000006304057227 */ /* 0x000fc800078e00ff */
[----:B------:R-:W-:-:S04]  /*0e50*/  IMAD.HI.U32 R4, R4, R98, RZ ;  /* 0x0000006204047227 */ /* 0x000fc800078e00ff */
[----:B------:R-:W-:Y:S02]  /*0e60*/  IMAD R105, R85, R6, R105 ;  /* 0x0000000655697224 */ /* 0x000fe400078e0269 */
[----:B------:R-:W-:Y:S01]  /*0e70*/  IMAD.MOV R6, RZ, RZ, -R3 ;  /* 0x000000ffff067224 */ /* 0x000fe200078e0a03 */
[----:B------:R-:W-:Y:S01]  /*0e80*/  LOP3.LUT R3, RZ, R96, RZ, 0x33, !PT ;  /* 0x00000060ff037212 */ /* 0x000fe200078e33ff */
[----:B------:R-:W-:Y:S02]  /*0e90*/  @!P1 IMAD.MOV R0, RZ, RZ, -R0 ;  /* 0x000000ffff009224 */ /* 0x000fe400078e0a00 */
[----:B------:R-:W-:Y:S02]  /*0ea0*/  @!P3 IMAD.MOV R2, RZ, RZ, -R2 ;  /* 0x000000ffff02b224 */ /* 0x000fe400078e0a02 */
[----:B------:R-:W-:Y:S01]  /*0eb0*/  IMAD.MOV R4, RZ, RZ, -R4 ;  /* 0x000000ffff047224 */ /* 0x000fe200078e0a04 */
[C---:B------:R-:W-:Y:S01]  /*0ec0*/  SEL R44, R3.reuse, R0, !P0 ;  /* 0x00000000032c7207 */ /* 0x040fe20004000000 */
[----:B------:R-:W-:Y:S01]  /*0ed0*/  VIADD R0, R216, 0xffffffed ;  /* 0xffffffedd8007836 */ /* 0x000fe20000000000 */
[----:B------:R-:W-:Y:S01]  /*0ee0*/  SEL R46, R3, R2, !P0 ;  /* 0x00000002032e7207 */ /* 0x000fe20004000000 */
[----:B------:R-:W-:-:S02]  /*0ef0*/  IMAD R98, R85, R4, R98 ;  /* 0x0000000455627224 */ /* 0x000fc400078e0262 */
[----:B------:R-:W-:Y:S01]  /*0f00*/  VIADD R2, R216, 0xffffffec ;  /* 0xffffffecd8027836 */ /* 0x000fe20000000000 */
[----:B------:R-:W-:Y:S01]  /*0f10*/  ISETP.GE.U32.AND P6, PT, R0, 0x7fffffae, PT ;  /* 0x7fffffae0000780c */ /* 0x000fe20003fc6070 */
[C---:B------:R-:W-:Y:S02]  /*0f20*/  VIADD R4, R216.reuse, 0xffffffff ;  /* 0xffffffffd8047836 */ /* 0x040fe40000000000 */
[----:B------:R-:W-:Y:S01]  /*0f30*/  VIADD R0, R216, 0xffffffe9 ;  /* 0xffffffe9d8007836 */ /* 0x000fe20000000000 */
[----:B------:R-:W-:Y:S01]  /*0f40*/  ISETP.GE.U32.AND P0, PT, R2, 0x7fffffad, PT ;  /* 0x7fffffad0200780c */ /* 0x000fe20003f06070 */
[----:B------:R-:W-:Y:S01]  /*0f50*/  VIADD R2, R216, 0xffffffe8 ;  /* 0xffffffe8d8027836 */ /* 0x000fe20000000000 */
[----:B------:R-:W-:Y:S01]  /*0f60*/  ISETP.GE.U32.AND P4, PT, R4, 0x7fffffc0, PT ;  /* 0x7fffffc00400780c */ /* 0x000fe20003f86070 */
[C---:B------:R-:W-:Y:S01]  /*0f70*/  VIADD R4, R216.reuse, 0xffffffee ;  /* 0xffffffeed8047836 */ /* 0x040fe20000000000 */
[----:B------:R-:W-:Y:S01]  /*0f80*/  SEL R14, RZ, 0x1, P0 ;  /* 0x00000001ff0e7807 */ /* 0x000fe20000000000 */
[----:B------:R-:W-:Y:S01]  /*0f90*/  VIADD R3, R216, 0xffffffef ;  /* 0xffffffefd8037836 */ /* 0x000fe20000000000 */
[----:B------:R-:W-:Y:S01]  /*0fa0*/  ISETP.GE.U32.AND P3, PT, R2, 0x7fffffa9, PT ;  /* 0x7fffffa90200780c */ /* 0x000fe20003f66070 */
[----:B------:R-:W-:Y:S01]  /*0fb0*/  VIADD R2, R216, 0xffffffea ;  /* 0xffffffead8027836 */ /* 0x000fe20000000000 */
[----:B------:R-:W-:Y:S01]  /*0fc0*/  ISETP.GE.U32.AND P0, PT, R0, 0x7fffffaa, PT ;  /* 0x7fffffaa0000780c */ /* 0x000fe20003f06070 */
[----:B------:R-:W-:Y:S01]  /*0fd0*/  VIADD R0, R216, 0xffffffeb ;  /* 0xffffffebd8007836 */ /* 0x000fe20000000000 */
[----:B------:R-:W-:Y:S01]  /*0fe0*/  ISETP.GE.U32.AND P1, PT, R4, 0x7fffffaf, PT ;  /* 0x7fffffaf0400780c */ /* 0x000fe20003f26070 */
[----:B------:R-:W-:Y:S01]  /*0ff0*/  IMAD.MOV R8, RZ, RZ, -R5 ;  /* 0x000000ffff087224 */ /* 0x000fe200078e0a05 */
[----:B------:R-:W-:Y:S01]  /*1000*/  SEL R35, RZ, 0x1fffe, P6 ;  /* 0x0001fffeff237807 */ /* 0x000fe20003000000 */
[C---:B------:R-:W-:Y:S01]  /*1010*/  VIADD R5, R216.reuse, 0xfffffff7 ;  /* 0xfffffff7d8057836 */ /* 0x040fe20000000000 */
[----:B------:R-:W-:Y:S01]  /*1020*/  SEL R30, RZ, 0x4, P1 ;  /* 0x00000004ff1e7807 */ /* 0x000fe20000800000 */
[----:B------:R-:W-:Y:S01]  /*1030*/  VIADD R4, R216, 0xffffffcb ;  /* 0xffffffcbd8047836 */ /* 0x000fe20000000000 */
[----:B------:R-:W-:Y:S01]  /*1040*/  ISETP.GE.U32.AND P6, PT, R2, 0x7fffffab, PT ;  /* 0x7fffffab0200780c */ /* 0x000fe20003fc6070 */
[----:B------:R-:W-:Y:S01]  /*1050*/  VIADD R2, R216, 0xffffffe4 ;  /* 0xffffffe4d8027836 */ /* 0x000fe20000000000 */
[----:B------:R-:W-:Y:S01]  /*1060*/  ISETP.GE.U32.AND P1, PT, R0, 0x7fffffac, PT ;  /* 0x7fffffac0000780c */ /* 0x000fe20003f26070 */
[C---:B------:R-:W-:Y:S01]  /*1070*/  VIADD R0, R216.reuse, 0xffffffe5 ;  /* 0xffffffe5d8007836 */ /* 0x040fe20000000000 */
[----:B------:R-:W-:Y:S01]  /*1080*/  ISETP.GE.U32.AND P2, PT, R3, 0x7fffffb0, PT ;  /* 0x7fffffb00300780c */ /* 0x000fe20003f46070 */
[C---:B------:R-:W-:Y:S01]  /*1090*/  VIADD R3, R216.reuse, 0xffffffe6 ;  /* 0xffffffe6d8037836 */ /* 0x040fe20000000000 */
[----:B------:R-:W-:Y:S01]  /*10a0*/  SEL R34, RZ, 0x1, P3 ;  /* 0x00000001ff227807 */ /* 0x000fe20001800000 */
[----:B------:R-:W-:Y:S01]  /*10b0*/  VIADD R7, R216, 0xffffffc4 ;  /* 0xffffffc4d8077836 */ /* 0x000fe20000000000 */
[----:B------:R-:W-:Y:S01]  /*10c0*/  SEL R33, RZ, 0x7fff8, P2 ;  /* 0x0007fff8ff217807 */ /* 0x000fe20001000000 */
[C---:B------:R-:W-:Y:S01]  /*10d0*/  IMAD R101, R85.reuse, R6, R101 ;  /* 0x0000000655657224 */ /* 0x040fe200078e0265 */
[----:B------:R-:W-:Y:S01]  /*10e0*/  ISETP.GE.U32.AND P2, PT, R2, 0x7fffffa5, PT ;  /* 0x7fffffa50200780c */ /* 0x000fe20003f46070 */
[----:B------:R-:W-:Y:S01]  /*10f0*/  VIADD R2, R216, 0xffffffe7 ;  /* 0xffffffe7d8027836 */ /* 0x000fe20000000000 */
[----:B------:R-:W-:Y:S01]  /*1100*/  ISETP.GE.U32.AND P3, PT, R0, 0x7fffffa6, PT ;  /* 0x7fffffa60000780c */ /* 0x000fe20003f66070 */
[C---:B------:R-:W-:Y:S01]  /*1110*/  VIADD R0, R216.reuse, 0xffffffe1 ;  /* 0xffffffe1d8007836 */ /* 0x040fe20000000000 */
[----:B------:R-:W-:Y:S01]  /*1120*/  SEL R32, RZ, 0x4, P6 ;  /* 0x00000004ff207807 */ /* 0x000fe20003000000 */
[C---:B------:R-:W-:Y:S01]  /*1130*/  IMAD R93, R85.reuse, R10, R93 ;  /* 0x0000000a555d7224 */ /* 0x040fe200078e025d */
[----:B------:R-:W-:Y:S01]  /*1140*/  SEL R37, RZ, 0x7fff8, P1 ;  /* 0x0007fff8ff257807 */ /* 0x000fe20000800000 */
[----:B------:R-:W-:Y:S01]  /*1150*/  VIADD R10, R216, 0xffffffc7 ;  /* 0xffffffc7d80a7836 */ /* 0x000fe20000000000 */
[----:B------:R-:W-:Y:S01]  /*1160*/  SEL R39, RZ, 0x1fffe, P0 ;  /* 0x0001fffeff277807 */ /* 0x000fe20000000000 */
[----:B------:R-:W-:Y:S01]  /*1170*/  IMAD R99, R85, R8, R99 ;  /* 0x0000000855637224 */ /* 0x000fe200078e0263 */
[----:B------:R-:W-:Y:S01]  /*1180*/  ISETP.GE.U32.AND P6, PT, R2, 0x7fffffa8, PT ;  /* 0x7fffffa80200780c */ /* 0x000fe20003fc6070 */
[----:B------:R-:W-:Y:S01]  /*1190*/  VIADD R2, R216, 0xffffffe0 ;  /* 0xffffffe0d8027836 */ /* 0x000fe20000000000 */
[----:B------:R-:W-:Y:S01]  /*11a0*/  ISETP.GE.U32.AND P1, PT, R0, 0x7fffffa2, PT ;  /* 0x7fffffa20000780c */ /* 0x000fe20003f26070 */
[C---:B------:R-:W-:Y:S01]  /*11b0*/  VIADD R0, R216.reuse, 0xffffffe3 ;  /* 0xffffffe3d8007836 */ /* 0x040fe20000000000 */
[----:B------:R-:W-:Y:S01]  /*11c0*/  ISETP.GE.U32.AND P0, PT, R3, 0x7fffffa7, PT ;  /* 0x7fffffa70300780c */ /* 0x000fe20003f06070 */
[C---:B------:R-:W-:Y:S01]  /*11d0*/  VIADD R3, R216.reuse, 0xffffffe2 ;  /* 0xffffffe2d8037836 */ /* 0x040fe20000000000 */
[----:B------:R-:W-:Y:S01]  /*11e0*/  SEL R38, RZ, 0x1, P2 ;  /* 0x00000001ff267807 */ /* 0x000fe20001000000 */
[C---:B------:R-:W-:Y:S01]  /*11f0*/  VIADD R8, R216.reuse, 0xffffffc1 ;  /* 0xffffffc1d8087836 */ /* 0x040fe20000000000 */
[----:B------:R-:W-:Y:S01]  /*1200*/  SEL R36, RZ, 0x4, P0 ;  /* 0x00000004ff247807 */ /* 0x000fe20000000000 */
[----:B0-----:R-:W-:Y:S01]  /*1210*/  VIADD R11, R216, 0xffffffc0 ;  /* 0xffffffc0d80b7836 */ /* 0x001fe20000000000 */
[----:B------:R-:W-:Y:S01]  /*1220*/  ISETP.GE.U32.AND P2, PT, R2, 0x7fffffa1, PT ;  /* 0x7fffffa10200780c */ /* 0x000fe20003f46070 */
[----:B------:R-:W-:Y:S01]  /*1230*/  VIADD R2, R216, 0xffffffcc ;  /* 0xffffffccd8027836 */ /* 0x000fe20000000000 */
[----:B------:R-:W-:Y:S01]  /*1240*/  ISETP.GE.U32.AND P0, PT, R0, 0x7fffffa4, PT ;  /* 0x7fffffa40000780c */ /* 0x000fe20003f06070 */
[C---:B------:R-:W-:Y:S01]  /*1250*/  VIADD R0, R216.reuse, 0xffffffcd ;  /* 0xffffffcdd8007836 */ /* 0x040fe20000000000 */
[----:B------:R-:W-:Y:S01]  /*1260*/  SEL R41, RZ, 0x7fff8, P6 ;  /* 0x0007fff8ff297807 */ /* 0x000fe20003000000 */
[----:B------:R-:W-:Y:S01]  /*1270*/  VIADD R12, R216, 0xffffffc2 ;  /* 0xffffffc2d80c7836 */ /* 0x000fe20000000000 */
[----:B------:R-:W-:Y:S01]  /*1280*/  SEL R47, RZ, 0x1fffe, P1 ;  /* 0x0001fffeff2f7807 */ /* 0x000fe20000800000 */
[----:B------:R-:W-:Y:S01]  /*1290*/  IMAD.IADD R35, R14, 0x1, R35 ;  /* 0x000000010e237824 */ /* 0x000fe200078e0223 */
[----:B------:R-:W-:Y:S01]  /*12a0*/  SEL R43, RZ, 0x1fffe, P3 ;  /* 0x0001fffeff2b7807 */ /* 0x000fe20001800000 */
[----:B------:R-:W-:Y:S01]  /*12b0*/  IMAD.IADD R34, R34, 0x1, R39 ;  /* 0x0000000122227824 */ /* 0x000fe200078e0227 */
[----:B------:R-:W-:Y:S01]  /*12c0*/  ISETP.GE.U32.AND P6, PT, R2, 0x7fffff8d, PT ;  /* 0x7fffff8d0200780c */ /* 0x000fe20003fc6070 */
[----:B------:R-:W-:Y:S01]  /*12d0*/  VIADD R2, R216, 0xffffffce ;  /* 0xffffffced8027836 */ /* 0x000fe20000000000 */
[----:B------:R-:W-:Y:S01]  /*12e0*/  ISETP.GE.U32.AND P1, PT, R0, 0x7fffff8e, PT ;  /* 0x7fffff8e0000780c */ /* 0x000fe20003f26070 */
[C---:B------:R-:W-:Y:S01]  /*12f0*/  VIADD R0, R216.reuse, 0xffffffcf ;  /* 0xffffffcfd8007836 */ /* 0x040fe20000000000 */
[----:B------:R-:W-:Y:S01]  /*1300*/  ISETP.GE.U32.AND P3, PT, R3, 0x7fffffa3, PT ;  /* 0x7fffffa30300780c */ /* 0x000fe20003f66070 */
[----:B------:R-:W-:Y:S01]  /*1310*/  VIADD R3, R216, 0xffffffc8 ;  /* 0xffffffc8d8037836 */ /* 0x000fe20000000000 */
[----:B------:R-:W-:Y:S01]  /*1320*/  SEL R45, RZ, 0x7fff8, P0 ;  /* 0x0007fff8ff2d7807 */ /* 0x000fe20000000000 */
[----:B------:R-:W-:Y:S01]  /*1330*/  IMAD.IADD R38, R38, 0x1, R43 ;  /* 0x0000000126267824 */ /* 0x000fe200078e022b */
[----:B------:R-:W-:-:S02]  /*1340*/  SEL R40, RZ, 0x4, P3 ;  /* 0x00000004ff287807 */ /* 0x000fc40001800000 */
[----:B------:R-:W-:Y:S02]  /*1350*/  ISETP.GE.U32.AND P3, PT, R2, 0x7fffff8f, PT ;  /* 0x7fffff8f0200780c */ /* 0x000fe40003f66070 */
[----:B------:R-:W-:Y:S01]  /*1360*/  ISETP.GE.U32.AND P0, PT, R0, 0x7fffff90, PT ;  /* 0x7fffff900000780c */ /* 0x000fe20003f06070 */
[C---:B------:R-:W-:Y:S01]  /*1370*/  VIADD R0, R216.reuse, 0xffffffc9 ;  /* 0xffffffc9d8007836 */ /* 0x040fe20000000000 */
[----:B------:R-:W-:Y:S02]  /*1380*/  SEL R2, RZ, 0x1, P6 ;  /* 0x00000001ff027807 */ /* 0x000fe40003000000 */
[----:B------:R-:W-:Y:S01]  /*1390*/  ISETP.GE.U32.AND P6, PT, R3, 0x7fffff89, PT ;  /* 0x7fffff890300780c */ /* 0x000fe20003fc6070 */
[----:B------:R-:W-:Y:S01]  /*13a0*/  VIADD R3, R216, 0xffffffca ;  /* 0xffffffcad8037836 */ /* 0x000fe20000000000 */
[----:B------:R-:W-:Y:S02]  /*13b0*/  ISETP.GE.U32.AND P5, PT, R5, 0x7fffffb8, PT ;  /* 0x7fffffb80500780c */ /* 0x000fe40003fa6070 */
[----:B------:R-:W-:-:S02]  /*13c0*/  SEL R5, RZ, 0x1fffe, P1 ;  /* 0x0001fffeff057807 */ /* 0x000fc40000800000 */
[----:B------:R-:W-:Y:S02]  /*13d0*/  ISETP.GE.U32.AND P1, PT, R0, 0x7fffff8a, PT ;  /* 0x7fffff8a0000780c */ /* 0x000fe40003f26070 */
[----:B------:R-:W-:Y:S01]  /*13e0*/  SEL R0, RZ, 0x4, P3 ;  /* 0x00000004ff007807 */ /* 0x000fe20001800000 */
[----:B------:R-:W-:Y:S01]  /*13f0*/  IMAD.IADD R2, R2, 0x1, R5 ;  /* 0x0000000102027824 */ /* 0x000fe200078e0205 */
[----:B------:R-:W-:Y:S02]  /*1400*/  ISETP.GE.U32.AND P3, PT, R3, 0x7fffff8b, PT ;  /* 0x7fffff8b0300780c */ /* 0x000fe40003f66070 */
[----:B------:R-:W-:Y:S02]  /*1410*/  SEL R3, RZ, 0x7fff8, P0 ;  /* 0x0007fff8ff037807 */ /* 0x000fe40000000000 */
[----:B------:R-:W-:Y:S01]  /*1420*/  ISETP.GE.U32.AND P0, PT, R4, 0x7fffff8c, PT ;  /* 0x7fffff8c0400780c */ /* 0x000fe20003f06070 */
[----:B------:R-:W-:Y:S01]  /*1430*/  VIADD R4, R216, 0xffffffc5 ;  /* 0xffffffc5d8047836 */ /* 0x000fe20000000000 */
[----:B------:R-:W-:-:S02]  /*1440*/  SEL R6, RZ, 0x1, P6 ;  /* 0x00000001ff067807 */ /* 0x000fc40003000000 */
[----:B------:R-:W-:Y:S01]  /*1450*/  ISETP.GE.U32.AND P6, PT, R7, 0x7fffff85, PT ;  /* 0x7fffff850700780c */ /* 0x000fe20003fc6070 */
[----:B------:R-:W-:Y:S01]  /*1460*/  VIADD R7, R216, 0xffffffc6 ;  /* 0xffffffc6d8077836 */ /* 0x000fe20000000000 */
[----:B------:R-:W-:Y:S02]  /*1470*/  SEL R9, RZ, 0x1fffe, P1 ;  /* 0x0001fffeff097807 */ /* 0x000fe40000800000 */
[----:B------:R-:W-:Y:S02]  /*1480*/  ISETP.GE.U32.AND P1, PT, R4, 0x7fffff86, PT ;  /* 0x7fffff860400780c */ /* 0x000fe40003f26070 */
[----:B------:R-:W-:Y:S01]  /*1490*/  SEL R4, RZ, 0x4, P3 ;  /* 0x00000004ff047807 */ /* 0x000fe20001800000 */
[----:B------:R-:W-:Y:S01]  /*14a0*/  IMAD.IADD R6, R6, 0x1, R9 ;  /* 0x0000000106067824 */ /* 0x000fe200078e0209 */
[----:B------:R-:W-:Y:S02]  /*14b0*/  ISETP.GE.U32.AND P3, PT, R7, 0x7fffff87, PT ;  /* 0x7fffff870700780c */ /* 0x000fe40003f66070 */
[----:B------:R-:W-:-:S02]  /*14c0*/  SEL R7, RZ, 0x7fff8, P0 ;  /* 0x0007fff8ff077807 */ /* 0x000fc40000000000 */
[----:B------:R-:W-:Y:S02]  /*14d0*/  ISETP.GE.U32.AND P0, PT, R10, 0x7fffff88, PT ;  /* 0x7fffff880a00780c */ /* 0x000fe40003f06070 */
[----:B------:R-:W-:Y:S02]  /*14e0*/  SEL R10, RZ, 0x1, P6 ;  /* 0x00000001ff0a7807 */ /* 0x000fe40003000000 */
[----:B------:R-:W-:Y:S02]  /*14f0*/  ISETP.GE.U32.AND P6, PT, R8, 0x7fffff82, PT ;  /* 0x7fffff820800780c */ /* 0x000fe40003fc6070 */
[----:B------:R-:W-:Y:S02]  /*1500*/  SEL R13, RZ, 0x1fffe, P1 ;  /* 0x0001fffeff0d7807 */ /* 0x000fe40000800000 */
[----:B------:R-:W-:Y:S02]  /*1510*/  SEL R8, RZ, 0x4, P3 ;  /* 0x00000004ff087807 */ /* 0x000fe40001800000 */
[----:B------:R-:W-:Y:S01]  /*1520*/  ISETP.GE.U32.AND P1, PT, R11, 0x7fffff81, PT ;  /* 0x7fffff810b00780c */ /* 0x000fe20003f26070 */
[----:B------:R-:W-:Y:S01]  /*1530*/  IMAD.IADD R10, R10, 0x1, R13 ;  /* 0x000000010a0a7824 */ /* 0x000fe200078e020d */
[----:B------:R-:W-:Y:S01]  /*1540*/  ISETP.GE.U32.AND P3, PT, R12, 0x7fffff83, PT ;  /* 0x7fffff830c00780c */ /* 0x000fe20003f66070 */
[----:B------:R-:W-:Y:S01]  /*1550*/  VIADD R12, R216, 0xffffffdc ;  /* 0xffffffdcd80c7836 */ /* 0x000fe20000000000 */
[----:B------:R-:W-:-:S02]  /*1560*/  SEL R11, RZ, 0x7fff8, P0 ;  /* 0x0007fff8ff0b7807 */ /* 0x000fc40000000000 */
[----:B------:R-:W-:Y:S01]  /*1570*/  ISETP.GE.U32.AND P0, PT, R15, 0x7fffff84, PT ;  /* 0x7fffff840f00780c */ /* 0x000fe20003f06070 */
[----:B------:R-:W-:Y:S01]  /*1580*/  VIADD R15, R216, 0xffffffdd ;  /* 0xffffffddd80f7836 */ /* 0x000fe20000000000 */
[----:B------:R-:W-:Y:S02]  /*1590*/  SEL R17, RZ, 0x1fffe, P6 ;  /* 0x0001fffeff117807 */ /* 0x000fe40003000000 */
[----:B------:R-:W-:Y:S02]  /*15a0*/  ISETP.GE.U32.AND P6, PT, R12, 0x7fffff9d, PT ;  /* 0x7fffff9d0c00780c */ /* 0x000fe40003fc6070 */
[----:B------:R-:W-:Y:S02]  /*15b0*/  SEL R12, RZ, 0x4, P3 ;  /* 0x00000004ff0c7807 */ /* 0x000fe40001800000 */
[----:B------:R-:W-:Y:S02]  /*15c0*/  ISETP.GE.U32.AND P3, PT, R15, 0x7fffff9e, PT ;  /* 0x7fffff9e0f00780c */ /* 0x000fe40003f66070 */
[----:B------:R-:W-:-:S02]  /*15d0*/  SEL R15, RZ, 0x7fff8, P0 ;  /* 0x0007fff8ff0f7807 */ /* 0x000fc40000000000 */
[----:B------:R-:W-:Y:S01]  /*15e0*/  ISETP.GE.U32.AND P0, PT, R16, 0x7fffff9f, PT ;  /* 0x7fffff9f1000780c */ /* 0x000fe20003f06070 */
[C---:B------:R-:W-:Y:S01]  /*15f0*/  VIADD R16, R216.reuse, 0xffffffd8 ;  /* 0xffffffd8d8107836 */ /* 0x040fe20000000000 */
[----:B------:R-:W-:Y:S02]  /*1600*/  SEL R18, RZ, 0x1, P6 ;  /* 0x00000001ff127807 */ /* 0x000fe40003000000 */
[----:B------:R-:W-:Y:S01]  /*1610*/  ISETP.GE.U32.AND P6, PT, R19, 0x7fffffa0, PT ;  /* 0x7fffffa01300780c */ /* 0x000fe20003fc6070 */
[----:B------:R-:W-:Y:S01]  /*1620*/  VIADD R19, R216, 0xffffffd9 ;  /* 0xffffffd9d8137836 */ /* 0x000fe20000000000 */
[----:B------:R-:W-:Y:S02]  /*1630*/  SEL R21, RZ, 0x1fffe, P3 ;  /* 0x0001fffeff157807 */ /* 0x000fe40001800000 */
[----:B------:R-:W-:Y:S02]  /*1640*/  ISETP.GE.U32.AND P3, PT, R16, 0x7fffff99, PT ;  /* 0x7fffff991000780c */ /* 0x000fe40003f66070 */
[----:B------:R-:W-:Y:S01]  /*1650*/  SEL R16, RZ, 0x4, P0 ;  /* 0x00000004ff107807 */ /* 0x000fe20000000000 */
[----:B------:R-:W-:Y:S01]  /*1660*/  IMAD.IADD R18, R18, 0x1, R21 ;  /* 0x0000000112127824 */ /* 0x000fe200078e0215 */
[----:B------:R-:W-:-:S02]  /*1670*/  ISETP.GE.U32.AND P0, PT, R19, 0x7fffff9a, PT ;  /* 0x7fffff9a1300780c */ /* 0x000fc40003f06070 */
[----:B------:R-:W-:Y:S02]  /*1680*/  SEL R19, RZ, 0x7fff8, P6 ;  /* 0x0007fff8ff137807 */ /* 0x000fe40003000000 */
[----:B------:R-:W-:Y:S01]  /*1690*/  ISETP.GE.U32.AND P6, PT, R20, 0x7fffff9b, PT ;  /* 0x7fffff9b1400780c */ /* 0x000fe20003fc6070 */
[C---:B------:R-:W-:Y:S01]  /*16a0*/  VIADD R20, R216.reuse, 0xffffffd4 ;  /* 0xffffffd4d8147836 */ /* 0x040fe20000000000 */
[----:B------:R-:W-:Y:S02]  /*16b0*/  SEL R22, RZ, 0x1, P3 ;  /* 0x00000001ff167807 */ /* 0x000fe40001800000 */
[----:B------:R-:W-:Y:S01]  /*16c0*/  ISETP.GE.U32.AND P3, PT, R23, 0x7fffff9c, PT ;  /* 0x7fffff9c1700780c */ /* 0x000fe20003f66070 */
[----:B------:R-:W-:Y:S01]  /*16d0*/  VIADD R23, R216, 0xffffffd5 ;  /* 0xffffffd5d8177836 */ /* 0x000fe20000000000 */
[----:B------:R-:W-:Y:S02]  /*16e0*/  SEL R25, RZ, 0x1fffe, P0 ;  /* 0x0001fffeff197807 */ /* 0x000fe40000000000 */
[----:B------:R-:W-:-:S02]  /*16f0*/  ISETP.GE.U32.AND P0, PT, R20, 0x7fffff95, PT ;  /* 0x7fffff951400780c */ /* 0x000fc40003f06070 */
[----:B------:R-:W-:Y:S01]  /*1700*/  SEL R20, RZ, 0x4, P6 ;  /* 0x00000004ff147807 */ /* 0x000fe20003000000 */
[----:B------:R-:W-:Y:S01]  /*1710*/  IMAD.IADD R22, R22, 0x1, R25 ;  /* 0x0000000116167824 */ /* 0x000fe200078e0219 */
[----:B------:R-:W-:Y:S02]  /*1720*/  ISETP.GE.U32.AND P6, PT, R23, 0x7fffff96, PT ;  /* 0x7fffff961700780c */ /* 0x000fe40003fc6070 */
[----:B------:R-:W-:Y:S02]  /*1730*/  SEL R23, RZ, 0x7fff8, P3 ;  /* 0x0007fff8ff177807 */ /* 0x000fe40001800000 */
[----:B------:R-:W-:Y:S01]  /*1740*/  ISETP.GE.U32.AND P3, PT, R24, 0x7fffff97, PT ;  /* 0x7fffff971800780c */ /* 0x000fe20003f66070 */
[C---:B------:R-:W-:Y:S01]  /*1750*/  VIADD R24, R216.reuse, 0xffffffd0 ;  /* 0xffffffd0d8187836 */ /* 0x040fe20000000000 */
[----:B------:R-:W-:Y:S02]  /*1760*/  SEL R26, RZ, 0x1, P0 ;  /* 0x00000001ff1a7807 */ /* 0x000fe40000000000 */
[----:B------:R-:W-:Y:S01]  /*1770*/  ISETP.GE.U32.AND P0, PT, R27, 0x7fffff98, PT ;  /* 0x7fffff981b00780c */ /* 0x000fe20003f06070 */
[----:B------:R-:W-:Y:S01]  /*1780*/  VIADD R27, R216, 0xffffffd1 ;  /* 0xffffffd1d81b7836 */ /* 0x000fe20000000000 */
[----:B------:R-:W-:-:S02]  /*1790*/  SEL R29, RZ, 0x1fffe, P6 ;  /* 0x0001fffeff1d7807 */ /* 0x000fc40003000000 */
[----:B------:R-:W-:Y:S02]  /*17a0*/  ISETP.GE.U32.AND P6, PT, R24, 0x7fffff91, PT ;  /* 0x7fffff911800780c */ /* 0x000fe40003fc6070 */
[----:B------:R-:W-:Y:S01]  /*17b0*/  SEL R24, RZ, 0x4, P3 ;  /* 0x00000004ff187807 */ /* 0x000fe20001800000 */
[----:B------:R-:W-:Y:S01]  /*17c0*/  IMAD.IADD R26, R26, 0x1, R29 ;  /* 0x000000011a1a7824 */ /* 0x000fe200078e021d */
[----:B------:R-:W-:Y:S02]  /*17d0*/  ISETP.GE.U32.AND P3, PT, R27, 0x7fffff92, PT ;  /* 0x7fffff921b00780c */ /* 0x000fe40003f66070 */
[----:B------:R-:W-:Y:S02]  /*17e0*/  SEL R27, RZ, 0x7fff8, P0 ;  /* 0x0007fff8ff1b7807 */ /* 0x000fe40000000000 */
[----:B------:R-:W-:Y:S02]  /*17f0*/  ISETP.GE.U32.AND P0, PT, R28, 0x7fffff93, PT ;  /* 0x7fffff931c00780c */ /* 0x000fe40003f06070 */
[----:B------:R-:W-:-:S02]  /*1800*/  SEL R28, RZ, 0x1, P6 ;  /* 0x00000001ff1c7807 */ /* 0x000fc40003000000 */
[----:B------:R-:W-:Y:S02]  /*1810*/  ISETP.GE.U32.AND P6, PT, R31, 0x7fffff94, PT ;  /* 0x7fffff941f00780c */ /* 0x000fe40003fc6070 */
[----:B------:R-:W-:Y:S02]  /*1820*/  SEL R31, RZ, 0x1fffe, P3 ;  /* 0x0001fffeff1f7807 */ /* 0x000fe40001800000 */
[----:B------:R-:W-:Y:S02]  /*1830*/  ISETP.GE.U32.AND P3, PT, R42, 0x7fffffbf, PT ;  /* 0x7fffffbf2a00780c */ /* 0x000fe40003f66070 */
[----:B------:R-:W-:Y:S01]  /*1840*/  SEL R42, RZ, 0x1, P2 ;  /* 0x00000001ff2a7807 */ /* 0x000fe20001000000 */
[----:B------:R-:W-:Y:S01]  /*1850*/  IMAD.IADD R28, R28, 0x1, R31 ;  /* 0x000000011c1c7824 */ /* 0x000fe200078e021f */
[----:B------:R-:W-:Y:S02]  /*1860*/  SEL R14, RZ, 0x1, P1 ;  /* 0x00000001ff0e7807 */ /* 0x000fe40000800000 */
[----:B------:R-:W-:Y:S01]  /*1870*/  LOP3.LUT R2, R2, 0x3, RZ, 0xc0, !PT ;  /* 0x0000000302027812 */ /* 0x000fe200078ec0ff */
[----:B------:R-:W-:Y:S01]  /*1880*/  IMAD.IADD R42, R42, 0x1, R47 ;  /* 0x000000012a2a7824 */ /* 0x000fe200078e022f */
[----:B------:R-:W-:Y:S01]  /*1890*/  LOP3.LUT R28, R28, 0x3, RZ, 0xc0, !PT ;  /* 0x000000031c1c7812 */ /* 0x000fe200078ec0ff */
[----:B------:R-:W-:Y:S01]  /*18a0*/  IMAD.IADD R14, R14, 0x1, R17 ;  /* 0x000000010e0e7824 */ /* 0x000fe200078e0211 */
[----:B------:R-:W-:-:S02]  /*18b0*/  IADD3 R0, PT, PT, R2, R3, R0 ;  /* 0x0000000302007210 */ /* 0x000fc40007ffe000 */
[----:B------:R-:W-:Y:S02]  /*18c0*/  LOP3.LUT R42, R42, 0x3, RZ, 0xc0, !PT ;  /* 0x000000032a2a7812 */ /* 0x000fe400078ec0ff */
[----:B------:R-:W-:Y:S02]  /*18d0*/  LOP3.LUT R14, R14, 0x3, RZ, 0xc0, !PT ;  /* 0x000000030e0e7812 */ /* 0x000fe400078ec0ff */
[----:B------:R-:W-:Y:S02]  /*18e0*/  SEL R2, RZ, 0x4, P0 ;  /* 0x00000004ff027807 */ /* 0x000fe40000000000 */
[----:B------:R-:W-:Y:S02]  /*18f0*/  SEL R3, RZ, 0x7fff8, P6 ;  /* 0x0007fff8ff037807 */ /* 0x000fe40003000000 */
[----:B------:R-:W-:Y:S02]  /*1900*/  LOP3.LUT R38, R38, 0x3, RZ, 0xc0, !PT ;  /* 0x0000000326267812 */ /* 0x000fe400078ec0ff */
[----:B------:R-:W-:-:S02]  /*1910*/  IADD3 R40, PT, PT, R42, R45, R40 ;  /* 0x0000002d2a287210 */ /* 0x000fc40007ffe028 */
[----:B------:R-:W-:Y:S02]  /*1920*/  LOP3.LUT R10, R10, 0x3, RZ, 0xc0, !PT ;  /* 0x000000030a0a7812 */ /* 0x000fe400078ec0ff */
[----:B------:R-:W-:Y:S02]  /*1930*/  IADD3 R12, PT, PT, R14, R15, R12 ;  /* 0x0000000f0e0c7210 */ /* 0x000fe40007ffe00c */
[----:B------:R-:W-:Y:S02]  /*1940*/  LOP3.LUT R34, R34, 0x3, RZ, 0xc0, !PT ;  /* 0x0000000322227812 */ /* 0x000fe400078ec0ff */
[----:B------:R-:W-:Y:S02]  /*1950*/  LOP3.LUT R6, R6, 0x3, RZ, 0xc0, !PT ;  /* 0x0000000306067812 */ /* 0x000fe400078ec0ff */
[----:B------:R-:W-:Y:S02]  /*1960*/  LOP3.LUT R22, R22, 0x3, RZ, 0xc0, !PT ;  /* 0x0000000316167812 */ /* 0x000fe400078ec0ff */
[----:B------:R-:W-:-:S02]  /*1970*/  IADD3 R2, PT, PT, R28, R3, R2 ;  /* 0x000000031c027210 */ /* 0x000fc40007ffe002 */
[----:B------:R-:W-:Y:S02]  /*1980*/  IADD3 R36, PT, PT, R38, R41, R36 ;  /* 0x0000002926247210 */ /* 0x000fe40007ffe024 */
[----:B------:R-:W-:Y:S02]  /*1990*/  IADD3 R8, PT, PT, R10, R11, R8 ;  /* 0x0000000b0a087210 */ /* 0x000fe40007ffe008 */
[----:B------:R-:W-:Y:S02]  /*19a0*/  LOP3.LUT R5, R40, 0xf, RZ, 0xc0, !PT ;  /* 0x0000000f28057812 */ /* 0x000fe400078ec0ff */
[----:B------:R-:W-:Y:S02]  /*19b0*/  LOP3.LUT R3, R12, 0xf, RZ, 0xc0, !PT ;  /* 0x0000000f0c037812 */ /* 0x000fe400078ec0ff */
[----:B------:R-:W-:Y:S01]  /*19c0*/  IADD3 R32, PT, PT, R34, R37, R32 ;  /* 0x0000002522207210 */ /* 0x000fe20007ffe020 */
[----:B------:R-:W-:Y:S01]  /*19d0*/  IMAD R36, R36, 0x10, R5 ;  /* 0x0000001024247824 */ /* 0x000fe200078e0205 */
[----:B------:R-:W-:Y:S01]  /*19e0*/  IADD3 R4, PT, PT, R6, R7, R4 ;  /* 0x0000000706047210 */ /* 0x000fe20007ffe004 */
[----:B------:R-:W-:Y:S01]  /*19f0*/  IMAD R8, R8, 0x10, R3 ;  /* 0x0000001008087824 */ /* 0x000fe200078e0203 */
[----:B------:R-:W-:Y:S01]  /*1a00*/  IADD3 R20, PT, PT, R22, R23, R20 ;  /* 0x0000001716147210 */ /* 0x000fe20007ffe014 */
[----:B------:R-:W-:Y:S01]  /*1a10*/  IMAD.SHL.U32 R9, R32, 0x100, RZ ;  /* 0x0000010020097824 */ /* 0x000fe200078e00ff */
[----:B------:R-:W-:Y:S01]  /*1a20*/  LOP3.LUT R35, R35, 0x3, RZ, 0xc0, !PT ;  /* 0x0000000323237812 */ /* 0x000fe200078ec0ff */
[----:B------:R-:W-:Y:S01]  /*1a30*/  IMAD.SHL.U32 R3, R4, 0x100, RZ ;  /* 0x0000010004037824 */ /* 0x000fe200078e00ff */
[----:B------:R-:W-:Y:S01]  /*1a40*/  LOP3.LUT R18, R18, 0x3, RZ, 0xc0, !PT ;  /* 0x0000000312127812 */ /* 0x000fe200078ec0ff */
[----:B------:R-:W-:Y:S01]  /*1a50*/  IMAD.SHL.U32 R5, R20, 0x100, RZ ;  /* 0x0000010014057824 */ /* 0x000fe200078e00ff */
[----:B------:R-:W-:-:S02]  /*1a60*/  LOP3.LUT R26, R26, 0x3, RZ, 0xc0, !PT ;  /* 0x000000031a1a7812 */ /* 0x000fc400078ec0ff */
[----:B------:R-:W-:Y:S02]  /*1a70*/  IADD3 R30, PT, PT, R35, R33, R30 ;  /* 0x00000021231e7210 */ /* 0x000fe40007ffe01e */
[----:B------:R-:W-:Y:S02]  /*1a80*/  IADD3 R16, PT, PT, R18, R19, R16 ;  /* 0x0000001312107210 */ /* 0x000fe40007ffe010 */
[----:B------:R-:W-:Y:S02]  /*1a90*/  IADD3 R24, PT, PT, R26, R27, R24 ;  /* 0x0000001b1a187210 */ /* 0x000fe40007ffe018 */
[----:B------:R-:W-:Y:S02]  /*1aa0*/  LOP3.LUT R7, R2, 0xf, RZ, 0xc0, !PT ;  /* 0x0000000f02077812 */ /* 0x000fe400078ec0ff */
[----:B------:R-:W-:Y:S02]  /*1ab0*/  LOP3.LUT R9, R9, 0xf00, RZ, 0xe2, !PT ;  /* 0x00000f0009097812 */ /* 0x000fe400078ee2ff */
[----:B------:R-:W-:Y:S01]  /*1ac0*/  LOP3.LUT R3, R3, 0xf00, RZ, 0xe2, !PT ;  /* 0x00000f0003037812 */ /* 0x000fe200078ee2ff */
[----:B------:R-:W-:Y:S01]  /*1ad0*/  IMAD R7, R24, 0x10, R7 ;  /* 0x0000001018077824 */ /* 0x000fe200078e0207 */
[----:B------:R-:W-:Y:S01]  /*1ae0*/  LOP3.LUT R5, R5, 0xf00, RZ, 0xe2, !PT ;  /* 0x00000f0005057812 */ /* 0x000fe200078ee2ff */
[----:B------:R-:W-:Y:S01]  /*1af0*/  IMAD R9, R30, 0x1000, R9 ;  /* 0x000010001e097824 */ /* 0x000fe200078e0209 */
[----:B------:R-:W-:Y:S01]  /*1b00*/  ISETP.NE.U32.AND P0, PT, R48, RZ, PT ;  /* 0x000000ff3000720c */ /* 0x000fe20003f05070 */
[----:B------:R-:W-:-:S02]  /*1b10*/  IMAD R0, R0, 0x1000, R3 ;  /* 0x0000100000007824 */ /* 0x000fc400078e0203 */
[----:B------:R-:W-:Y:S01]  /*1b20*/  IMAD R5, R16, 0x1000, R5 ;  /* 0x0000100010057824 */ /* 0x000fe200078e0205 */
[----:B---3--:R-:W-:Y:S09]  /*1b30*/  BRA.U UP0, `(.L_x_5) ;  /* 0x0000000100187547 */ /* 0x008ff2000b800000 */
[----:B------:R-:W-:Y:S01]  /*1b40*/  ELECT P6, URZ, PT ;  /* 0x0000000000ff782f */ /* 0x000fe200038c0000 */
[----:B------:R-:W-:Y:S01]  /*1b50*/  IMAD.MOV.U32 R2, RZ, RZ, 0x1 ;  /* 0x00000001ff027424 */ /* 0x000fe200078e00ff */
[----:B------:R-:W-:Y:S01]  /*1b60*/  UMOV UR5, 0x40 ;  /* 0x0000004000057882 */ /* 0x000fe20000000000 */
[----:B------:R-:W-:Y:S01]  /*1b70*/  UVIRTCOUNT.DEALLOC.SMPOOL 0x80 ;  /* 0x000000800000784c */ /* 0x000fe20000000000 */
[----:B------:R-:W-:-:S09]  /*1b80*/  ULEA UR5, UR6, UR5, 0x18 ;  /* 0x0000000506057291 */ /* 0x000fd2000f8ec0ff */
[----:B------:R0:W-:Y:S03]  /*1b90*/  @P6 STS.U8 [UR5], R2 ;  /* 0x00000002ff006988 */ /* 0x0001e60008000005 */
.L_x_5:
[----:B------:R-:W-:Y:S01]  /*1ba0*/  STTM.x64 tmem[UR10], RZ ;  /* 0x000000ff000079ed */ /* 0x000fe2000834000a */
[----:B------:R-:W1:Y:S02]  /*1bb0*/  FENCE.VIEW.ASYNC.T ;  /* 0x00000000000073c6 */ /* 0x000e640000000200 */
[----:B-1----:R-:W-:Y:S01]  /*1bc0*/  VOTEU.ALL UP1, P0 ;  /* 0x0000000000ff7886 */ /* 0x002fe20000020000 */
[----:B------:R-:W-:Y:S01]  /*1bd0*/  VOTEU.ALL UP2, P0 ;  /* 0x0000000000ff7886 */ /* 0x000fe20000040000 */
[----:B------:R-:W1:Y:S01]  /*1be0*/  LDCU.64 UR14, c[0x0][0x3a8] ;  /* 0x00007500ff0e77ac */ /* 0x000e620008000a00 */
[----:B------:R-:W-:Y:S01]  /*1bf0*/  LOP3.LUT R3, R8, 0xff, RZ, 0xc0, !PT ;  /* 0x000000ff08037812 */ /* 0x000fe200078ec0ff */
[----:B------:R-:W-:Y:S01]  /*1c00*/  IMAD R4, R46, UR11, RZ ;  /* 0x0000000b2e047c24 */ /* 0x000fe2000f8e02ff */
[----:B------:R-:W-:-:S04]  /*1c10*/  @!UP1 UIADD3 UR20, UPT, UPT, -UR4, 0x100000, URZ ;  /* 0x0010000004149890 */ /* 0x000fc8000fffe1ff */
[----:B------:R-:W-:Y:S02]  /*1c20*/  @!UP1 USHF.L.U32 UR21, UR20, 0xb, URZ ;  /* 0x0000000b14159899 */ /* 0x000fe400080006ff */
[----:B------:R-:W-:Y:S01]  /*1c30*/  @!UP1 USHF.L.U32 UR20, UR20, 0x1, URZ ;  /* 0x0000000114149899 */ /* 0x000fe200080006ff */
[----:B------:R-:W-:Y:S01]  /*1c40*/  BAR.SYNC.DEFER_BLOCKING 0x0 ;  /* 0x0000000000007b1d */ /* 0x000fe20000010000 */
[----:B0-----:R-:W-:Y:S01]  /*1c50*/  LOP3.LUT R2, R7, 0xff, RZ, 0xc0, !PT ;  /* 0x000000ff07027812 */ /* 0x001fe200078ec0ff */
[----:B------:R-:W-:Y:S01]  /*1c60*/  IMAD.IADD R0, R0, 0x1, R3 ;  /* 0x0000000100007824 */ /* 0x000fe200078e0203 */
[----:B------:R-:W-:Y:S02]  /*1c70*/  LOP3.LUT R36, R36, 0xff, RZ, 0xc0, !PT ;  /* 0x000000ff24247812 */ /* 0x000fe400078ec0ff */
[----:B------:R-:W-:Y:S01]  /*1c80*/  PRMT R112, RZ, 0x7610, R112 ;  /* 0x00007610ff707816 */ /* 0x000fe20000000070 */
[----:B------:R-:W-:Y:S02]  /*1c90*/  IMAD.IADD R5, R5, 0x1, R2 ;  /* 0x0000000105057824 */ /* 0x000fe400078e0202 */
[----:B------:R-:W-:-:S02]  /*1ca0*/  IMAD R2, R44, UR11, RZ ;  /* 0x0000000b2c027c24 */ /* 0x000fc4000f8e02ff */
[----:B------:R-:W-:Y:S01]  /*1cb0*/  IMAD.IADD R9, R9, 0x1, R36 ;  /* 0x0000000109097824 */ /* 0x000fe200078e0224 */
[----:B------:R-:W-:Y:S02]  /*1cc0*/  PRMT R118, R0, 0x5410, R5 ;  /* 0x0000541000767816 */ /* 0x000fe40000000005 */
[----:B------:R-:W-:Y:S01]  /*1cd0*/  IADD3 R0, P6, PT, R2, UR16, RZ ;  /* 0x0000001002007c10 */ /* 0x000fe2000ffde0ff */
[----:B-1----:R-:W-:-:S03]  /*1ce0*/  USHF.L.U32 UR5, UR14, 0x3, URZ ;  /* 0x000000030e057899 */ /* 0x002fc600080006ff */
[----:B------:R-:W-:Y:S01]  /*1cf0*/  LEA.HI.X.SX32 R2, R2, UR17, 0x1, P6 ;  /* 0x0000001102027c11 */ /* 0x000fe2000b0f0eff */
[----:B------:R-:W-:Y:S01]  /*1d00*/  @!P4 IMAD.MOV.U32 R6, RZ, RZ, R0 ;  /* 0x000000ffff06c224 */ /* 0x000fe200078e0000 */
[C---:B------:R-:W-:Y:S01]  /*1d10*/  IADD3 R3, P6, PT, R4.reuse, UR16, RZ ;  /* 0x0000001004037c10 */ /* 0x040fe2000ffde0ff */
[----:B------:R-:W0:Y:S02]  /*1d20*/  FENCE.VIEW.ASYNC.S ;  /* 0x00000000000073c6 */ /* 0x000e240000000000 */
[----:B0-----:R-:W0:Y:S01]  /*1d30*/  @!UP2 SYNCS.EXCH.64 URZ, [UR12], UR20 ;  /* 0x000000140cffa5b2 */ /* 0x001e220008000100 */
[----:B------:R-:W-:Y:S01]  /*1d40*/  LEA.HI.X.SX32 R4, R4, UR17, 0x1, P6 ;  /* 0x0000001104047c11 */ /* 0x000fe2000b0f0eff */
[----:B------:R-:W-:Y:S01]  /*1d50*/  @!P4 IMAD.MOV.U32 R7, RZ, RZ, R2 ;  /* 0x000000ffff07c224 */ /* 0x000fe200078e0002 */
[----:B0-----:R-:W-:Y:S01]  /*1d60*/  BAR.SYNC.DEFER_BLOCKING 0x0 ;  /* 0x0000000000007b1d */ /* 0x001fe20000010000 */
[----:B------:R-:W-:Y:S01]  /*1d70*/  USHF.R.S32.HI UR11, URZ, 0x1f, UR5 ;  /* 0x0000001fff0b7899 */ /* 0x000fe20008011405 */
[----:B------:R-:W-:-:S02]  /*1d80*/  LOP3.LUT R100, R9, 0xffff, RZ, 0xc0, !PT ;  /* 0x0000ffff09647812 */ /* 0x000fc400078ec0ff */
[----:B------:R-:W-:Y:S01]  /*1d90*/  IADD3 R5, P6, PT, R0, UR5, RZ ;  /* 0x0000000500057c10 */ /* 0x000fe2000ffde0ff */
[----:B------:R-:W-:Y:S01]  /*1da0*/  @!P4 IMAD.MOV.U32 R10, RZ, RZ, R3 ;  /* 0x000000ffff0ac224 */ /* 0x000fe200078e0003 */
[----:B------:R-:W-:Y:S01]  /*1db0*/  PRMT R115, RZ, 0x7610, R115 ;  /* 0x00007610ff737816 */ /* 0x000fe20000000073 */
[----:B------:R-:W-:Y:S01]  /*1dc0*/  @!P4 IMAD.MOV.U32 R11, RZ, RZ, R4 ;  /* 0x000000ffff0bc224 */ /* 0x000fe200078e0004 */
[----:B------:R-:W-:Y:S01]  /*1dd0*/  SHF.R.U32.HI R8, RZ, 0xf, R100 ;  /* 0x0000000fff087819 */ /* 0x000fe20000011664 */
[----:B------:R-:W-:Y:S01]  /*1de0*/  USHF.L.U32 UR6, UR14, 0x4, URZ ;  /* 0x000000040e067899 */ /* 0x000fe200080006ff */
[----:B------:R-:W-:Y:S01]  /*1df0*/  PRMT R114, RZ, 0x7610, R114 ;  /* 0x00007610ff727816 */ /* 0x000fe20000000072 */
[----:B------:R-:W-:Y:S01]  /*1e00*/  @!P5 IMAD.MOV.U32 R12, RZ, RZ, R5 ;  /* 0x000000ffff0cd224 */ /* 0x000fe200078e0005 */
[----:B------:R-:W-:Y:S01]  /*1e10*/  PRMT R113, RZ, 0x7610, R113 ;  /* 0x00007610ff717816 */ /* 0x000fe20000000071 */
[----:B------:R-:W-:Y:S01]  /*1e20*/  USHF.R.S32.HI UR13, URZ, 0x1f, UR6 ;  /* 0x0000001fff0d7899 */ /* 0x000fe20008011406 */
[----:B------:R0:W2:Y:S04]  /*1e30*/  @!P4 LDG.E.U8 R112, desc[UR24][R6.64] ;  /* 0x000000180670c981 */ /* 0x0000a8000c1e1100 */
[----:B------:R1:W3:Y:S01]  /*1e40*/  @!P4 LDG.E.U8 R115, desc[UR24][R10.64] ;  /* 0x000000180a73c981 */ /* 0x0002e2000c1e1100 */
[----:B------:R-:W-:-:S02]  /*1e50*/  LOP3.LUT P4, RZ, R8, 0x1, RZ, 0xc0, !PT ;  /* 0x0000000108ff7812 */ /* 0x000fc4000788c0ff */
[----:B0-----:R-:W-:Y:S02]  /*1e60*/  IADD3.X R6, PT, PT, R2, UR11, RZ, P6, !PT ;  /* 0x0000000b02067c10 */ /* 0x001fe4000b7fe4ff */
[----:B------:R-:W-:-:S03]  /*1e70*/  IADD3 R7, P6, PT, R3, UR5, RZ ;  /* 0x0000000503077c10 */ /* 0x000fc6000ffde0ff */
[----:B------:R-:W-:Y:S01]  /*1e80*/  @!P5 IMAD.MOV.U32 R13, RZ, RZ, R6 ;  /* 0x000000ffff0dd224 */ /* 0x000fe200078e0006 */
[----:B------:R-:W-:Y:S01]  /*1e90*/  IADD3.X R8, PT, PT, R4, UR11, RZ, P6, !PT ;  /* 0x0000000b04087c10 */ /* 0x000fe2000b7fe4ff */
[----:B------:R-:W-:Y:S01]  /*1ea0*/  @!P5 IMAD.MOV.U32 R14, RZ, RZ, R7 ;  /* 0x000000ffff0ed224 */ /* 0x000fe200078e0007 */
[----:B------:R-:W-:Y:S02]  /*1eb0*/  IADD3 R9, P6, PT, R0, UR6, RZ ;  /* 0x0000000600097c10 */ /* 0x000fe4000ffde0ff */
[----:B-1----:R-:W-:Y:S01]  /*1ec0*/  SHF.R.U32.HI R11, RZ, 0x7, R100 ;  /* 0x00000007ff0b7819 */ /* 0x002fe20000011664 */
[----:B------:R-:W-:Y:S01]  /*1ed0*/  @!P5 IMAD.MOV.U32 R15, RZ, RZ, R8 ;  /* 0x000000ffff0fd224 */ /* 0x000fe200078e0008 */
[----:B------:R0:W4:Y:S01]  /*1ee0*/  @!P5 LDG.E.U8 R114, desc[UR24][R12.64] ;  /* 0x000000180c72d981 */ /* 0x000122000c1e1100 */
[----:B------:R-:W-:-:S03]  /*1ef0*/  IADD3.X R10, PT, PT, R2, UR13, RZ, P6, !PT ;  /* 0x0000000d020a7c10 */ /* 0x000fc6000b7fe4ff */
[----:B------:R1:W5:Y:S01]  /*1f00*/  @!P5 LDG.E.U8 R113, desc[UR24][R14.64] ;  /* 0x000000180e71d981 */ /* 0x000362000c1e1100 */
[----:B------:R-:W-:Y:S01]  /*1f10*/  LOP3.LUT P5, RZ, R11, 0x1, RZ, 0xc0, !PT ;  /* 0x000000010bff7812 */ /* 0x000fe200078ac0ff */
[----:B------:R-:W-:Y:S01]  /*1f20*/  UIMAD UR5, UR14, 0x18, URZ ;  /* 0x000000180e0578a4 */ /* 0x000fe2000f8e02ff */
[----:B------:R-:W-:Y:S01]  /*1f30*/  IADD3 R11, P6, PT, R3, UR6, RZ ;  /* 0x00000006030b7c10 */ /* 0x000fe2000ffde0ff */
[----:B------:R-:W-:Y:S01]  /*1f40*/  @P4 IMAD.MOV.U32 R16, RZ, RZ, R9 ;  /* 0x000000ffff104224 */ /* 0x000fe200078e0009 */
[----:B------:R-:W-:Y:S01]  /*1f50*/  PRMT R116, RZ, 0x7610, R116 ;  /* 0x00007610ff747816 */ /* 0x000fe20000000074 */
[----:B------:R-:W-:Y:S01]  /*1f60*/  @P4 IMAD.MOV.U32 R17, RZ, RZ, R10 ;  /* 0x000000ffff114224 */ /* 0x000fe200078e000a */
[----:B0-----:R-:W-:Y:S01]  /*1f70*/  IADD3.X R12, PT, PT, R4, UR13, RZ, P6, !PT ;  /* 0x0000000d040c7c10 */ /* 0x001fe2000b7fe4ff */
[----:B------:R-:W-:Y:S01]  /*1f80*/  @P4 IMAD.MOV.U32 R18, RZ, RZ, R11 ;  /* 0x000000ffff124224 */ /* 0x000fe200078e000b */
[----:B------:R-:W-:Y:S01]  /*1f90*/  PRMT R119, RZ, 0x7610, R119 ;  /* 0x00007610ff777816 */ /* 0x000fe20000000077 */
[----:B------:R-:W-:Y:S01]  /*1fa0*/  USHF.R.S32.HI UR11, URZ, 0x1f, UR5 ;  /* 0x0000001fff0b7899 */ /* 0x000fe20008011405 */
[----:B-1----:R-:W-:Y:S01]  /*1fb0*/  SHF.R.U64 R14, R118, 0x1f, RZ ;  /* 0x0000001f760e7819 */ /* 0x002fe200000012ff */
[----:B------:R-:W-:Y:S01]  /*1fc0*/  @P4 IMAD.MOV.U32 R19, RZ, RZ, R12 ;  /* 0x000000ffff134224 */ /* 0x000fe200078e000c */
[----:B------:R-:W-:Y:S01]  /*1fd0*/  IADD3 R13, P6, PT, R0, UR5, RZ ;  /* 0x00000005000d7c10 */ /* 0x000fe2000ffde0ff */
[----:B------:R0:W2:Y:S04]  /*1fe0*/  @P4 LDG.E.U8 R116, desc[UR24][R16.64] ;  /* 0x0000001810744981 */ /* 0x0000a8000c1e1100 */
[----:B------:R1:W2:Y:S01]  /*1ff0*/  @P4 LDG.E.U8 R119, desc[UR24][R18.64] ;  /* 0x0000001812774981 */ /* 0x0002a2000c1e1100 */
[----:B------:R-:W-:Y:S01]  /*2000*/  LOP3.LUT P4, RZ, R14, 0x1, RZ, 0xc0, !PT ;  /* 0x000000010eff7812 */ /* 0x000fe2000788c0ff */
[----:B------:R-:W-:Y:S01]  /*2010*/  USHF.L.U32 UR6, UR14, 0x5, URZ ;  /* 0x000000050e067899 */ /* 0x000fe200080006ff */
[----:B------:R-:W-:-:S02]  /*2020*/  IADD3.X R14, PT, PT, R2, UR11, RZ, P6, !PT ;  /* 0x0000000b020e7c10 */ /* 0x000fc4000b7fe4ff */
[----:B------:R-:W-:Y:S01]  /*2030*/  IADD3 R15, P6, PT, R3, UR5, RZ ;  /* 0x00000005030f7c10 */ /* 0x000fe2000ffde0ff */
[----:B------:R-:W-:Y:S01]  /*2040*/  USHF.R.S32.HI UR13, URZ, 0x1f, UR6 ;  /* 0x0000001fff0d7899 */ /* 0x000fe20008011406 */
[----:B------:R-:W-:Y:S02]  /*2050*/  PRMT R117, RZ, 0x7610, R117 ;  /* 0x00007610ff757816 */ /* 0x000fe40000000075 */
[----:B0-----:R-:W-:Y:S01]  /*2060*/  IADD3.X R16, PT, PT, R4, UR11, RZ, P6, !PT ;  /* 0x0000000b04107c10 */ /* 0x001fe2000b7fe4ff */
[----:B-1----:R-:W-:Y:S01]  /*2070*/  @P5 IMAD.MOV.U32 R18, RZ, RZ, R13 ;  /* 0x000000ffff125224 */ /* 0x002fe200078e000d */
[----:B------:R-:W-:Y:S01]  /*2080*/  PRMT R122, RZ, 0x7610, R122 ;  /* 0x00007610ff7a7816 */ /* 0x000fe2000000007a */
[----:B------:R-:W-:Y:S01]  /*2090*/  @P5 IMAD.MOV.U32 R19, RZ, RZ, R14 ;  /* 0x000000ffff135224 */ /* 0x000fe200078e000e */
[----:B------:R-:W-:-:S04]  /*20a0*/  IADD3 R247, P6, PT, R0, UR6, RZ ;  /* 0x0000000600f77c10 */ /* 0x000fc8000ffde0ff */
[----:B------:R0:W2:Y:S01]  /*20b0*/  @P5 LDG.E.U8 R117, desc[UR24][R18.64] ;  /* 0x0000001812755981 */ /* 0x0000a2000c1e1100 */
[----:B------:R-:W-:Y:S01]  /*20c0*/  SHF.R.U64 R17, R118, 0x17, RZ ;  /* 0x0000001776117819 */ /* 0x000fe200000012ff */
[----:B------:R-:W-:Y:S01]  /*20d0*/  UIMAD UR5, UR14, 0x28, URZ ;  /* 0x000000280e0578a4 */ /* 0x000fe2000f8e02ff */
[----:B------:R-:W-:Y:S02]  /*20e0*/  IADD3.X R245, PT, PT, R2, UR13, RZ, P6, !PT ;  /* 0x0000000d02f57c10 */ /* 0x000fe4000b7fe4ff */
[----:B------:R-:W-:Y:S01]  /*20f0*/  IADD3 R251, P6, PT, R3, UR6, RZ ;  /* 0x0000000603fb7c10 */ /* 0x000fe2000ffde0ff */
[----:B0-----:R-:W-:Y:S02]  /*2100*/  @P5 IMAD.MOV.U32 R18, RZ, RZ, R15 ;  /* 0x000000ffff125224 */ /* 0x001fe400078e000f */
[----:B------:R-:W-:Y:S01]  /*2110*/  @P5 IMAD.MOV.U32 R19, RZ, RZ, R16 ;  /* 0x000000ffff135224 */ /* 0x000fe200078e0010 */
[----:B------:R-:W-:-:S04]  /*2120*/  USHF.R.S32.HI UR11, URZ, 0x1f, UR5 ;  /* 0x0000001fff0b7899 */ /* 0x000fc80008011405 */
[----:B------:R0:W2:Y:S01]  /*2130*/  @P5 LDG.E.U8 R122, desc[UR24][R18.64] ;  /* 0x00000018127a5981 */ /* 0x0000a2000c1e1100 */
[----:B------:R-:W-:Y:S01]  /*2140*/  LOP3.LUT P5, RZ, R17, 0x1, RZ, 0xc0, !PT ;  /* 0x0000000111ff7812 */ /* 0x000fe200078ac0ff */
[----:B------:R-:W-:Y:S01]  /*2150*/  @P4 IMAD.MOV.U32 R244, RZ, RZ, R247 ;  /* 0x000000fffff44224 */ /* 0x000fe200078e00f7 */
[----:B------:R-:W-:Y:S02]  /*2160*/  IADD3.X R249, PT, PT, R4, UR13, RZ, P6, !PT ;  /* 0x0000000d04f97c10 */ /* 0x000fe4000b7fe4ff */
[----:B------:R-:W-:Y:S01]  /*2170*/  IADD3 R20, P6, PT, R0, UR5, RZ ;  /* 0x0000000500147c10 */ /* 0x000fe2000ffde0ff */
[----:B------:R-:W-:Y:S01]  /*2180*/  @P4 IMAD.MOV.U32 R248, RZ, RZ, R251 ;  /* 0x000000fffff84224 */ /* 0x000fe200078e00fb */
[----:B------:R-:W-:Y:S02]  /*2190*/  PRMT R121, RZ, 0x7610, R121 ;  /* 0x00007610ff797816 */ /* 0x000fe40000000079 */
[----:B------:R-:W-:Y:S02]  /*21a0*/  PRMT R120, RZ, 0x7610, R120 ;  /* 0x00007610ff787816 */ /* 0x000fe40000000078 */
[----:B------:R-:W-:-:S02]  /*21b0*/  SHF.R.U64 R17, R118, 0xf, RZ ;  /* 0x0000000f76117819 */ /* 0x000fc400000012ff */
[----:B------:R-:W-:Y:S01]  /*21c0*/  IADD3.X R23, PT, PT, R2, UR11, RZ, P6, !PT ;  /* 0x0000000b02177c10 */ /* 0x000fe2000b7fe4ff */
[----:B------:R-:W-:Y:S01]  /*21d0*/  UIMAD UR6, UR14, 0x30, URZ ;  /* 0x000000300e0678a4 */ /* 0x000fe2000f8e02ff */
[----:B------:R-:W-:Y:S01]  /*21e0*/  IADD3 R21, P6, PT, R3, UR5, RZ ;  /* 0x0000000503157c10 */ /* 0x000fe2000ffde0ff */
[----:B------:R-:W2:Y:S01]  /*21f0*/  @P4 LDG.E.U8 R121, desc[UR24][R244.64] ;  /* 0x00000018f4794981 */ /* 0x000ea2000c1e1100 */
[----:B------:R-:W-:Y:S01]  /*2200*/  PRMT R130, RZ, 0x7610, R130 ;  /* 0x00007610ff827816 */ /* 0x000fe20000000082 */
[----:B0-----:R-:W-:Y:S02]  /*2210*/  @P5 IMAD.MOV.U32 R18, RZ, RZ, R20 ;  /* 0x000000ffff125224 */ /* 0x001fe400078e0014 */
[----:B------:R-:W2:Y:S01]  /*2220*/  @P4 LDG.E.U8 R120, desc[UR24][R248.64] ;  /* 0x00000018f8784981 */ /* 0x000ea2000c1e1100 */
[----:B------:R-:W-:Y:S01]  /*2230*/  LOP3.LUT P4, RZ, R17, 0x1, RZ, 0xc0, !PT ;  /* 0x0000000111ff7812 */ /* 0x000fe2000788c0ff */
[----:B------:R-:W-:Y:S01]  /*2240*/  @P5 IMAD.MOV.U32 R19, RZ, RZ, R23 ;  /* 0x000000ffff135224 */ /* 0x000fe200078e0017 */
[----:B------:R-:W-:Y:S01]  /*2250*/  USHF.R.S32.HI UR13, URZ, 0x1f, UR6 ;  /* 0x0000001fff0d7899 */ /* 0x000fe20008011406 */
[----:B------:R-:W-:Y:S01]  /*2260*/  IADD3.X R22, PT, PT, R4, UR11, RZ, P6, !PT ;  /* 0x0000000b04167c10 */ /* 0x000fe2000b7fe4ff */
[----:B------:R0:W-:Y:S01]  /*2270*/  STL [R1+0x74], R20 ;  /* 0x0000741401007387 */ /* 0x0001e20000100800 */
[----:B------:R-:W-:-:S03]  /*2280*/  PRMT R132, RZ, 0x7610, R132 ;  /* 0x00007610ff847816 */ /* 0x000fc60000000084 */
[----:B------:R-:W-:Y:S04]  /*2290*/  STL [R1+0x70], R23 ;  /* 0x0000701701007387 */ /* 0x000fe80000100800 */
[----:B------:R1:W2:Y:S01]  /*22a0*/  @P5 LDG.E.U8 R130, desc[UR24][R18.64] ;  /* 0x0000001812825981 */ /* 0x0002a2000c1e1100 */
[----:B0-----:R-:W-:-:S03]  /*22b0*/  IADD3 R20, P6, PT, R0, UR6, RZ ;  /* 0x0000000600147c10 */ /* 0x001fc6000ffde0ff */
[----:B------:R0:W-:Y:S01]  /*22c0*/  STL [R1+0x7c], R21 ;  /* 0x00007c1501007387 */ /* 0x0001e20000100800 */
[----:B------:R-:W-:-:S03]  /*22d0*/  UIMAD UR5, UR14, 0x38, URZ ;  /* 0x000000380e0578a4 */ /* 0x000fc6000f8e02ff */
[----:B------:R0:W-:Y:S01]  /*22e0*/  STL [R1+0x78], R22 ;  /* 0x0000781601007387 */ /* 0x0001e20000100800 */
[----:B-1----:R-:W-:Y:S02]  /*22f0*/  @P5 IMAD.MOV.U32 R18, RZ, RZ, R21 ;  /* 0x000000ffff125224 */ /* 0x002fe400078e0015 */
[----:B------:R-:W-:Y:S01]  /*2300*/  @P5 IMAD.MOV.U32 R19, RZ, RZ, R22 ;  /* 0x000000ffff135224 */ /* 0x000fe200078e0016 */
[----:B0-----:R-:W-:Y:S02]  /*2310*/  IADD3.X R21, PT, PT, R2, UR13, RZ, P6, !PT ;  /* 0x0000000d02157c10 */ /* 0x001fe4000b7fe4ff */
[----:B------:R-:W-:Y:S02]  /*2320*/  PRMT R131, RZ, 0x7610, R131 ;  /* 0x00007610ff837816 */ /* 0x000fe40000000083 */
[----:B------:R0:W2:Y:S01]  /*2330*/  @P5 LDG.E.U8 R132, desc[UR24][R18.64] ;  /* 0x0000001812845981 */ /* 0x0000a2000c1e1100 */
[----:B------:R-:W-:Y:S01]  /*2340*/  IADD3 R22, P6, PT, R3, UR6, RZ ;  /* 0x0000000603167c10 */ /* 0x000fe2000ffde0ff */
[----:B------:R-:W-:Y:S01]  /*2350*/  USHF.R.S32.HI UR6, URZ, 0x1f, UR5 ;  /* 0x0000001fff067899 */ /* 0x000fe20008011405 */
[----:B------:R-:W-:Y:S01]  /*2360*/  SHF.R.U64 R17, R118, 0x7, RZ ;  /* 0x0000000776117819 */ /* 0x000fe200000012ff */
[----:B------:R1:W-:Y:S01]  /*2370*/  STL [R1+0xf4], R20 ;  /* 0x0000f41401007387 */ /* 0x0003e20000100800 */
[----:B------:R-:W-:Y:S01]  /*2380*/  IADD3.X R23, PT, PT, R4, UR13, RZ, P6, !PT ;  /* 0x0000000d04177c10 */ /* 0x000fe2000b7fe4ff */
[----:B0-----:R-:W-:-:S02]  /*2390*/  @P4 IMAD.MOV.U32 R18, RZ, RZ, R20 ;  /* 0x000000ffff124224 */ /* 0x001fc400078e0014 */
[----:B------:R-:W-:Y:S01]  /*23a0*/  @P4 IMAD.MOV.U32 R19, RZ, RZ, R21 ;  /* 0x000000ffff134224 */ /* 0x000fe200078e0015 */
[----:B-1----:R-:W-:Y:S01]  /*23b0*/  IADD3 R20, P6, PT, R0, UR5, RZ ;  /* 0x0000000500147c10 */ /* 0x002fe2000ffde0ff */
[----:B------:R0:W-:Y:S01]  /*23c0*/  STL [R1+0xf0], R21 ;  /* 0x0000f01501007387 */ /* 0x0001e20000100800 */
[----:B------:R-:W-:Y:S02]  /*23d0*/  LOP3.LUT P5, RZ, R17, 0x1, RZ, 0xc0, !PT ;  /* 0x0000000111ff7812 */ /* 0x000fe400078ac0ff */
[----:B------:R-:W-:Y:S01]  /*23e0*/  PRMT R135, RZ, 0x7610, R135 ;  /* 0x00007610ff877816 */ /* 0x000fe20000000087 */
[----:B------:R1:W2:Y:S01]  /*23f0*/  @P4 LDG.E.U8 R131, desc[UR24][R18.64] ;  /* 0x0000001812834981 */ /* 0x0002a2000c1e1100 */
[----:B------:R-:W-:-:S03]  /*2400*/  VIADD R17, R216, 0xfffffff6 ;  /* 0xfffffff6d8117836 */ /* 0x000fc60000000000 */
[----:B------:R1:W-:Y:S01]  /*2410*/  STL [R1+0xfc], R22 ;  /* 0x0000fc1601007387 */ /* 0x0003e20000100800 */
[----:B0-----:R-:W-:Y:S01]  /*2420*/  IADD3.X R21, PT, PT, R2, UR6, RZ, P6, !PT ;  /* 0x0000000602157c10 */ /* 0x001fe2000b7fe4ff */
[----:B-1----:R-:W-:Y:S02]  /*2430*/  @P4 IMAD.MOV.U32 R18, RZ, RZ, R22 ;  /* 0x000000ffff124224 */ /* 0x002fe400078e0016 */
[----:B------:R-:W-:Y:S01]  /*2440*/  @P4 IMAD.MOV.U32 R19, RZ, RZ, R23 ;  /* 0x000000ffff134224 */ /* 0x000fe200078e0017 */
[----:B------:R-:W-:-:S04]  /*2450*/  IADD3 R22, P6, PT, R3, UR5, RZ ;  /* 0x0000000503167c10 */ /* 0x000fc8000ffde0ff */
[----:B------:R0:W2:Y:S01]  /*2460*/  @P4 LDG.E.U8 R135, desc[UR24][R18.64] ;  /* 0x0000001812874981 */ /* 0x0000a2000c1e1100 */
[----:B------:R-:W-:-:S03]  /*2470*/  ISETP.GE.U32.AND P4, PT, R17, 0x7fffffb7, PT ;  /* 0x7fffffb71100780c */ /* 0x000fc60003f86070 */
[----:B------:R1:W-:Y:S01]  /*2480*/  STL [R1+0xf8], R23 ;  /* 0x0000f81701007387 */ /* 0x0003e20000100800 */
[----:B------:R-:W-:Y:S02]  /*2490*/  PRMT R134, RZ, 0x7610, R134 ;  /* 0x00007610ff867816 */ /* 0x000fe40000000086 */
[----:B0-----:R-:W-:Y:S01]  /*24a0*/  IADD3.X R18, PT, PT, R4, UR6, RZ, P6, !PT ;  /* 0x0000000604127c10 */ /* 0x001fe2000b7fe4ff */
[----:B------:R-:W-:Y:S01]  /*24b0*/  USHF.R.S32.HI UR6, URZ, 0x1f, UR14 ;  /* 0x0000001fff067899 */ /* 0x000fe2000801140e */
[----:B------:R-:W-:Y:S01]  /*24c0*/  STL [R1+0x174], R20 ;  /* 0x0001741401007387 */ /* 0x000fe20000100800 */
[----:B------:R-:W-:-:S03]  /*24d0*/  IADD3 R17, P6, PT, R0, UR14, RZ ;  /* 0x0000000e00117c10 */ /* 0x000fc6000ffde0ff */
[----:B------:R-:W-:Y:S01]  /*24e0*/  STL [R1+0x170], R21 ;  /* 0x0001701501007387 */ /* 0x000fe20000100800 */
[----:B-1----:R-:W-:-:S03]  /*24f0*/  @P5 IMAD.MOV.U32 R23, RZ, RZ, R18 ;  /* 0x000000ffff175224 */ /* 0x002fc600078e0012 */
[----:B------:R-:W-:Y:S01]  /*2500*/  STL [R1+0x17c], R22 ;  /* 0x00017c1601007387 */ /* 0x000fe20000100800 */
[----:B------:R-:W-:-:S03]  /*2510*/  PRMT R133, RZ, 0x7610, R133 ;  /* 0x00007610ff857816 */ /* 0x000fc60000000085 */
[----:B------:R0:W-:Y:S01]  /*2520*/  STL [R1+0x178], R18 ;  /* 0x0001781201007387 */ /* 0x0001e20000100800 */
[----:B------:R-:W-:Y:S01]  /*2530*/  VIADD R24, R216, 0xfffffffd ;  /* 0xfffffffdd8187836 */ /* 0x000fe20000000000 */
[----:B------:R-:W-:Y:S02]  /*2540*/  UIMAD UR5, UR14, 0x9, URZ ;  /* 0x000000090e0578a4 */ /* 0x000fe4000f8e02ff */
[----:B------:R1:W2:Y:S01]  /*2550*/  @P5 LDG.E.U8 R134, desc[UR24][R20.64] ;  /* 0x0000001814865981 */ /* 0x0002a2000c1e1100 */
[----:B------:R-:W-:Y:S02]  /*2560*/  PRMT R136, RZ, 0x7610, R136 ;  /* 0x00007610ff887816 */ /* 0x000fe40000000088 */
[----:B------:R-:W-:Y:S01]  /*2570*/  PRMT R137, RZ, 0x7610, R137 ;  /* 0x00007610ff897816 */ /* 0x000fe20000000089 */
[----:B------:R1:W2:Y:S01]  /*2580*/  @P5 LDG.E.U8 R133, desc[UR24][R22.64] ;  /* 0x0000001816855981 */ /* 0x0002a2000c1e1100 */
[----:B0-----:R-:W-:Y:S02]  /*2590*/  IADD3.X R18, PT, PT, R2, UR6, RZ, P6, !PT ;  /* 0x0000000602127c10 */ /* 0x001fe4000b7fe4ff */
[----:B------:R-:W-:-:S04]  /*25a0*/  IADD3 R19, P6, PT, R3, UR14, RZ ;  /* 0x0000000e03137c10 */ /* 0x000fc8000ffde0ff */
[----:B-1----:R-:W-:Y:S01]  /*25b0*/  IADD3.X R20, PT, PT, R4, UR6, RZ, P6, !PT ;  /* 0x0000000604147c10 */ /* 0x002fe2000b7fe4ff */
[----:B------:R-:W-:Y:S01]  /*25c0*/  USHF.R.S32.HI UR11, URZ, 0x1f, UR5 ;  /* 0x0000001fff0b7899 */ /* 0x000fe20008011405 */
[----:B------:R-:W-:Y:S01]  /*25d0*/  ISETP.GE.U32.AND P5, PT, R24, 0x7fffffbe, PT ;  /* 0x7fffffbe1800780c */ /* 0x000fe20003fa6070 */
[----:B------:R-:W-:Y:S02]  /*25e0*/  @!P3 IMAD.MOV.U32 R24, RZ, RZ, R17 ;  /* 0x000000ffff18b224 */ /* 0x000fe400078e0011 */
[----:B------:R-:W-:Y:S02]  /*25f0*/  @!P3 IMAD.MOV.U32 R25, RZ, RZ, R18 ;  /* 0x000000ffff19b224 */ /* 0x000fe400078e0012 */
[----:B------:R-:W-:Y:S02]  /*2600*/  @!P3 IMAD.MOV.U32 R26, RZ, RZ, R19 ;  /* 0x000000ffff1ab224 */ /* 0x000fe400078e0013 */
[----:B------:R-:W-:Y:S01]  /*2610*/  @!P3 IMAD.MOV.U32 R27, RZ, RZ, R20 ;  /* 0x000000ffff1bb224 */ /* 0x000fe200078e0014 */
[----:B------:R-:W-:Y:S01]  /*2620*/  IADD3 R21, P6, PT, R0, UR5, RZ ;  /* 0x0000000500157c10 */ /* 0x000fe2000ffde0ff */
[----:B------:R0:W2:Y:S01]  /*2630*/  @!P3 LDG.E.U8 R136, desc[UR24][R24.64] ;  /* 0x000000181888b981 */ /* 0x0000a2000c1e1100 */
[----:B------:R-:W-:-:S02]  /*2640*/  SHF.R.U32.HI R23, RZ, 0xe, R100 ;  /* 0x0000000eff177819 */ /* 0x000fc40000011664 */
[----:B------:R-:W-:Y:S01]  /*2650*/  IADD3.X R22, PT, PT, R2, UR11, RZ, P6, !PT ;  /* 0x0000000b02167c10 */ /* 0x000fe2000b7fe4ff */
[----:B------:R1:W2:Y:S01]  /*2660*/  @!P3 LDG.E.U8 R137, desc[UR24][R26.64] ;  /* 0x000000181a89b981 */ /* 0x0002a2000c1e1100 */
[----:B------:R-:W-:Y:S02]  /*2670*/  LOP3.LUT P3, RZ, R23, 0x1, RZ, 0xc0, !PT ;  /* 0x0000000117ff7812 */ /* 0x000fe4000786c0ff */
[----:B------:R-:W-:Y:S01]  /*2680*/  IADD3 R23, P6, PT, R3, UR5, RZ ;  /* 0x0000000503177c10 */ /* 0x000fe2000ffde0ff */
[----:B------:R-:W-:-:S03]  /*2690*/  UIMAD UR5, UR14, 0x11, URZ ;  /* 0x000000110e0578a4 */ /* 0x000fc6000f8e02ff */
[----:B0-----:R-:W-:Y:S01]  /*26a0*/  IADD3.X R24, PT, PT, R4, UR11, RZ, P6, !PT ;  /* 0x0000000b04187c10 */ /* 0x001fe2000b7fe4ff */
[----:B------:R-:W-:Y:S01]  /*26b0*/  @!P4 IMAD.MOV.U32 R28, RZ, RZ, R21 ;  /* 0x000000ffff1cc224 */ /* 0x000fe200078e0015 */
[----:B------:R-:W-:Y:S01]  /*26c0*/  PRMT R139, RZ, 0x7610, R139 ;  /* 0x00007610ff8b7816 */ /* 0x000fe2000000008b */
[----:B------:R-:W-:Y:S01]  /*26d0*/  @!P4 IMAD.MOV.U32 R29, RZ, RZ, R22 ;  /* 0x000000ffff1dc224 */ /* 0x000fe200078e0016 */
[----:B------:R-:W-:Y:S01]  /*26e0*/  PRMT R138, RZ, 0x7610, R138 ;  /* 0x00007610ff8a7816 */ /* 0x000fe2000000008a */
[----:B------:R-:W-:Y:S01]  /*26f0*/  @!P4 IMAD.MOV.U32 R30, RZ, RZ, R23 ;  /* 0x000000ffff1ec224 */ /* 0x000fe200078e0017 */
[----:B------:R-:W-:Y:S01]  /*2700*/  USHF.R.S32.HI UR11, URZ, 0x1f, UR5 ;  /* 0x0000001fff0b7899 */ /* 0x000fe20008011405 */
[----:B------:R-:W-:Y:S01]  /*2710*/  @!P4 IMAD.MOV.U32 R31, RZ, RZ, R24 ;  /* 0x000000ffff1fc224 */ /* 0x000fe200078e0018 */
[----:B-1----:R-:W-:Y:S01]  /*2720*/  SHF.R.U32.HI R26, RZ, 0x6, R100 ;  /* 0x00000006ff1a7819 */ /* 0x002fe20000011664 */
[----:B------:R0:W2:Y:S01]  /*2730*/  @!P4 LDG.E.U8 R139, desc[UR24][R28.64] ;  /* 0x000000181c8bc981 */ /* 0x0000a2000c1e1100 */
[----:B------:R-:W-:-:S03]  /*2740*/  IADD3 R25, P6, PT, R0, UR5, RZ ;  /* 0x0000000500197c10 */ /* 0x000fc6000ffde0ff */
[----:B------:R1:W2:Y:S01]  /*2750*/  @!P4 LDG.E.U8 R138, desc[UR24][R30.64] ;  /* 0x000000181e8ac981 */ /* 0x0002a2000c1e1100 */
[----:B------:R-:W-:Y:S02]  /*2760*/  LOP3.LUT P4, RZ, R26, 0x1, RZ, 0xc0, !PT ;  /* 0x000000011aff7812 */ /* 0x000fe4000788c0ff */
[----:B------:R-:W-:Y:S02]  /*2770*/  IADD3.X R26, PT, PT, R2, UR11, RZ, P6, !PT ;  /* 0x0000000b021a7c10 */ /* 0x000fe4000b7fe4ff */
[----:B------:R-:W-:Y:S01]  /*2780*/  IADD3 R27, P6, PT, R3, UR5, RZ ;  /* 0x00000005031b7c10 */ /* 0x000fe2000ffde0ff */
[----:B------:R-:W-:-:S03]  /*2790*/  UIMAD UR6, UR14, 0x19, URZ ;  /* 0x000000190e0678a4 */ /* 0x000fc6000f8e02ff */
[----:B0-----:R-:W-:Y:S01]  /*27a0*/  IADD3.X R28, PT, PT, R4, UR11, RZ, P6, !PT ;  /* 0x0000000b041c7c10 */ /* 0x001fe2000b7fe4ff */
[----:B------:R-:W-:Y:S01]  /*27b0*/  USHF.R.S32.HI UR13, URZ, 0x1f, UR6 ;  /* 0x0000001fff0d7899 */ /* 0x000fe20008011406 */
[----:B------:R-:W-:Y:S01]  /*27c0*/  PRMT R142, RZ, 0x7610, R142 ;  /* 0x00007610ff8e7816 */ /* 0x000fe2000000008e */
[----:B------:R-:W-:Y:S01]  /*27d0*/  @P3 IMAD.MOV.U32 R32, RZ, RZ, R25 ;  /* 0x000000ffff203224 */ /* 0x000fe200078e0019 */
[----:B------:R-:W-:Y:S01]  /*27e0*/  PRMT R141, RZ, 0x7610, R141 ;  /* 0x00007610ff8d7816 */ /* 0x000fe2000000008d */
[----:B------:R-:W-:Y:S01]  /*27f0*/  @P3 IMAD.MOV.U32 R33, RZ, RZ, R26 ;  /* 0x000000ffff213224 */ /* 0x000fe200078e001a */
[----:B------:R-:W-:Y:S01]  /*2800*/  IADD3 R29, P6, PT, R0, UR6, RZ ;  /* 0x00000006001d7c10 */ /* 0x000fe2000ffde0ff */
[----:B------:R-:W-:Y:S02]  /*2810*/  @P3 IMAD.MOV.U32 R34, RZ, RZ, R27 ;  /* 0x000000ffff223224 */ /* 0x000fe400078e001b */
[----:B------:R-:W-:Y:S01]  /*2820*/  @P3 IMAD.MOV.U32 R35, RZ, RZ, R28 ;  /* 0x000000ffff233224 */ /* 0x000fe200078e001c */
[----:B-1----:R-:W-:Y:S01]  /*2830*/  SHF.R.U64 R31, R118, 0x1e, RZ ;  /* 0x0000001e761f7819 */ /* 0x002fe200000012ff */
[----:B------:R0:W2:Y:S01]  /*2840*/  @P3 LDG.E.U8 R142, desc[UR24][R32.64] ;  /* 0x00000018208e3981 */ /* 0x0000a2000c1e1100 */
[----:B------:R-:W-:Y:S01]  /*2850*/  IADD3.X R30, PT, PT, R2, UR13, RZ, P6, !PT ;  /* 0x0000000d021e7c10 */ /* 0x000fe2000b7fe4ff */
[----:B------:R-:W-:-:S02]  /*2860*/  UIMAD UR5, UR14, 0x21, URZ ;  /* 0x000000210e0578a4 */ /* 0x000fc4000f8e02ff */
[----:B------:R1:W2:Y:S01]  /*2870*/  @P3 LDG.E.U8 R141, desc[UR24][R34.64] ;  /* 0x00000018228d3981 */ /* 0x0002a2000c1e1100 */
[----:B------:R-:W-:Y:S02]  /*2880*/  LOP3.LUT P3, RZ, R31, 0x1, RZ, 0xc0, !PT ;  /* 0x000000011fff7812 */ /* 0x000fe4000786c0ff */
[----:B------:R-:W-:Y:S02]  /*2890*/  IADD3 R31, P6, PT, R3, UR6, RZ ;  /* 0x00000006031f7c10 */ /* 0x000fe4000ffde0ff */
[----:B------:R-:W-:Y:S01]  /*28a0*/  PRMT R140, RZ, 0x7610, R140 ;  /* 0x00007610ff8c7816 */ /* 0x000fe2000000008c */
[----:B------:R-:W-:Y:S01]  /*28b0*/  USHF.R.S32.HI UR11, URZ, 0x1f, UR5 ;  /* 0x0000001fff0b7899 */ /* 0x000fe20008011405 */
[----:B0-----:R-:W-:Y:S01]  /*28c0*/  IADD3.X R32, PT, PT, R4, UR13, RZ, P6, !PT ;  /* 0x0000000d04207c10 */ /* 0x001fe2000b7fe4ff */
[----:B-1----:R-:W-:Y:S02]  /*28d0*/  @P4 IMAD.MOV.U32 R34, RZ, RZ, R29 ;  /* 0x000000ffff224224 */ /* 0x002fe400078e001d */
[----:B------:R-:W-:Y:S01]  /*28e0*/  @P4 IMAD.MOV.U32 R35, RZ, RZ, R30 ;  /* 0x000000ffff234224 */ /* 0x000fe200078e001e */
[----:B------:R-:W-:-:S02]  /*28f0*/  IADD3 R36, P6, PT, R0, UR5, RZ ;  /* 0x0000000500247c10 */ /* 0x000fc4000ffde0ff */
[----:B------:R-:W-:Y:S02]  /*2900*/  PRMT R143, RZ, 0x7610, R143 ;  /* 0x00007610ff8f7816 */ /* 0x000fe4000000008f */
[----:B------:R0:W2:Y:S01]  /*2910*/  @P4 LDG.E.U8 R140, desc[UR24][R34.64] ;  /* 0x00000018228c4981 */ /* 0x0000a2000c1e1100 */
[----:B------:R-:W-:Y:S02]  /*2920*/  IADD3.X R39, PT, PT, R2, UR11, RZ, P6, !PT ;  /* 0x0000000b02277c10 */ /* 0x000fe4000b7fe4ff */
[----:B------:R-:W-:Y:S01]  /*2930*/  SHF.R.U64 R33, R118, 0x16, RZ ;  /* 0x0000001676217819 */ /* 0x000fe200000012ff */
[----:B------:R-:W-:Y:S01]  /*2940*/  UIMAD UR6, UR14, 0x29, URZ ;  /* 0x000000290e0678a4 */ /* 0x000fe2000f8e02ff */
[----:B------:R-:W-:Y:S01]  /*2950*/  IADD3 R37, P6, PT, R3, UR5, RZ ;  /* 0x0000000503257c10 */ /* 0x000fe2000ffde0ff */
[----:B0-----:R-:W-:Y:S02]  /*2960*/  @P4 IMAD.MOV.U32 R34, RZ, RZ, R31 ;  /* 0x000000ffff224224 */ /* 0x001fe400078e001f */
[----:B------:R-:W-:Y:S01]  /*2970*/  @P4 IMAD.MOV.U32 R35, RZ, RZ, R32 ;  /* 0x000000ffff234224 */ /* 0x000fe200078e0020 */
[----:B------:R-:W-:Y:S01]  /*2980*/  PRMT R145, RZ, 0x7610, R145 ;  /* 0x00007610ff917816 */ /* 0x000fe20000000091 */
[----:B------:R-:W-:Y:S01]  /*2990*/  USHF.R.S32.HI UR13, URZ, 0x1f, UR6 ;  /* 0x0000001fff0d7899 */ /* 0x000fe20008011406 */
[----:B------:R-:W-:-:S02]  /*29a0*/  IADD3.X R38, PT, PT, R4, UR11, RZ, P6, !PT ;  /* 0x0000000b04267c10 */ /* 0x000fc4000b7fe4ff */
[----:B------:R0:W2:Y:S01]  /*29b0*/  @P4 LDG.E.U8 R143, desc[UR24][R34.64] ;  /* 0x00000018228f4981 */ /* 0x0000a2000c1e1100 */
[----:B------:R-:W-:-:S03]  /*29c0*/  LOP3.LUT P4, RZ, R33, 0x1, RZ, 0xc0, !PT ;  /* 0x0000000121ff7812 */ /* 0x000fc6000788c0ff */
[----:B------:R1:W-:Y:S01]  /*29d0*/  STL [R1+0x4], R36 ;  /* 0x0000042401007387 */ /* 0x0003e20000100800 */
[----:B------:R-:W-:Y:S01]  /*29e0*/  PRMT R144, RZ, 0x7610, R144 ;  /* 0x00007610ff907816 */ /* 0x000fe20000000090 */
[----:B0-----:R-:W-:Y:S02]  /*29f0*/  @P3 IMAD.MOV.U32 R34, RZ, RZ, R36 ;  /* 0x000000ffff223224 */ /* 0x001fe400078e0024 */
[----:B------:R-:W-:Y:S01]  /*2a00*/  @P3 IMAD.MOV.U32 R35, RZ, RZ, R39 ;  /* 0x000000ffff233224 */ /* 0x000fe200078e0027 */
[----:B------:R-:W-:Y:S01]  /*2a10*/  STL [R1], R39 ;  /* 0x0000002701007387 */ /* 0x000fe20000100800 */
[----:B-1----:R-:W-:-:S03]  /*2a20*/  IADD3 R36, P6, PT, R0, UR6, RZ ;  /* 0x0000000600247c10 */ /* 0x002fc6000ffde0ff */
[----:B------:R0:W2:Y:S01]  /*2a30*/  @P3 LDG.E.U8 R145, desc[UR24][R34.64] ;  /* 0x0000001822913981 */ /* 0x0000a2000c1e1100 */
[----:B------:R-:W-:-:S03]  /*2a40*/  SHF.R.U64 R33, R118, 0xe, RZ ;  /* 0x0000000e76217819 */ /* 0x000fc600000012ff */
[----:B------:R-:W-:Y:S01]  /*2a50*/  STL [R1+0xc], R37 ;  /* 0x00000c2501007387 */ /* 0x000fe20000100800 */
[----:B------:R-:W-:-:S03]  /*2a60*/  UIMAD UR5, UR14, 0x31, URZ ;  /* 0x000000310e0578a4 */ /* 0x000fc6000f8e02ff */
[----:B------:R1:W-:Y:S01]  /*2a70*/  STL [R1+0x8], R38 ;  /* 0x0000082601007387 */ /* 0x0003e20000100800 */
[----:B0-----:R-:W-:Y:S02]  /*2a80*/  @P3 IMAD.MOV.U32 R34, RZ, RZ, R37 ;  /* 0x000000ffff223224 */ /* 0x001fe400078e0025 */
[----:B------:R-:W-:Y:S01]  /*2a90*/  @P3 IMAD.MOV.U32 R35, RZ, RZ, R38 ;  /* 0x000000ffff233224 */ /* 0x000fe200078e0026 */
[----:B------:R-:W-:Y:S01]  /*2aa0*/  STL [R1+0x84], R36 ;  /* 0x0000842401007387 */ /* 0x000fe20000100800 */
[----:B------:R-:W-:-:S03]  /*2ab0*/  PRMT R160, RZ, 0x7610, R160 ;  /* 0x00007610ffa07816 */ /* 0x000fc600000000a0 */
[----:B------:R0:W2:Y:S01]  /*2ac0*/  @P3 LDG.E.U8 R144, desc[UR24][R34.64] ;  /* 0x0000001822903981 */ /* 0x0000a2000c1e1100 */
[----:B-1----:R-:W-:Y:S02]  /*2ad0*/  IADD3.X R38, PT, PT, R2, UR13, RZ, P6, !PT ;  /* 0x0000000d02267c10 */ /* 0x002fe4000b7fe4ff */
[----:B------:R-:W-:Y:S02]  /*2ae0*/  IADD3 R37, P6, PT, R3, UR6, RZ ;  /* 0x0000000603257c10 */ /* 0x000fe4000ffde0ff */
[----:B------:R-:W-:Y:S01]  /*2af0*/  LOP3.LUT P3, RZ, R33, 0x1, RZ, 0xc0, !PT ;  /* 0x0000000121ff7812 */ /* 0x000fe2000786c0ff */
[----:B------:R1:W-:Y:S01]  /*2b00*/  STL [R1+0x80], R38 ;  /* 0x0000802601007387 */ /* 0x0003e20000100800 */
[----:B------:R-:W-:Y:S01]  /*2b10*/  USHF.R.S32.HI UR11, URZ, 0x1f, UR5 ;  /* 0x0000001fff0b7899 */ /* 0x000fe20008011405 */
[----:B0-----:R-:W-:Y:S02]  /*2b20*/  @P4 IMAD.MOV.U32 R34, RZ, RZ, R36 ;  /* 0x000000ffff224224 */ /* 0x001fe400078e0024 */
[----:B------:R-:W-:Y:S01]  /*2b30*/  @P4 IMAD.MOV.U32 R35, RZ, RZ, R38 ;  /* 0x000000ffff234224 */ /* 0x000fe200078e0026 */
[----:B-1----:R-:W-:-:S04]  /*2b40*/  IADD3.X R38, PT, PT, R4, UR13, RZ, P6, !PT ;  /* 0x0000000d04267c10 */ /* 0x002fc8000b7fe4ff */
[----:B------:R0:W2:Y:S01]  /*2b50*/  @P4 LDG.E.U8 R160, desc[UR24][R34.64] ;  /* 0x0000001822a04981 */ /* 0x0000a2000c1e1100 */
[----:B------:R-:W-:Y:S02]  /*2b60*/  IADD3 R36, P6, PT, R0, UR5, RZ ;  /* 0x0000000500247c10 */ /* 0x000fe4000ffde0ff */
[----:B------:R-:W-:Y:S01]  /*2b70*/  PRMT R159, RZ, 0x7610, R159 ;  /* 0x00007610ff9f7816 */ /* 0x000fe2000000009f */
[----:B------:R1:W-:Y:S01]  /*2b80*/  STL [R1+0x8c], R37 ;  /* 0x00008c2501007387 */ /* 0x0003e20000100800 */
[----:B------:R-:W-:Y:S01]  /*2b90*/  IADD3.X R39, PT, PT, R2, UR11, RZ, P6, !PT ;  /* 0x0000000b02277c10 */ /* 0x000fe2000b7fe4ff */
[----:B------:R-:W-:Y:S01]  /*2ba0*/  UIMAD UR6, UR14, 0x39, URZ ;  /* 0x000000390e0678a4 */ /* 0x000fe2000f8e02ff */
[----:B0-----:R-:W-:Y:S02]  /*2bb0*/  @P4 IMAD.MOV.U32 R34, RZ, RZ, R37 ;  /* 0x000000ffff224224 */ /* 0x001fe400078e0025 */
[----:B------:R-:W-:Y:S01]  /*2bc0*/  @P4 IMAD.MOV.U32 R35, RZ, RZ, R38 ;  /* 0x000000ffff234224 */ /* 0x000fe200078e0026 */
[----:B-1----:R-:W-:Y:S01]  /*2bd0*/  IADD3 R37, P6, PT, R3, UR5, RZ ;  /* 0x0000000503257c10 */ /* 0x002fe2000ffde0ff */
[----:B------:R0:W-:Y:S01]  /*2be0*/  STL [R1+0x88], R38 ;  /* 0x0000882601007387 */ /* 0x0001e20000100800 */
[----:B------:R-:W-:Y:S01]  /*2bf0*/  PRMT R146, RZ, 0x7610, R146 ;  /* 0x00007610ff927816 */ /* 0x000fe20000000092 */
[----:B------:R-:W-:Y:S01]  /*2c00*/  USHF.R.S32.HI UR13, URZ, 0x1f, UR6 ;  /* 0x0000001fff0d7899 */ /* 0x000fe20008011406 */
[----:B------:R-:W-:Y:S01]  /*2c10*/  SHF.R.U64 R33, R118, 0x6, RZ ;  /* 0x0000000676217819 */ /* 0x000fe200000012ff */
[----:B------:R1:W2:Y:S01]  /*2c20*/  @P4 LDG.E.U8 R159, desc[UR24][R34.64] ;  /* 0x00000018229f4981 */ /* 0x0002a2000c1e1100 */
[----:B------:R-:W-:-:S03]  /*2c30*/  PRMT R174, RZ, 0x7610, R174 ;  /* 0x00007610ffae7816 */ /* 0x000fc600000000ae */
[----:B------:R3:W-:Y:S01]  /*2c40*/  STL [R1+0x104], R36 ;  /* 0x0001042401007387 */ /* 0x0007e20000100800 */
[----:B0-----:R-:W-:Y:S01]  /*2c50*/  IADD3.X R38, PT, PT, R4, UR11, RZ, P6, !PT ;  /* 0x0000000b04267c10 */ /* 0x001fe2000b7fe4ff */
[----:B-1----:R-:W-:Y:S02]  /*2c60*/  @P3 IMAD.MOV.U32 R34, RZ, RZ, R36 ;  /* 0x000000ffff223224 */ /* 0x002fe400078e0024 */
[----:B------:R-:W-:Y:S01]  /*2c70*/  @P3 IMAD.MOV.U32 R35, RZ, RZ, R39 ;  /* 0x000000ffff233224 */ /* 0x000fe200078e0027 */
[----:B------:R-:W-:Y:S02]  /*2c80*/  LOP3.LUT P4, RZ, R33, 0x1, RZ, 0xc0, !PT ;  /* 0x0000000121ff7812 */ /* 0x000fe4000788c0ff */
[----:B---3--:R-:W-:Y:S01]  /*2c90*/  IADD3 R36, P6, PT, R0, UR6, RZ ;  /* 0x0000000600247c10 */ /* 0x008fe2000ffde0ff */
[----:B------:R-:W-:Y:S01]  /*2ca0*/  STL [R1+0x100], R39 ;  /* 0x0001002701007387 */ /* 0x000fe20000100800 */
[----:B------:R-:W-:-:S03]  /*2cb0*/  VIADD R33, R216, 0xfffffff5 ;  /* 0xfffffff5d8217836 */ /* 0x000fc60000000000 */
[----:B------:R0:W3:Y:S01]  /*2cc0*/  @P3 LDG.E.U8 R146, desc[UR24][R34.64] ;  /* 0x0000001822923981 */ /* 0x0000e2000c1e1100 */
[----:B------:R-:W-:-:S03]  /*2cd0*/  USHF.L.U32 UR5, UR14, 0x1, URZ ;  /* 0x000000010e057899 */ /* 0x000fc600080006ff */
[----:B------:R1:W-:Y:S04]  /*2ce0*/  STL [R1+0x10c], R37 ;  /* 0x00010c2501007387 */ /* 0x0003e80000100800 */
[----:B------:R4:W-:Y:S01]  /*2cf0*/  STL [R1+0x108], R38 ;  /* 0x0001082601007387 */ /* 0x0009e20000100800 */
[----:B0-----:R-:W-:Y:S02]  /*2d00*/  @P3 IMAD.MOV.U32 R34, RZ, RZ, R37 ;  /* 0x000000ffff223224 */ /* 0x001fe400078e0025 */
[----:B------:R-:W-:Y:S01]  /*2d10*/  @P3 IMAD.MOV.U32 R35, RZ, RZ, R38 ;  /* 0x000000ffff233224 */ /* 0x000fe200078e0026 */
[----:B-1----:R-:W-:Y:S01]  /*2d20*/  IADD3.X R37, PT, PT, R2, UR13, RZ, P6, !PT ;  /* 0x0000000d02257c10 */ /* 0x002fe2000b7fe4ff */
[----:B------:R-:W-:-:S03]  /*2d30*/  USHF.R.S32.HI UR11, URZ, 0x1f, UR5 ;  /* 0x0000001fff0b7899 */ /* 0x000fc60008011405 */
[----:B------:R0:W2:Y:S01]  /*2d40*/  @P3 LDG.E.U8 R174, desc[UR24][R34.64] ;  /* 0x0000001822ae3981 */ /* 0x0000a2000c1e1100 */
[----:B----4-:R-:W-:Y:S02]  /*2d50*/  IADD3 R38, P6, PT, R3, UR6, RZ ;  /* 0x0000000603267c10 */ /* 0x010fe4000ffde0ff */
[----:B------:R-:W-:Y:S01]  /*2d60*/  ISETP.GE.U32.AND P3, PT, R33, 0x7fffffb6, PT ;  /* 0x7fffffb62100780c */ /* 0x000fe20003f66070 */
[----:B------:R-:W-:Y:S01]  /*2d70*/  STL [R1+0x184], R36 ;  /* 0x0001842401007387 */ /* 0x000fe20000100800 */
[----:B------:R-:W-:Y:S02]  /*2d80*/  PRMT R168, RZ, 0x7610, R168 ;  /* 0x00007610ffa87816 */ /* 0x000fe400000000a8 */
[----:B0-----:R-:W-:Y:S01]  /*2d90*/  IADD3.X R34, PT, PT, R4, UR13, RZ, P6, !PT ;  /* 0x0000000d04227c10 */ /* 0x001fe2000b7fe4ff */
[----:B------:R-:W-:Y:S01]  /*2da0*/  STL [R1+0x180], R37 ;  /* 0x0001802501007387 */ /* 0x000fe20000100800 */
[----:B------:R-:W-:Y:S02]  /*2db0*/  IADD3 R33, P6, PT, R0, UR5, RZ ;  /* 0x0000000500217c10 */ /* 0x000fe4000ffde0ff */
[----:B------:R-:W-:Y:S01]  /*2dc0*/  PRMT R173, RZ, 0x7610, R173 ;  /* 0x00007610ffad7816 */ /* 0x000fe200000000ad */
[----:B------:R-:W-:Y:S01]  /*2dd0*/  STL [R1+0x18c], R38 ;  /* 0x00018c2601007387 */ /* 0x000fe20000100800 */
[----:B------:R-:W-:-:S03]  /*2de0*/  @P4 IMAD.MOV.U32 R39, RZ, RZ, R34 ;  /* 0x000000ffff274224 */ /* 0x000fc600078e0022 */
[----:B------:R0:W-:Y:S01]  /*2df0*/  STL [R1+0x188], R34 ;  /* 0x0001882201007387 */ /* 0x0001e20000100800 */
[----:B------:R-:W-:-:S03]  /*2e00*/  PRMT R194, RZ, 0x7610, R194 ;  /* 0x00007610ffc27816 */ /* 0x000fc600000000c2 */
[----:B------:R1:W4:Y:S01]  /*2e10*/  @P4 LDG.E.U8 R168, desc[UR24][R38.64] ;  /* 0x0000001826a84981 */ /* 0x000322000c1e1100 */
[----:B------:R-:W-:-:S03]  /*2e20*/  UIMAD UR6, UR14, 0xa, URZ ;  /* 0x0000000a0e0678a4 */ /* 0x000fc6000f8e02ff */
[----:B------:R5:W2:Y:S01]  /*2e30*/  @P4 LDG.E.U8 R173, desc[UR24][R36.64] ;  /* 0x0000001824ad4981 */ /* 0x000aa2000c1e1100 */
[----:B0-----:R-:W-:Y:S02]  /*2e40*/  IADD3.X R34, PT, PT, R2, UR11, RZ, P6, !PT ;  /* 0x0000000b02227c10 */ /* 0x001fe4000b7fe4ff */
[----:B------:R-:W-:Y:S01]  /*2e50*/  IADD3 R35, P6, PT, R3, UR5, RZ ;  /* 0x0000000503237c10 */ /* 0x000fe2000ffde0ff */
[----:B-1----:R-:W-:Y:S02]  /*2e60*/  @!P5 IMAD.MOV.U32 R38, RZ, RZ, R33 ;  /* 0x000000ffff26d224 */ /* 0x002fe400078e0021 */
[----:B------:R-:W-:Y:S01]  /*2e70*/  @!P5 IMAD.MOV.U32 R39, RZ, RZ, R34 ;  /* 0x000000ffff27d224 */ /* 0x000fe200078e0022 */
[----:B-----5:R-:W-:Y:S01]  /*2e80*/  IADD3.X R36, PT, PT, R4, UR11, RZ, P6, !PT ;  /* 0x0000000b04247c10 */ /* 0x020fe2000b7fe4ff */
[----:B------:R-:W-:Y:S01]  /*2e90*/  VIADD R40, R216, 0xfffffffc ;  /* 0xfffffffcd8287836 */ /* 0x000fe20000000000 */
[----:B------:R-:W-:Y:S02]  /*2ea0*/  PRMT R207, RZ, 0x7610, R207 ;  /* 0x00007610ffcf7816 */ /* 0x000fe400000000cf */
[----:B------:R0:W5:Y:S01]  /*2eb0*/  @!P5 LDG.E.U8 R194, desc[UR24][R38.64] ;  /* 0x0000001826c2d981 */ /* 0x000162000c1e1100 */
[----:B------:R-:W-:-:S02]  /*2ec0*/  USHF.R.S32.HI UR13, URZ, 0x1f, UR6 ;  /* 0x0000001fff0d7899 */ /* 0x000fc40008011406 */
[----:B------:R-:W-:Y:S02]  /*2ed0*/  IADD3 R37, P6, PT, R0, UR6, RZ ;  /* 0x0000000600257c10 */ /* 0x000fe4000ffde0ff */
[----:B------:R-:W-:Y:S01]  /*2ee0*/  ISETP.GE.U32.AND P4, PT, R40, 0x7fffffbd, PT ;  /* 0x7fffffbd2800780c */ /* 0x000fe20003f86070 */
[----:B0-----:R-:W-:Y:S02]  /*2ef0*/  @!P5 IMAD.MOV.U32 R38, RZ, RZ, R35 ;  /* 0x000000ffff26d224 */ /* 0x001fe400078e0023 */
[----:B------:R-:W-:Y:S01]  /*2f00*/  @!P5 IMAD.MOV.U32 R39, RZ, RZ, R36 ;  /* 0x000000ffff27d224 */ /* 0x000fe200078e0024 */
[----:B------:R-:W-:-:S04]  /*2f10*/  SHF.R.U32.HI R40, RZ, 0xd, R100 ;  /* 0x0000000dff287819 */ /* 0x000fc80000011664 */
[----:B------:R0:W2:Y:S01]  /*2f20*/  @!P5 LDG.E.U8 R207, desc[UR24][R38.64] ;  /* 0x0000001826cfd981 */ /* 0x0000a2000c1e1100 */
[----:B------:R-:W-:Y:S02]  /*2f30*/  PRMT R203, RZ, 0x7610, R203 ;  /* 0x00007610ffcb7816 */ /* 0x000fe400000000cb */
[----:B------:R-:W-:Y:S01]  /*2f40*/  LOP3.LUT P5, RZ, R40, 0x1, RZ, 0xc0, !PT ;  /* 0x0000000128ff7812 */ /* 0x000fe200078ac0ff */
[----:B------:R-:W-:Y:S01]  /*2f50*/  @!P3 IMAD.MOV.U32 R40, RZ, RZ, R37 ;  /* 0x000000ffff28b224 */ /* 0x000fe200078e0025 */
[----:B0-----:R-:W-:Y:S02]  /*2f60*/  IADD3.X R38, PT, PT, R2, UR13, RZ, P6, !PT ;  /* 0x0000000d02267c10 */ /* 0x001fe4000b7fe4ff */
[----:B------:R-:W-:-:S03]  /*2f70*/  IADD3 R39, P6, PT, R3, UR6, RZ ;  /* 0x0000000603277c10 */ /* 0x000fc6000ffde0ff */
[----:B------:R-:W-:Y:S01]  /*2f80*/  @!P3 IMAD.MOV.U32 R41, RZ, RZ, R38 ;  /* 0x000000ffff29b224 */ /* 0x000fe200078e0026 */
[----:B------:R-:W-:-:S04]  /*2f90*/  UIMAD UR5, UR14, 0x12, URZ ;  /* 0x000000120e0578a4 */ /* 0x000fc8000f8e02ff */
[----:B------:R0:W2:Y:S01]  /*2fa0*/  @!P3 LDG.E.U8 R203, desc[UR24][R40.64] ;  /* 0x0000001828cbb981 */ /* 0x0000a2000c1e1100 */
[----:B------:R-:W-:Y:S01]  /*2fb0*/  PRMT R198, RZ, 0x7610, R198 ;  /* 0x00007610ffc67816 */ /* 0x000fe200000000c6 */
[----:B------:R-:W-:Y:S01]  /*2fc0*/  USHF.R.S32.HI UR11, URZ, 0x1f, UR5 ;  /* 0x0000001fff0b7899 */ /* 0x000fe20008011405 */
[----:B------:R-:W-:Y:S01]  /*2fd0*/  @!P3 IMAD.MOV.U32 R42, RZ, RZ, R39 ;  /* 0x000000ffff2ab224 */ /* 0x000fe200078e0027 */
[----:B0-----:R-:W-:Y:S02]  /*2fe0*/  IADD3.X R40, PT, PT, R4, UR13, RZ, P6, !PT ;  /* 0x0000000d04287c10 */ /* 0x001fe4000b7fe4ff */
[----:B------:R-:W-:-:S03]  /*2ff0*/  IADD3 R41, P6, PT, R0, UR5, RZ ;  /* 0x0000000500297c10 */ /* 0x000fc6000ffde0ff */
[----:B------:R-:W-:Y:S01]  /*3000*/  @!P3 IMAD.MOV.U32 R43, RZ, RZ, R40 ;  /* 0x000000ffff2bb224 */ /* 0x000fe200078e0028 */
[----:B------:R-:W-:-:S04]  /*3010*/  SHF.R.U32.HI R44, RZ, 0x5, R100 ;  /* 0x00000005ff2c7819 */ /* 0x000fc80000011664 */
[----:B------:R0:W2:Y:S01]  /*3020*/  @!P3 LDG.E.U8 R198, desc[UR24][R42.64] ;  /* 0x000000182ac6b981 */ /* 0x0000a2000c1e1100 */
[----:B------:R-:W-:Y:S01]  /*3030*/  PRMT R206, RZ, 0x7610, R206 ;  /* 0x00007610ffce7816 */ /* 0x000fe200000000ce */
[----:B------:R-:W-:Y:S01]  /*3040*/  @P5 IMAD.MOV.U32 R46, RZ, RZ, R41 ;  /* 0x000000ffff2e5224 */ /* 0x000fe200078e0029 */
[----:B------:R-:W-:Y:S02]  /*3050*/  LOP3.LUT P3, RZ, R44, 0x1, RZ, 0xc0, !PT ;  /* 0x000000012cff7812 */ /* 0x000fe4000786c0ff */
[----:B0-----:R-:W-:Y:S02]  /*3060*/  IADD3.X R42, PT, PT, R2, UR11, RZ, P6, !PT ;  /* 0x0000000b022a7c10 */ /* 0x001fe4000b7fe4ff */
[----:B------:R-:W-:Y:S01]  /*3070*/  IADD3 R43, P6, PT, R3, UR5, RZ ;  /* 0x00000005032b7c10 */ /* 0x000fe2000ffde0ff */
[----:B------:R-:W-:Y:S02]  /*3080*/  UIMAD UR6, UR14, 0x1a, URZ ;  /* 0x0000001a0e0678a4 */ /* 0x000fe4000f8e02ff */
[----:B------:R-:W-:Y:S01]  /*3090*/  @P5 IMAD.MOV.U32 R47, RZ, RZ, R42 ;  /* 0x000000ffff2f5224 */ /* 0x000fe200078e002a */
[----:B------:R-:W-:Y:S01]  /*30a0*/  IADD3.X R44, PT, PT, R4, UR11, RZ, P6, !PT ;  /* 0x0000000b042c7c10 */ /* 0x000fe2000b7fe4ff */
[----:B------:R-:W-:Y:S01]  /*30b0*/  USHF.R.S32.HI UR13, URZ, 0x1f, UR6 ;  /* 0x0000001fff0d7899 */ /* 0x000fe20008011406 */
[----:B------:R-:W-:-:S02]  /*30c0*/  PRMT R205, RZ, 0x7610, R205 ;  /* 0x00007610ffcd7816 */ /* 0x000fc400000000cd */
[----:B------:R0:W2:Y:S01]  /*30d0*/  @P5 LDG.E.U8 R206, desc[UR24][R46.64] ;  /* 0x000000182ece5981 */ /* 0x0000a2000c1e1100 */
[----:B------:R-:W-:Y:S02]  /*30e0*/  IADD3 R45, P6, PT, R0, UR6, RZ ;  /* 0x00000006002d7c10 */ /* 0x000fe4000ffde0ff */
[----:B------:R-:W-:Y:S01]  /*30f0*/  SHF.R.U64 R48, R118, 0x1d, RZ ;  /* 0x0000001d76307819 */ /* 0x000fe200000012ff */
[----:B0-----:R-:W-:Y:S02]  /*3100*/  @P5 IMAD.MOV.U32 R46, RZ, RZ, R43 ;  /* 0x000000ffff2e5224 */ /* 0x001fe400078e002b */
[----:B------:R-:W-:-:S05]  /*3110*/  @P5 IMAD.MOV.U32 R47, RZ, RZ, R44 ;  /* 0x000000ffff2f5224 */ /* 0x000fca00078e002c */
[----:B------:R0:W2:Y:S01]  /*3120*/  @P5 LDG.E.U8 R205, desc[UR24][R46.64] ;  /* 0x000000182ecd5981 */ /* 0x0000a2000c1e1100 */
[----:B------:R-:W-:Y:S02]  /*3130*/  PRMT R190, RZ, 0x7610, R190 ;  /* 0x00007610ffbe7816 */ /* 0x000fe400000000be */
[----:B------:R-:W-:Y:S01]  /*3140*/  LOP3.LUT P5, RZ, R48, 0x1, RZ, 0xc0, !PT ;  /* 0x0000000130ff7812 */ /* 0x000fe200078ac0ff */
[----:B------:R-:W-:Y:S01]  /*3150*/  @P3 IMAD.MOV.U32 R48, RZ, RZ, R45 ;  /* 0x000000ffff303224 */ /* 0x000fe200078e002d */
[----:B0-----:R-:W-:Y:S01]  /*3160*/  IADD3.X R46, PT, PT, R2, UR13, RZ, P6, !PT ;  /* 0x0000000d022e7c10 */ /* 0x001fe2000b7fe4ff */
[----:B------:R-:W-:Y:S01]  /*3170*/  UIMAD UR5, UR14, 0x22, URZ ;  /* 0x000000220e0578a4 */ /* 0x000fe2000f8e02ff */
[----:B------:R-:W-:-:S03]  /*3180*/  IADD3 R47, P6, PT, R3, UR6, RZ ;  /* 0x00000006032f7c10 */ /* 0x000fc6000ffde0ff */
[----:B------:R-:W-:Y:S01]  /*3190*/  @P3 IMAD.MOV.U32 R49, RZ, RZ, R46 ;  /* 0x000000ffff313224 */ /* 0x000fe200078e002e */
[----:B------:R-:W-:-:S04]  /*31a0*/  USHF.R.S32.HI UR11, URZ, 0x1f, UR5 ;  /* 0x0000001fff0b7899 */ /* 0x000fc80008011405 */
[----:B------:R0:W2:Y:S01]  /*31b0*/  @P3 LDG.E.U8 R190, desc[UR24][R48.64] ;  /* 0x0000001830be3981 */ /* 0x0000a2000c1e1100 */
[----:B------:R-:W-:Y:S01]  /*31c0*/  PRMT R202, RZ, 0x7610, R202 ;  /* 0x00007610ffca7816 */ /* 0x000fe200000000ca */
[----:B------:R-:W-:Y:S01]  /*31d0*/  @P3 IMAD.MOV.U32 R50, RZ, RZ, R47 ;  /* 0x000000ffff323224 */ /* 0x000fe200078e002f */
[----:B------:R-:W-:Y:S02]  /*31e0*/  SHF.R.U64 R52, R118, 0x15, RZ ;  /* 0x0000001576347819 */ /* 0x000fe400000012ff */
[----:B0-----:R-:W-:Y:S02]  /*31f0*/  IADD3.X R48, PT, PT, R4, UR13, RZ, P6, !PT ;  /* 0x0000000d04307c10 */ /* 0x001fe4000b7fe4ff */
[----:B------:R-:W-:-:S03]  /*3200*/  IADD3 R55, P6, PT, R0, UR5, RZ ;  /* 0x0000000500377c10 */ /* 0x000fc6000ffde0ff */
[----:B------:R-:W-:Y:S01]  /*3210*/  @P3 IMAD.MOV.U32 R51, RZ, RZ, R48 ;  /* 0x000000ffff333224 */ /* 0x000fe200078e0030 */
[----:B------:R-:W-:Y:S01]  /*3220*/  IADD3.X R56, PT, PT, R2, UR11, RZ, P6, !PT ;  /* 0x0000000b02387c10 */ /* 0x000fe2000b7fe4ff */
[----:B------:R-:W-:Y:S01]  /*3230*/  UIMAD UR6, UR14, 0x2a, URZ ;  /* 0x0000002a0e0678a4 */ /* 0x000fe2000f8e02ff */
[----:B------:R-:W-:Y:S02]  /*3240*/  IADD3 R53, P6, PT, R3, UR5, RZ ;  /* 0x0000000503357c10 */ /* 0x000fe4000ffde0ff */
[----:B------:R0:W2:Y:S01]  /*3250*/  @P3 LDG.E.U8 R202, desc[UR24][R50.64] ;  /* 0x0000001832ca3981 */ /* 0x0000a2000c1e1100 */
[----:B------:R-:W-:Y:S02]  /*3260*/  LOP3.LUT P3, RZ, R52, 0x1, RZ, 0xc0, !PT ;  /* 0x0000000134ff7812 */ /* 0x000fe4000786c0ff */
[----:B------:R-:W-:Y:S01]  /*3270*/  PRMT R197, RZ, 0x7610, R197 ;  /* 0x00007610ffc57816 */ /* 0x000fe200000000c5 */
[----:B------:R-:W-:Y:S01]  /*3280*/  USHF.R.S32.HI UR13, URZ, 0x1f, UR6 ;  /* 0x0000001fff0d7899 */ /* 0x000fe20008011406 */
[----:B------:R-:W-:Y:S01]  /*3290*/  IADD3.X R54, PT, PT, R4, UR11, RZ, P6, !PT ;  /* 0x0000000b04367c10 */ /* 0x000fe2000b7fe4ff */
[----:B------:R-:W-:Y:S01]  /*32a0*/  STL [R1+0x14], R55 ;  /* 0x0000143701007387 */ /* 0x000fe20000100800 */
[----:B------:R-:W-:Y:S01]  /*32b0*/  IADD3 R52, P6, PT, R0, UR6, RZ ;  /* 0x0000000600347c10 */ /* 0x000fe2000ffde0ff */
[----:B0-----:R-:W-:-:S02]  /*32c0*/  @P5 IMAD.MOV.U32 R50, RZ, RZ, R55 ;  /* 0x000000ffff325224 */ /* 0x001fc400078e0037 */
[----:B------:R-:W-:Y:S01]  /*32d0*/  @P5 IMAD.MOV.U32 R51, RZ, RZ, R56 ;  /* 0x000000ffff335224 */ /* 0x000fe200078e0038 */
[----:B------:R-:W-:Y:S01]  /*32e0*/  STL [R1+0x10], R56 ;  /* 0x0000103801007387 */ /* 0x000fe20000100800 */
[----:B------:R-:W-:-:S03]  /*32f0*/  PRMT R196, RZ, 0x7610, R196 ;  /* 0x00007610ffc47816 */ /* 0x000fc600000000c4 */
[----:B------:R-:W-:Y:S01]  /*3300*/  STL [R1+0x1c], R53 ;  /* 0x00001c3501007387 */ /* 0x000fe20000100800 */
[----:B------:R-:W-:-:S03]  /*3310*/  SHF.R.U64 R49, R118, 0xd, RZ ;  /* 0x0000000d76317819 */ /* 0x000fc600000012ff */
[----:B------:R0:W2:Y:S04]  /*3320*/  @P5 LDG.E.U8 R197, desc[UR24][R50.64] ;  /* 0x0000001832c55981 */ /* 0x0000a8000c1e1100 */
[----:B------:R1:W-:Y:S01]  /*3330*/  STL [R1+0x18], R54 ;  /* 0x0000183601007387 */ /* 0x0003e20000100800 */
[----:B------:R-:W-:Y:S01]  /*3340*/  UIMAD UR5, UR14, 0x32, URZ ;  /* 0x000000320e0578a4 */ /* 0x000fe2000f8e02ff */
[----:B0-----:R-:W-:Y:S02]  /*3350*/  @P5 IMAD.MOV.U32 R50, RZ, RZ, R53 ;  /* 0x000000ffff325224 */ /* 0x001fe400078e0035 */
[----:B------:R-:W-:Y:S01]  /*3360*/  @P5 IMAD.MOV.U32 R51, RZ, RZ, R54 ;  /* 0x000000ffff335224 */ /* 0x000fe200078e0036 */
[----:B-1----:R-:W-:Y:S02]  /*3370*/  IADD3.X R54, PT, PT, R2, UR13, RZ, P6, !PT ;  /* 0x0000000d02367c10 */ /* 0x002fe4000b7fe4ff */
[----:B------:R-:W-:-:S02]  /*3380*/  IADD3 R53, P6, PT, R3, UR6, RZ ;  /* 0x0000000603357c10 */ /* 0x000fc4000ffde0ff */
[----:B------:R0:W2:Y:S01]  /*3390*/  @P5 LDG.E.U8 R196, desc[UR24][R50.64] ;  /* 0x0000001832c45981 */ /* 0x0000a2000c1e1100 */
[----:B------:R-:W-:Y:S02]  /*33a0*/  PRMT R199, RZ, 0x7610, R199 ;  /* 0x00007610ffc77816 */ /* 0x000fe400000000c7 */
[----:B------:R-:W-:Y:S01]  /*33b0*/  LOP3.LUT P5, RZ, R49, 0x1, RZ, 0xc0, !PT ;  /* 0x0000000131ff7812 */ /* 0x000fe200078ac0ff */
[----:B------:R-:W-:Y:S01]  /*33c0*/  STL [R1+0x94], R52 ;  /* 0x0000943401007387 */ /* 0x000fe20000100800 */
[----:B------:R-:W-:-:S03]  /*33d0*/  USHF.R.S32.HI UR11, URZ, 0x1f, UR5 ;  /* 0x0000001fff0b7899 */ /* 0x000fc60008011405 */
[----:B------:R1:W-:Y:S01]  /*33e0*/  STL [R1+0x90], R54 ;  /* 0x0000903601007387 */ /* 0x0003e20000100800 */
[----:B0-----:R-:W-:Y:S02]  /*33f0*/  @P3 IMAD.MOV.U32 R50, RZ, RZ, R52 ;  /* 0x000000ffff323224 */ /* 0x001fe400078e0034 */
[----:B------:R-:W-:Y:S01]  /*3400*/  @P3 IMAD.MOV.U32 R51, RZ, RZ, R54 ;  /* 0x000000ffff333224 */ /* 0x000fe200078e0036 */
[----:B------:R-:W-:-:S04]  /*3410*/  PRMT R189, RZ, 0x7610, R189 ;  /* 0x00007610ffbd7816 */ /* 0x000fc800000000bd */
[----:B------:R0:W2:Y:S01]  /*3420*/  @P3 LDG.E.U8 R199, desc[UR24][R50.64] ;  /* 0x0000001832c73981 */ /* 0x0000a2000c1e1100 */
[----:B-1----:R-:W-:Y:S02]  /*3430*/  IADD3.X R54, PT, PT, R4, UR13, RZ, P6, !PT ;  /* 0x0000000d04367c10 */ /* 0x002fe4000b7fe4ff */
[----:B------:R-:W-:Y:S01]  /*3440*/  IADD3 R52, P6, PT, R0, UR5, RZ ;  /* 0x0000000500347c10 */ /* 0x000fe2000ffde0ff */
[----:B------:R1:W-:Y:S01]  /*3450*/  STL [R1+0x9c], R53 ;  /* 0x00009c3501007387 */ /* 0x0003e20000100800 */
[----:B------:R-:W-:Y:S02]  /*3460*/  SHF.R.U64 R49, R118, 0x5, RZ ;  /* 0x0000000576317819 */ /* 0x000fe400000012ff */
[----:B------:R-:W-:Y:S01]  /*3470*/  IADD3.X R55, PT, PT, R2, UR11, RZ, P6, !PT ;  /* 0x0000000b02377c10 */ /* 0x000fe2000b7fe4ff */
[----:B0-----:R-:W-:Y:S02]  /*3480*/  @P3 IMAD.MOV.U32 R50, RZ, RZ, R53 ;  /* 0x000000ffff323224 */ /* 0x001fe400078e0035 */
[----:B------:R-:W-:Y:S01]  /*3490*/  @P3 IMAD.MOV.U32 R51, RZ, RZ, R54 ;  /* 0x000000ffff333224 */ /* 0x000fe200078e0036 */
[----:B------:R-:W-:Y:S01]  /*34a0*/  UIMAD UR6, UR14, 0x3a, URZ ;  /* 0x0000003a0e0678a4 */ /* 0x000fe2000f8e02ff */
[----:B-1----:R-:W-:Y:S01]  /*34b0*/  IADD3 R53, P6, PT, R3, UR5, RZ ;  /* 0x0000000503357c10 */ /* 0x002fe2000ffde0ff */
[----:B------:R0:W-:Y:S01]  /*34c0*/  STL [R1+0x98], R54 ;  /* 0x0000983601007387 */ /* 0x0001e20000100800 */
[----:B------:R-:W-:-:S03]  /*34d0*/  PRMT R183, RZ, 0x7610, R183 ;  /* 0x00007610ffb77816 */ /* 0x000fc600000000b7 */
[----:B------:R1:W2:Y:S01]  /*34e0*/  @P3 LDG.E.U8 R189, desc[UR24][R50.64] ;  /* 0x0000001832bd3981 */ /* 0x0002a2000c1e1100 */
[----:B------:R-:W-:Y:S01]  /*34f0*/  LOP3.LUT P3, RZ, R49, 0x1, RZ, 0xc0, !PT ;  /* 0x0000000131ff7812 */ /* 0x000fe2000786c0ff */
[----:B------:R-:W-:Y:S02]  /*3500*/  USHF.R.S32.HI UR13, URZ, 0x1f, UR6 ;  /* 0x0000001fff0d7899 */ /* 0x000fe40008011406 */
[----:B------:R1:W-:Y:S01]  /*3510*/  STL [R1+0x114], R52 ;  /* 0x0001143401007387 */ /* 0x0003e20000100800 */
[----:B0-----:R-:W-:Y:S01]  /*3520*/  IADD3.X R54, PT, PT, R4, UR11, RZ, P6, !PT ;  /* 0x0000000b04367c10 */ /* 0x001fe2000b7fe4ff */
[----:B-1----:R-:W-:Y:S02]  /*3530*/  @P5 IMAD.MOV.U32 R50, RZ, RZ, R52 ;  /* 0x000000ffff325224 */ /* 0x002fe400078e0034 */
[----:B------:R-:W-:Y:S01]  /*3540*/  @P5 IMAD.MOV.U32 R51, RZ, RZ, R55 ;  /* 0x000000ffff335224 */ /* 0x000fe200078e0037 */
[----:B------:R-:W-:Y:S01]  /*3550*/  STL [R1+0x110], R55 ;  /* 0x0001103701007387 */ /* 0x000fe20000100800 */
[----:B------:R-:W-:-:S02]  /*3560*/  IADD3 R52, P6, PT, R0, UR6, RZ ;  /* 0x0000000600347c10 */ /* 0x000fc4000ffde0ff */
[----:B------:R-:W-:Y:S01]  /*3570*/  PRMT R204, RZ, 0x7610, R204 ;  /* 0x00007610ffcc7816 */ /* 0x000fe200000000cc */
[----:B------:R-:W-:Y:S04]  /*3580*/  STL [R1+0x11c], R53 ;  /* 0x00011c3501007387 */ /* 0x000fe80000100800 */
[----:B------:R0:W2:Y:S04]  /*3590*/  @P5 LDG.E.U8 R183, desc[UR24][R50.64] ;  /* 0x0000001832b75981 */ /* 0x0000a8000c1e1100 */
[----:B------:R1:W-:Y:S01]  /*35a0*/  STL [R1+0x118], R54 ;  /* 0x0001183601007387 */ /* 0x0003e20000100800 */
[----:B------:R-:W-:Y:S01]  /*35b0*/  PRMT R187, RZ, 0x7610, R187 ;  /* 0x00007610ffbb7816 */ /* 0x000fe200000000bb */
[----:B0-----:R-:W-:-:S02]  /*35c0*/  @P5 IMAD.MOV.U32 R50, RZ, RZ, R53 ;  /* 0x000000ffff325224 */ /* 0x001fc400078e0035 */
[----:B------:R-:W-:Y:S01]  /*35d0*/  @P5 IMAD.MOV.U32 R51, RZ, RZ, R54 ;  /* 0x000000ffff335224 */ /* 0x000fe200078e0036 */
[----:B-1----:R-:W-:Y:S02]  /*35e0*/  IADD3.X R54, PT, PT, R2, UR13, RZ, P6, !PT ;  /* 0x0000000d02367c10 */ /* 0x002fe4000b7fe4ff */
[----:B------:R-:W-:Y:S02]  /*35f0*/  IADD3 R53, P6, PT, R3, UR6, RZ ;  /* 0x0000000603357c10 */ /* 0x000fe4000ffde0ff */
[----:B------:R0:W2:Y:S01]  /*3600*/  @P5 LDG.E.U8 R204, desc[UR24][R50.64] ;  /* 0x0000001832cc5981 */ /* 0x0000a2000c1e1100 */
[----:B------:R-:W-:-:S03]  /*3610*/  VIADD R49, R216, 0xfffffff4 ;  /* 0xfffffff4d8317836 */ /* 0x000fc60000000000 */
[----:B------:R-:W-:Y:S01]  /*3620*/  STL [R1+0x194], R52 ;  /* 0x0001943401007387 */ /* 0x000fe20000100800 */
[----:B------:R-:W-:-:S03]  /*3630*/  UIMAD UR5, UR14, 0x3, URZ ;  /* 0x000000030e0578a4 */ /* 0x000fc6000f8e02ff */
[----:B------:R1:W-:Y:S01]  /*3640*/  STL [R1+0x190], R54 ;  /* 0x0001903601007387 */ /* 0x0003e20000100800 */
[----:B0-----:R-:W-:Y:S02]  /*3650*/  @P3 IMAD.MOV.U32 R50, RZ, RZ, R52 ;  /* 0x000000ffff323224 */ /* 0x001fe400078e0034 */
[----:B------:R-:W-:Y:S01]  /*3660*/  @P3 IMAD.MOV.U32 R51, RZ, RZ, R54 ;  /* 0x000000ffff333224 */ /* 0x000fe200078e0036 */
[----:B------:R-:W-:Y:S01]  /*3670*/  PRMT R180, RZ, 0x7610, R180 ;  /* 0x00007610ffb47816 */ /* 0x000fe200000000b4 */
[----:B------:R-:W-:Y:S01]  /*3680*/  USHF.R.S32.HI UR11, URZ, 0x1f, UR5 ;  /* 0x0000001fff0b7899 */ /* 0x000fe20008011405 */
[----:B------:R-:W-:Y:S02]  /*3690*/  ISETP.GE.U32.AND P5, PT, R49, 0x7fffffb5, PT ;  /* 0x7fffffb53100780c */ /* 0x000fe40003fa6070 */
[----:B------:R0:W2:Y:S01]  /*36a0*/  @P3 LDG.E.U8 R187, desc[UR24][R50.64] ;  /* 0x0000001832bb3981 */ /* 0x0000a2000c1e1100 */
[----:B-1----:R-:W-:Y:S02]  /*36b0*/  IADD3.X R54, PT, PT, R4, UR13, RZ, P6, !PT ;  /* 0x0000000d04367c10 */ /* 0x002fe4000b7fe4ff */
[----:B------:R-:W-:Y:S01]  /*36c0*/  IADD3 R49, P6, PT, R0, UR5, RZ ;  /* 0x0000000500317c10 */ /* 0x000fe2000ffde0ff */
[----:B0-----:R-:W-:-:S02]  /*36d0*/  @P3 IMAD.MOV.U32 R50, RZ, RZ, R53 ;  /* 0x000000ffff323224 */ /* 0x001fc400078e0035 */
[----:B------:R-:W-:Y:S01]  /*36e0*/  @P3 IMAD.MOV.U32 R51, RZ, RZ, R54 ;  /* 0x000000ffff333224 */ /* 0x000fe200078e0036 */
[----:B------:R-:W-:-:S04]  /*36f0*/  SHF.R.U32.HI R52, RZ, 0x4, R100 ;  /* 0x00000004ff347819 */ /* 0x000fc80000011664 */
[----:B------:R0:W2:Y:S01]  /*3700*/  @P3 LDG.E.U8 R180, desc[UR24][R50.64] ;  /* 0x0000001832b43981 */ /* 0x0000a2000c1e1100 */
[----:B------:R-:W-:-:S03]  /*3710*/  PRMT R179, RZ, 0x7610, R179 ;  /* 0x00007610ffb37816 */ /* 0x000fc600000000b3 */
[----:B------:R-:W-:Y:S01]  /*3720*/  STL [R1+0x19c], R53 ;  /* 0x00019c3501007387 */ /* 0x000fe20000100800 */
[----:B------:R-:W-:Y:S02]  /*3730*/  LOP3.LUT P3, RZ, R52, 0x1, RZ, 0xc0, !PT ;  /* 0x0000000134ff7812 */ /* 0x000fe4000786c0ff */
[----:B0-----:R-:W-:Y:S02]  /*3740*/  IADD3.X R50, PT, PT, R2, UR11, RZ, P6, !PT ;  /* 0x0000000b02327c10 */ /* 0x001fe4000b7fe4ff */
[----:B------:R-:W-:Y:S01]  /*3750*/  IADD3 R51, P6, PT, R3, UR5, RZ ;  /* 0x0000000503337c10 */ /* 0x000fe2000ffde0ff */
[----:B------:R0:W-:Y:S02]  /*3760*/  STL [R1+0x198], R54 ;  /* 0x0001983601007387 */ /* 0x0001e40000100800 */
[----:B------:R-:W-:Y:S01]  /*3770*/  @!P4 IMAD.MOV.U32 R55, RZ, RZ, R50 ;  /* 0x000000ffff37c224 */ /* 0x000fe200078e0032 */
[----:B------:R-:W-:Y:S01]  /*3780*/  IADD3.X R52, PT, PT, R4, UR11, RZ, P6, !PT ;  /* 0x0000000b04347c10 */ /* 0x000fe2000b7fe4ff */
[----:B------:R-:W-:Y:S01]  /*3790*/  UIMAD UR6, UR14, 0xb, URZ ;  /* 0x0000000b0e0678a4 */ /* 0x000fe2000f8e02ff */
[----:B------:R-:W-:Y:S01]  /*37a0*/  PRMT R201, RZ, 0x7610, R201 ;  /* 0x00007610ffc97816 */ /* 0x000fe200000000c9 */
[----:B0-----:R-:W-:-:S02]  /*37b0*/  @!P4 IMAD.MOV.U32 R54, RZ, RZ, R49 ;  /* 0x000000ffff36c224 */ /* 0x001fc400078e0031 */
[----:B------:R-:W-:Y:S02]  /*37c0*/  USHF.R.S32.HI UR13, URZ, 0x1f, UR6 ;  /* 0x0000001fff0d7899 */ /* 0x000fe40008011406 */
[----:B------:R-:W-:Y:S01]  /*37d0*/  IADD3 R53, P6, PT, R0, UR6, RZ ;  /* 0x0000000600357c10 */ /* 0x000fe2000ffde0ff */
[----:B------:R0:W2:Y:S01]  /*37e0*/  @!P4 LDG.E.U8 R179, desc[UR24][R54.64] ;  /* 0x0000001836b3c981 */ /* 0x0000a2000c1e1100 */
[----:B------:R-:W-:Y:S01]  /*37f0*/  SHF.R.U32.HI R56, RZ, 0xc, R100 ;  /* 0x0000000cff387819 */ /* 0x000fe20000011664 */
[----:B0-----:R-:W-:Y:S02]  /*3800*/  @!P4 IMAD.MOV.U32 R54, RZ, RZ, R51 ;  /* 0x000000ffff36c224 */ /* 0x001fe400078e0033 */
[----:B------:R-:W-:-:S05]  /*3810*/  @!P4 IMAD.MOV.U32 R55, RZ, RZ, R52 ;  /* 0x000000ffff37c224 */ /* 0x000fca00078e0034 */
        /* <DEDUP_REMOVED lines=15> */
[----:B------:R-:W-:-:S04]  /*3910*/  SHF.R.U64 R60, R118, 0x1c, RZ ;  /* 0x0000001c763c7819 */ /* 0x000fc800000012ff */
        /* <DEDUP_REMOVED lines=12> */
[----:B------:R-:W-:Y:S01]  /*39e0*/  UIMAD UR6, UR14, 0x23, URZ ;  /* 0x000000230e0678a4 */ /* 0x000fe2000f8e02ff */
[----:B------:R-:W-:Y:S01]  /*39f0*/  IADD3 R61, P6, PT, R0, UR5, RZ ;  /* 0x00000005003d7c10 */ /* 0x000fe2000ffde0ff */
[----:B0-----:R-:W-:Y:S02]  /*3a00*/  @P4 IMAD.MOV.U32 R62, RZ, RZ, R59 ;  /* 0x000000ffff3e4224 */ /* 0x001fe400078e003b */
[----:B------:R-:W-:Y:S01]  /*3a10*/  @P4 IMAD.MOV.U32 R63, RZ, RZ, R60 ;  /* 0x000000ffff3f4224 */ /* 0x000fe200078e003c */
[----:B------:R-:W-:-:S04]  /*3a20*/  USHF.R.S32.HI UR13, URZ, 0x1f, UR6 ;  /* 0x0000001fff0d7899 */ /* 0x000fc80008011406 */
[----:B------:R0:W2:Y:S01]  /*3a30*/  @P4 LDG.E.U8 R191, desc[UR24][R62.64] ;  /* 0x000000183ebf4981 */ /* 0x0000a2000c1e1100 */
[----:B------:R-:W-:Y:S01]  /*3a40*/  PRMT R169, RZ, 0x7610, R169 ;  /* 0x00007610ffa97816 */ /* 0x000fe200000000a9 */
[----:B------:R-:W-:Y:S01]  /*3a50*/  @P3 IMAD.MOV.U32 R66, RZ, RZ, R61 ;  /* 0x000000ffff423224 */ /* 0x000fe200078e003d */
[----:B0-----:R-:W-:Y:S02]  /*3a60*/  IADD3.X R63, PT, PT, R2, UR11, RZ, P6, !PT ;  /* 0x0000000b023f7c10 */ /* 0x001fe4000b7fe4ff */
[----:B------:R-:W-:-:S03]  /*3a70*/  IADD3 R69, P6, PT, R0, UR6, RZ ;  /* 0x0000000600457c10 */ /* 0x000fc6000ffde0ff */
[----:B------:R-:W-:Y:S01]  /*3a80*/  @P3 IMAD.MOV.U32 R67, RZ, RZ, R63 ;  /* 0x000000ffff433224 */ /* 0x000fe200078e003f */
[----:B------:R-:W-:Y:S02]  /*3a90*/  IADD3.X R70, PT, PT, R2, UR13, RZ, P6, !PT ;  /* 0x0000000d02467c10 */ /* 0x000fe4000b7fe4ff */
[C---:B------:R-:W-:Y:S02]  /*3aa0*/  IADD3 R62, P4, PT, R3.reuse, UR5, RZ ;  /* 0x00000005033e7c10 */ /* 0x040fe4000ff9e0ff */
[----:B------:R-:W-:Y:S01]  /*3ab0*/  PRMT R195, RZ, 0x7610, R195 ;  /* 0x00007610ffc37816 */ /* 0x000fe200000000c3 */
[----:B------:R0:W2:Y:S01]  /*3ac0*/  @P3 LDG.E.U8 R169, desc[UR24][R66.64] ;  /* 0x0000001842a93981 */ /* 0x0000a2000c1e1100 */
[----:B------:R-:W-:Y:S02]  /*3ad0*/  IADD3.X R64, PT, PT, R4, UR11, RZ, P4, !PT ;  /* 0x0000000b04407c10 */ /* 0x000fe4000a7fe4ff */
[----:B------:R-:W-:Y:S02]  /*3ae0*/  SHF.R.U64 R65, R118, 0x14, RZ ;  /* 0x0000001476417819 */ /* 0x000fe400000012ff */
[----:B------:R-:W-:Y:S01]  /*3af0*/  IADD3 R68, P6, PT, R3, UR6, RZ ;  /* 0x0000000603447c10 */ /* 0x000fe2000ffde0ff */
[----:B0-----:R-:W-:-:S02]  /*3b00*/  @P5 IMAD.MOV.U32 R66, RZ, RZ, R69 ;  /* 0x000000ffff425224 */ /* 0x001fc400078e0045 */
[----:B------:R-:W-:Y:S01]  /*3b10*/  @P5 IMAD.MOV.U32 R67, RZ, RZ, R70 ;  /* 0x000000ffff435224 */ /* 0x000fe200078e0046 */
[----:B------:R-:W-:Y:S01]  /*3b20*/  PRMT R176, RZ, 0x7610, R176 ;  /* 0x00007610ffb07816 */ /* 0x000fe200000000b0 */
[----:B------:R-:W-:Y:S01]  /*3b30*/  UIMAD UR5, UR14, 0x2b, URZ ;  /* 0x0000002b0e0578a4 */ /* 0x000fe2000f8e02ff */
[----:B------:R-:W-:Y:S02]  /*3b40*/  LOP3.LUT P4, RZ, R65, 0x1, RZ, 0xc0, !PT ;  /* 0x0000000141ff7812 */ /* 0x000fe4000788c0ff */
[----:B------:R0:W2:Y:S01]  /*3b50*/  @P5 LDG.E.U8 R195, desc[UR24][R66.64] ;  /* 0x0000001842c35981 */ /* 0x0000a2000c1e1100 */
[----:B------:R-:W-:Y:S01]  /*3b60*/  IADD3.X R65, PT, PT, R4, UR13, RZ, P6, !PT ;  /* 0x0000000d04417c10 */ /* 0x000fe2000b7fe4ff */
[----:B------:R-:W-:Y:S01]  /*3b70*/  USHF.R.S32.HI UR6, URZ, 0x1f, UR5 ;  /* 0x0000001fff067899 */ /* 0x000fe20008011405 */
[----:B------:R-:W-:Y:S01]  /*3b80*/  PRMT R181, RZ, 0x7610, R181 ;  /* 0x00007610ffb57816 */ /* 0x000fe200000000b5 */
[----:B------:R-:W-:Y:S01]  /*3b90*/  STL [R1+0x24], R69 ;  /* 0x0000244501007387 */ /* 0x000fe20000100800 */
[----:B0-----:R-:W-:-:S02]  /*3ba0*/  @P3 IMAD.MOV.U32 R66, RZ, RZ, R62 ;  /* 0x000000ffff423224 */ /* 0x001fc400078e003e */
[----:B------:R-:W-:Y:S01]  /*3bb0*/  @P3 IMAD.MOV.U32 R67, RZ, RZ, R64 ;  /* 0x000000ffff433224 */ /* 0x000fe200078e0040 */
[----:B------:R0:W-:Y:S04]  /*3bc0*/  STL [R1+0x20], R70 ;  /* 0x0000204601007387 */ /* 0x0001e80000100800 */
[----:B------:R1:W2:Y:S01]  /*3bd0*/  @P3 LDG.E.U8 R176, desc[UR24][R66.64] ;  /* 0x0000001842b03981 */ /* 0x0002a2000c1e1100 */
[----:B------:R-:W-:Y:S02]  /*3be0*/  ISETP.GT.U32.AND P3, PT, R85, R90, PT ;  /* 0x0000005a5500720c */ /* 0x000fe40003f64070 */
[----:B0-----:R-:W-:Y:S01]  /*3bf0*/  IADD3 R70, P6, PT, R0, UR5, RZ ;  /* 0x0000000500467c10 */ /* 0x001fe2000ffde0ff */
[----:B-1----:R-:W-:Y:S02]  /*3c00*/  @P5 IMAD.MOV.U32 R66, RZ, RZ, R68 ;  /* 0x000000ffff425224 */ /* 0x002fe400078e0044 */
[----:B------:R-:W-:Y:S01]  /*3c10*/  @P5 IMAD.MOV.U32 R67, RZ, RZ, R65 ;  /* 0x000000ffff435224 */ /* 0x000fe200078e0041 */
[----:B------:R-:W-:Y:S01]  /*3c20*/  IADD3.X R71, PT, PT, R2, UR6, RZ, P6, !PT ;  /* 0x0000000602477c10 */ /* 0x000fe2000b7fe4ff */
[----:B------:R0:W-:Y:S01]  /*3c30*/  STL [R1+0x2c], R68 ;  /* 0x00002c4401007387 */ /* 0x0001e20000100800 */
[----:B------:R-:W-:-:S03]  /*3c40*/  PRMT R185, RZ, 0x7610, R185 ;  /* 0x00007610ffb97816 */ /* 0x000fc600000000b9 */
[----:B------:R1:W2:Y:S04]  /*3c50*/  @P5 LDG.E.U8 R181, desc[UR24][R66.64] ;  /* 0x0000001842b55981 */ /* 0x0002a8000c1e1100 */
[----:B------:R3:W-:Y:S01]  /*3c60*/  STL [R1+0x28], R65 ;  /* 0x0000284101007387 */ /* 0x0007e20000100800 */
[----:B0-----:R-:W-:Y:S01]  /*3c70*/  IADD3 R68, P5, PT, R3, UR5, RZ ;  /* 0x0000000503447c10 */ /* 0x001fe2000ffbe0ff */
[----:B------:R-:W-:Y:S01]  /*3c80*/  UIMAD UR5, UR14, 0x33, URZ ;  /* 0x000000330e0578a4 */ /* 0x000fe2000f8e02ff */
[----:B-1----:R-:W-:Y:S02]  /*3c90*/  @P4 IMAD.MOV.U32 R66, RZ, RZ, R70 ;  /* 0x000000ffff424224 */ /* 0x002fe400078e0046 */
[----:B------:R-:W-:Y:S01]  /*3ca0*/  IADD3.X R69, PT, PT, R4, UR6, RZ, P5, !PT ;  /* 0x0000000604457c10 */ /* 0x000fe2000affe4ff */
[----:B------:R-:W-:Y:S01]  /*3cb0*/  @P4 IMAD.MOV.U32 R67, RZ, RZ, R71 ;  /* 0x000000ffff434224 */ /* 0x000fe200078e0047 */
[----:B---3--:R-:W-:Y:S01]  /*3cc0*/  SHF.R.U64 R65, R118, 0xc, RZ ;  /* 0x0000000c76417819 */ /* 0x008fe200000012ff */
[----:B------:R-:W-:Y:S01]  /*3cd0*/  USHF.R.S32.HI UR6, URZ, 0x1f, UR5 ;  /* 0x0000001fff067899 */ /* 0x000fe20008011405 */
[----:B------:R0:W-:Y:S02]  /*3ce0*/  STL [R1+0xa4], R70 ;  /* 0x0000a44601007387 */ /* 0x0001e40000100800 */
[----:B------:R-:W-:Y:S01]  /*3cf0*/  LOP3.LUT P5, RZ, R65, 0x1, RZ, 0xc0, !PT ;  /* 0x0000000141ff7812 */ /* 0x000fe200078ac0ff */
[----:B------:R-:W-:Y:S01]  /*3d00*/  @!P3 IMAD.IADD R90, R90, 0x1, -R85 ;  /* 0x000000015a5ab824 */ /* 0x000fe200078e0a55 */
[----:B------:R-:W-:Y:S01]  /*3d10*/  PRMT R184, RZ, 0x7610, R184 ;  /* 0x00007610ffb87816 */ /* 0x000fe200000000b8 */
[----:B------:R1:W3:Y:S01]  /*3d20*/  @P4 LDG.E.U8 R185, desc[UR24][R66.64] ;  /* 0x0000001842b94981 */ /* 0x0002e2000c1e1100 */
[----:B0-----:R-:W-:-:S03]  /*3d30*/  IADD3 R70, P3, PT, R0, UR5, RZ ;  /* 0x0000000500467c10 */ /* 0x001fc6000ff7e0ff */
[----:B------:R0:W-:Y:S01]  /*3d40*/  STL [R1+0xac], R68 ;  /* 0x0000ac4401007387 */ /* 0x0001e20000100800 */
[----:B-1----:R-:W-:Y:S02]  /*3d50*/  @P4 IMAD.MOV.U32 R66, RZ, RZ, R68 ;  /* 0x000000ffff424224 */ /* 0x002fe400078e0044 */
[----:B------:R-:W-:Y:S01]  /*3d60*/  @P4 IMAD.MOV.U32 R67, RZ, RZ, R69 ;  /* 0x000000ffff434224 */ /* 0x000fe200078e0045 */
[----:B------:R1:W-:Y:S01]  /*3d70*/  STL [R1+0xa0], R71 ;  /* 0x0000a04701007387 */ /* 0x0003e20000100800 */
[----:B------:R-:W-:-:S03]  /*3d80*/  ISETP.GT.U32.AND P6, PT, R85, R93, PT ;  /* 0x0000005d5500720c */ /* 0x000fc60003fc4070 */
[----:B------:R4:W2:Y:S01]  /*3d90*/  @P4 LDG.E.U8 R184, desc[UR24][R66.64] ;  /* 0x0000001842b84981 */ /* 0x0008a2000c1e1100 */
[----:B0-----:R-:W-:Y:S02]  /*3da0*/  IADD3 R68, P4, PT, R3, UR5, RZ ;  /* 0x0000000503447c10 */ /* 0x001fe4000ff9e0ff */
[----:B-1----:R-:W-:Y:S01]  /*3db0*/  IADD3.X R71, PT, PT, R2, UR6, RZ, P3, !PT ;  /* 0x0000000602477c10 */ /* 0x002fe20009ffe4ff */
[----:B------:R0:W-:Y:S01]  /*3dc0*/  STL [R1+0xa8], R69 ;  /* 0x0000a84501007387 */ /* 0x0001e20000100800 */
[----:B------:R-:W-:Y:S01]  /*3dd0*/  PRMT R163, RZ, 0x7610, R163 ;  /* 0x00007610ffa37816 */ /* 0x000fe200000000a3 */
[----:B----4-:R-:W-:Y:S02]  /*3de0*/  @P5 IMAD.MOV.U32 R66, RZ, RZ, R70 ;  /* 0x000000ffff425224 */ /* 0x010fe400078e0046 */
[----:B------:R-:W-:Y:S01]  /*3df0*/  @P5 IMAD.MOV.U32 R67, RZ, RZ, R71 ;  /* 0x000000ffff435224 */ /* 0x000fe200078e0047 */
[----:B------:R-:W-:Y:S02]  /*3e00*/  SHF.R.U64 R65, R118, 0x4, RZ ;  /* 0x0000000476417819 */ /* 0x000fe400000012ff */
[----:B0-----:R-:W-:-:S02]  /*3e10*/  IADD3.X R69, PT, PT, R4, UR6, RZ, P4, !PT ;  /* 0x0000000604457c10 */ /* 0x001fc4000a7fe4ff */
[----:B------:R0:W4:Y:S01]  /*3e20*/  @P5 LDG.E.U8 R163, desc[UR24][R66.64] ;  /* 0x0000001842a35981 */ /* 0x000122000c1e1100 */
[----:B------:R-:W-:Y:S01]  /*3e30*/  ISETP.GT.U32.AND P3, PT, R85, R105, PT ;  /* 0x000000695500720c */ /* 0x000fe20003f64070 */
[----:B------:R-:W-:Y:S01]  /*3e40*/  UIMAD UR5, UR14, 0x3b, URZ ;  /* 0x0000003b0e0578a4 */ /* 0x000fe2000f8e02ff */
[----:B------:R-:W-:Y:S02]  /*3e50*/  PRMT R188, RZ, 0x7610, R188 ;  /* 0x00007610ffbc7816 */ /* 0x000fe400000000bc */
[----:B------:R-:W-:Y:S01]  /*3e60*/  LOP3.LUT P4, RZ, R65, 0x1, RZ, 0xc0, !PT ;  /* 0x0000000141ff7812 */ /* 0x000fe2000788c0ff */
[----:B------:R-:W-:Y:S02]  /*3e70*/  @!P6 IMAD.IADD R93, R93, 0x1, -R85 ;  /* 0x000000015d5de824 */ /* 0x000fe400078e0a55 */
[----:B0-----:R-:W-:Y:S02]  /*3e80*/  @P5 IMAD.MOV.U32 R66, RZ, RZ, R68 ;  /* 0x000000ffff425224 */ /* 0x001fe400078e0044 */
[----:B------:R-:W-:Y:S01]  /*3e90*/  @P5 IMAD.MOV.U32 R67, RZ, RZ, R69 ;  /* 0x000000ffff435224 */ /* 0x000fe200078e0045 */
[----:B------:R-:W-:Y:S01]  /*3ea0*/  USHF.R.S32.HI UR6, URZ, 0x1f, UR5 ;  /* 0x0000001fff067899 */ /* 0x000fe20008011405 */
[----:B------:R-:W-:Y:S01]  /*3eb0*/  ISETP.GT.U32.AND P6, PT, R85, R95, PT ;  /* 0x0000005f5500720c */ /* 0x000fe20003fc4070 */
[----:B------:R0:W-:Y:S04]  /*3ec0*/  STL [R1+0x124], R70 ;  /* 0x0001244601007387 */ /* 0x0001e80000100800 */
[----:B------:R1:W2:Y:S01]  /*3ed0*/  @P5 LDG.E.U8 R188, desc[UR24][R66.64] ;  /* 0x0000001842bc5981 */ /* 0x0002a2000c1e1100 */
[----:B------:R-:W-:-:S03]  /*3ee0*/  @!P3 IMAD.IADD R105, R105, 0x1, -R85 ;  /* 0x000000016969b824 */ /* 0x000fc600078e0a55 */
[----:B------:R5:W-:Y:S01]  /*3ef0*/  STL [R1+0x12c], R68 ;  /* 0x00012c4401007387 */ /* 0x000be20000100800 */
[----:B0-----:R-:W-:-:S03]  /*3f00*/  IADD3 R70, P5, PT, R0, UR5, RZ ;  /* 0x0000000500467c10 */ /* 0x001fc6000ffbe0ff */
[----:B------:R0:W-:Y:S01]  /*3f10*/  STL [R1+0x120], R71 ;  /* 0x0001204701007387 */ /* 0x0001e20000100800 */
[----:B------:R-:W-:Y:S01]  /*3f20*/  PRMT R167, RZ, 0x7610, R167 ;  /* 0x00007610ffa77816 */ /* 0x000fe200000000a7 */
[----:B-1----:R-:W-:Y:S01]  /*3f30*/  @P4 IMAD.MOV.U32 R66, RZ, RZ, R70 ;  /* 0x000000ffff424224 */ /* 0x002fe200078e0046 */
[----:B-----5:R-:W-:Y:S02]  /*3f40*/  IADD3 R68, P3, PT, R3, UR5, RZ ;  /* 0x0000000503447c10 */ /* 0x020fe4000ff7e0ff */
[----:B0-----:R-:W-:Y:S01]  /*3f50*/  IADD3.X R71, PT, PT, R2, UR6, RZ, P5, !PT ;  /* 0x0000000602477c10 */ /* 0x001fe2000affe4ff */
[----:B------:R0:W-:Y:S01]  /*3f60*/  STL [R1+0x128], R69 ;  /* 0x0001284501007387 */ /* 0x0001e20000100800 */
[----:B------:R-:W-:-:S03]  /*3f70*/  VIADD R65, R216, 0xfffffffb ;  /* 0xfffffffbd8417836 */ /* 0x000fc60000000000 */
[----:B------:R-:W-:Y:S02]  /*3f80*/  @P4 IMAD.MOV.U32 R67, RZ, RZ, R71 ;  /* 0x000000ffff434224 */ /* 0x000fe400078e0047 */
[----:B------:R-:W-:Y:S01]  /*3f90*/  @!P6 IMAD.IADD R95, R95, 0x1, -R85 ;  /* 0x000000015f5fe824 */ /* 0x000fe200078e0a55 */
[----:B------:R-:W-:Y:S01]  /*3fa0*/  ISETP.GT.U32.AND P6, PT, R85, R106, PT ;  /* 0x0000006a5500720c */ /* 0x000fe20003fc4070 */
[----:B------:R-:W-:Y:S01]  /*3fb0*/  USHF.L.U32 UR5, UR14, 0x2, URZ ;  /* 0x000000020e057899 */ /* 0x000fe200080006ff */
[----:B------:R-:W-:Y:S01]  /*3fc0*/  PRMT R166, RZ, 0x7610, R166 ;  /* 0x00007610ffa67816 */ /* 0x000fe200000000a6 */
[----:B------:R1:W5:Y:S01]  /*3fd0*/  @P4 LDG.E.U8 R167, desc[UR24][R66.64] ;  /* 0x0000001842a74981 */ /* 0x000362000c1e1100 */
[----:B0-----:R-:W-:Y:S02]  /*3fe0*/  IADD3.X R69, PT, PT, R4, UR6, RZ, P3, !PT ;  /* 0x0000000604457c10 */ /* 0x001fe40009ffe4ff */
[----:B------:R-:W-:Y:S01]  /*3ff0*/  ISETP.GE.U32.AND P3, PT, R65, 0x7fffffbc, PT ;  /* 0x7fffffbc4100780c */ /* 0x000fe20003f66070 */
[----:B------:R-:W-:Y:S01]  /*4000*/  USHF.R.S32.HI UR6, URZ, 0x1f, UR5 ;  /* 0x0000001fff067899 */ /* 0x000fe20008011405 */
[----:B------:R-:W-:Y:S01]  /*4010*/  ISETP.GT.U32.AND P5, PT, R85, R101, PT ;  /* 0x000000655500720c */ /* 0x000fe20003fa4070 */
[----:B-1----:R-:W-:-:S02]  /*4020*/  @P4 IMAD.MOV.U32 R66, RZ, RZ, R68 ;  /* 0x000000ffff424224 */ /* 0x002fc400078e0044 */
[----:B------:R-:W-:-:S05]  /*4030*/  @P4 IMAD.MOV.U32 R67, RZ, RZ, R69 ;  /* 0x000000ffff434224 */ /* 0x000fca00078e0045 */
[----:B------:R0:W2:Y:S01]  /*4040*/  @P4 LDG.E.U8 R166, desc[UR24][R66.64] ;  /* 0x0000001842a64981 */ /* 0x0000a2000c1e1100 */
[----:B------:R-:W-:Y:S01]  /*4050*/  IADD3 R65, P4, PT, R0, UR5, RZ ;  /* 0x0000000500417c10 */ /* 0x000fe2000ff9e0ff */
[----:B------:R-:W-:Y:S02]  /*4060*/  @!P6 IMAD.IADD R106, R106, 0x1, -R85 ;  /* 0x000000016a6ae824 */ /* 0x000fe400078e0a55 */
[----:B------:R1:W-:Y:S01]  /*4070*/  STL [R1+0x1a4], R70 ;  /* 0x0001a44601007387 */ /* 0x0003e20000100800 */
[----:B------:R-:W-:Y:S02]  /*4080*/  PRMT R161, RZ, 0x7610, R161 ;  /* 0x00007610ffa17816 */ /* 0x000fe400000000a1 */
[----:B0-----:R-:W-:Y:S01]  /*4090*/  IADD3.X R67, PT, PT, R2, UR6, RZ, P4, !PT ;  /* 0x0000000602437c10 */ /* 0x001fe2000a7fe4ff */
[----:B------:R0:W-:Y:S01]  /*40a0*/  STL [R1+0x1ac], R68 ;  /* 0x0001ac4401007387 */ /* 0x0001e20000100800 */
[----:B------:R-:W-:Y:S01]  /*40b0*/  IADD3 R66, P6, PT, R3, UR5, RZ ;  /* 0x0000000503427c10 */ /* 0x000fe2000ffde0ff */
[----:B-1----:R-:W-:-:S02]  /*40c0*/  @!P3 IMAD.MOV.U32 R70, RZ, RZ, R65 ;  /* 0x000000ffff46b224 */ /* 0x002fc400078e0041 */
[----:B------:R1:W-:Y:S01]  /*40d0*/  STL [R1+0x1a0], R71 ;  /* 0x0001a04701007387 */ /* 0x0003e20000100800 */
[----:B------:R-:W-:Y:S01]  /*40e0*/  @!P5 IMAD.IADD R101, R101, 0x1, -R85 ;  /* 0x000000016565d824 */ /* 0x000fe200078e0a55 */
[----:B------:R-:W-:Y:S02]  /*40f0*/  ISETP.GT.U32.AND P5, PT, R85, R99, PT ;  /* 0x000000635500720c */ /* 0x000fe40003fa4070 */
[----:B------:R1:W-:Y:S01]  /*4100*/  STL [R1+0x1a8], R69 ;  /* 0x0001a84501007387 */ /* 0x0003e20000100800 */
[----:B0-----:R-:W-:Y:S01]  /*4110*/  IADD3.X R68, PT, PT, R4, UR6, RZ, P6, !PT ;  /* 0x0000000604447c10 */ /* 0x001fe2000b7fe4ff */
[----:B-1----:R-:W-:Y:S01]  /*4120*/  @!P3 IMAD.MOV.U32 R71, RZ, RZ, R67 ;  /* 0x000000ffff47b224 */ /* 0x002fe200078e0043 */
[----:B------:R-:W-:Y:S01]  /*4130*/  PRMT R186, RZ, 0x7610, R186 ;  /* 0x00007610ffba7816 */ /* 0x000fe200000000ba */
[----:B------:R-:W-:-:S03]  /*4140*/  VIADD R69, R216, 0xfffffff3 ;  /* 0xfffffff3d8457836 */ /* 0x000fc60000000000 */
[----:B------:R0:W2:Y:S01]  /*4150*/  @!P3 LDG.E.U8 R161, desc[UR24][R70.64] ;  /* 0x0000001846a1b981 */ /* 0x0000a2000c1e1100 */
[----:B------:R-:W-:Y:S01]  /*4160*/  UIMAD UR5, UR14, 0xc, URZ ;  /* 0x0000000c0e0578a4 */ /* 0x000fe2000f8e02ff */
[----:B------:R-:W-:Y:S02]  /*4170*/  ISETP.GT.U32.AND P4, PT, R85, R98, PT ;  /* 0x000000625500720c */ /* 0x000fe40003f84070 */
[----:B------:R-:W-:Y:S01]  /*4180*/  ISETP.GE.U32.AND P6, PT, R69, 0x7fffffb4, PT ;  /* 0x7fffffb44500780c */ /* 0x000fe20003fc6070 */
[----:B------:R-:W-:Y:S01]  /*4190*/  USHF.R.S32.HI UR6, URZ, 0x1f, UR5 ;  /* 0x0000001fff067899 */ /* 0x000fe20008011405 */
[----:B0-----:R-:W-:Y:S02]  /*41a0*/  @!P3 IMAD.MOV.U32 R70, RZ, RZ, R66 ;  /* 0x000000ffff46b224 */ /* 0x001fe400078e0042 */
[----:B------:R-:W-:-:S05]  /*41b0*/  @!P3 IMAD.MOV.U32 R71, RZ, RZ, R68 ;  /* 0x000000ffff47b224 */ /* 0x000fca00078e0044 */
[----:B------:R0:W2:Y:S01]  /*41c0*/  @!P3 LDG.E.U8 R186, desc[UR24][R70.64] ;  /* 0x0000001846bab981 */ /* 0x0000a2000c1e1100 */
[----:B------:R-:W-:Y:S01]  /*41d0*/  IADD3 R69, P3, PT, R0, UR5, RZ ;  /* 0x0000000500457c10 */ /* 0x000fe2000ff7e0ff */
[----:B------:R-:W-:Y:S01]  /*41e0*/  @!P5 IMAD.IADD R99, R99, 0x1, -R85 ;  /* 0x000000016363d824 */ /* 0x000fe200078e0a55 */
[----:B------:R-:W-:Y:S01]  /*41f0*/  PRMT R165, RZ, 0x7610, R165 ;  /* 0x00007610ffa57816 */ /* 0x000fe200000000a5 */
[----:B------:R-:W-:Y:S01]  /*4200*/  @!P4 IMAD.IADD R98, R98, 0x1, -R85 ;  /* 0x000000016262c824 */ /* 0x000fe200078e0a55 */
[----:B0-----:R-:W-:Y:S02]  /*4210*/  IADD3.X R71, PT, PT, R2, UR6, RZ, P3, !PT ;  /* 0x0000000602477c10 */ /* 0x001fe40009ffe4ff */
[----:B------:R-:W-:Y:S01]  /*4220*/  IADD3 R70, P5, PT, R3, UR5, RZ ;  /* 0x0000000503467c10 */ /* 0x000fe2000ffbe0ff */
[----:B------:R-:W-:Y:S01]  /*4230*/  @!P6 IMAD.MOV.U32 R74, RZ, RZ, R69 ;  /* 0x000000ffff4ae224 */ /* 0x000fe200078e0045 */
[----:B------:R-:W-:Y:S01]  /*4240*/  ISETP.GT.U32.AND P4, PT, R85, R90, PT ;  /* 0x0000005a5500720c */ /* 0x000fe20003f84070 */
[----:B------:R-:W-:Y:S01]  /*4250*/  @!P6 IMAD.MOV.U32 R75, RZ, RZ, R71 ;  /* 0x000000ffff4be224 */ /* 0x000fe200078e0047 */
[----:B------:R-:W-:-:S02]  /*4260*/  IADD3.X R72, PT, PT, R4, UR6, RZ, P5, !PT ;  /* 0x0000000604487c10 */ /* 0x000fc4000affe4ff */
[----:B------:R-:W-:Y:S02]  /*4270*/  SHF.R.U32.HI R73, RZ, 0xb, R100 ;  /* 0x0000000bff497819 */ /* 0x000fe40000011664 */
[----:B------:R-:W-:Y:S01]  /*4280*/  ISETP.GT.U32.AND P3, PT, R85, R93, PT ;  /* 0x0000005d5500720c */ /* 0x000fe20003f64070 */
[----:B------:R0:W2:Y:S01]  /*4290*/  @!P6 LDG.E.U8 R165, desc[UR24][R74.64] ;  /* 0x000000184aa5e981 */ /* 0x0000a2000c1e1100 */
[----:B------:R-:W-:Y:S01]  /*42a0*/  PRMT R164, RZ, 0x7610, R164 ;  /* 0x00007610ffa47816 */ /* 0x000fe200000000a4 */
[----:B------:R-:W-:Y:S01]  /*42b0*/  UIMAD UR5, UR14, 0x14, URZ ;  /* 0x000000140e0578a4 */ /* 0x000fe2000f8e02ff */
[----:B------:R-:W-:-:S03]  /*42c0*/  LOP3.LUT P5, RZ, R73, 0x1, RZ, 0xc0, !PT ;  /* 0x0000000149ff7812 */ /* 0x000fc600078ac0ff */
[----:B------:R-:W-:Y:S01]  /*42d0*/  USHF.R.S32.HI UR6, URZ, 0x1f, UR5 ;  /* 0x0000001fff067899 */ /* 0x000fe20008011405 */
[----:B0-----:R-:W-:Y:S02]  /*42e0*/  @!P6 IMAD.MOV.U32 R74, RZ, RZ, R70 ;  /* 0x000000ffff4ae224 */ /* 0x001fe400078e0046 */
[----:B------:R-:W-:Y:S02]  /*42f0*/  @!P6 IMAD.MOV.U32 R75, RZ, RZ, R72 ;  /* 0x000000ffff4be224 */ /* 0x000fe400078e0048 */
[----:B------:R-:W-:-:S03]  /*4300*/  @!P4 IMAD.IADD R90, R90, 0x1, -R85 ;  /* 0x000000015a5ac824 */ /* 0x000fc600078e0a55 */
[----:B------:R0:W2:Y:S01]  /*4310*/  @!P6 LDG.E.U8 R164, desc[UR24][R74.64] ;  /* 0x000000184aa4e981 */ /* 0x0000a2000c1e1100 */
[----:B------:R-:W-:Y:S02]  /*4320*/  IADD3 R73, P6, PT, R0, UR5, RZ ;  /* 0x0000000500497c10 */ /* 0x000fe4000ffde0ff */
[----:B------:R-:W-:Y:S01]  /*4330*/  ISETP.GT.U32.AND P4, PT, R85, R95, PT ;  /* 0x0000005f5500720c */ /* 0x000fe20003f84070 */
[----:B------:R-:W-:Y:S01]  /*4340*/  @!P3 IMAD.IADD R93, R93, 0x1, -R85 ;  /* 0x000000015d5db824 */ /* 0x000fe200078e0a55 */
[----:B------:R-:W-:Y:S02]  /*4350*/  PRMT R171, RZ, 0x7610, R171 ;  /* 0x00007610ffab7816 */ /* 0x000fe400000000ab */
[----:B0-----:R-:W-:Y:S02]  /*4360*/  IADD3.X R75, PT, PT, R2, UR6, RZ, P6, !PT ;  /* 0x00000006024b7c10 */ /* 0x001fe4000b7fe4ff */
[----:B------:R-:W-:Y:S02]  /*4370*/  IADD3 R74, P3, PT, R3, UR5, RZ ;  /* 0x00000005034a7c10 */ /* 0x000fe4000ff7e0ff */
[----:B------:R-:W-:Y:S01]  /*4380*/  ISETP.GT.U32.AND P6, PT, R85, R105, PT ;  /* 0x000000695500720c */ /* 0x000fe20003fc4070 */
[----:B------:R-:W-:Y:S01]  /*4390*/  @P5 IMAD.MOV.U32 R78, RZ, RZ, R73 ;  /* 0x000000ffff4e5224 */ /* 0x000fe200078e0049 */
[----:B------:R-:W-:Y:S01]  /*43a0*/  SHF.R.U32.HI R77, RZ, 0x3, R100 ;  /* 0x00000003ff4d7819 */ /* 0x000fe20000011664 */
[----:B------:R-:W-:Y:S01]  /*43b0*/  @P5 IMAD.MOV.U32 R79, RZ, RZ, R75 ;  /* 0x000000ffff4f5224 */ /* 0x000fe200078e004b */
[----:B------:R-:W-:Y:S01]  /*43c0*/  IADD3.X R76, PT, PT, R4, UR6, RZ, P3, !PT ;  /* 0x00000006044c7c10 */ /* 0x000fe20009ffe4ff */
[----:B------:R-:W-:Y:S01]  /*43d0*/  UIMAD UR5, UR14, 0x1c, URZ ;  /* 0x0000001c0e0578a4 */ /* 0x000fe2000f8e02ff */
[----:B------:R-:W-:-:S02]  /*43e0*/  LOP3.LUT P3, RZ, R77, 0x1, RZ, 0xc0, !PT ;  /* 0x000000014dff7812 */ /* 0x000fc4000786c0ff */
[----:B------:R-:W-:Y:S01]  /*43f0*/  PRMT R170, RZ, 0x7610, R170 ;  /* 0x00007610ffaa7816 */ /* 0x000fe200000000aa */
[----:B------:R0:W2:Y:S01]  /*4400*/  @P5 LDG.E.U8 R171, desc[UR24][R78.64] ;  /* 0x000000184eab5981 */ /* 0x0000a2000c1e1100 */
[----:B------:R-:W-:Y:S01]  /*4410*/  USHF.R.S32.HI UR6, URZ, 0x1f, UR5 ;  /* 0x0000001fff067899 */ /* 0x000fe20008011405 */
[--C-:B------:R-:W-:Y:S01]  /*4420*/  @!P4 IMAD.IADD R95, R95, 0x1, -R85.reuse ;  /* 0x000000015f5fc824 */ /* 0x100fe200078e0a55 */
[----:B------:R-:W-:Y:S01]  /*4430*/  IADD3 R77, P4, PT, R0, UR5, RZ ;  /* 0x00000005004d7c10 */ /* 0x000fe2000ff9e0ff */
[----:B------:R-:W-:Y:S01]  /*4440*/  @!P6 IMAD.IADD R105, R105, 0x1, -R85 ;  /* 0x000000016969e824 */ /* 0x000fe200078e0a55 */
[----:B------:R-:W-:Y:S01]  /*4450*/  SHF.R.U64 R80, R118, 0x1b, RZ ;  /* 0x0000001b76507819 */ /* 0x000fe200000012ff */
[----:B0-----:R-:W-:Y:S02]  /*4460*/  @P5 IMAD.MOV.U32 R78, RZ, RZ, R74 ;  /* 0x000000ffff4e5224 */ /* 0x001fe400078e004a */
[----:B------:R-:W-:Y:S01]  /*4470*/  @P5 IMAD.MOV.U32 R79, RZ, RZ, R76 ;  /* 0x000000ffff4f5224 */ /* 0x000fe200078e004c */
[----:B------:R-:W-:-:S04]  /*4480*/  ISETP.GT.U32.AND P6, PT, R85, R106, PT ;  /* 0x0000006a5500720c */ /* 0x000fc80003fc4070 */
[----:B------:R0:W2:Y:S01]  /*4490*/  @P5 LDG.E.U8 R170, desc[UR24][R78.64] ;  /* 0x000000184eaa5981 */ /* 0x0000a2000c1e1100 */
[----:B------:R-:W-:Y:S01]  /*44a0*/  PRMT R150, RZ, 0x7610, R150 ;  /* 0x00007610ff967816 */ /* 0x000fe20000000096 */
[----:B------:R-:W-:Y:S01]  /*44b0*/  @P3 IMAD.MOV.U32 R82, RZ, RZ, R77 ;  /* 0x000000ffff523224 */ /* 0x000fe200078e004d */
[----:B0-----:R-:W-:Y:S02]  /*44c0*/  IADD3.X R78, PT, PT, R2, UR6, RZ, P4, !PT ;  /* 0x00000006024e7c10 */ /* 0x001fe4000a7fe4ff */
[----:B------:R-:W-:Y:S02]  /*44d0*/  IADD3 R79, P5, PT, R3, UR5, RZ ;  /* 0x00000005034f7c10 */ /* 0x000fe4000ffbe0ff */
[----:B------:R-:W-:Y:S01]  /*44e0*/  LOP3.LUT P4, RZ, R80, 0x1, RZ, 0xc0, !PT ;  /* 0x0000000150ff7812 */ /* 0x000fe2000788c0ff */
[----:B------:R-:W-:Y:S01]  /*44f0*/  @P3 IMAD.MOV.U32 R83, RZ, RZ, R78 ;  /* 0x000000ffff533224 */ /* 0x000fe200078e004e */
[----:B------:R-:W-:Y:S02]  /*4500*/  IADD3.X R80, PT, PT, R4, UR6, RZ, P5, !PT ;  /* 0x0000000604507c10 */ /* 0x000fe4000affe4ff */
[----:B------:R-:W-:Y:S01]  /*4510*/  ISETP.GT.U32.AND P5, PT, R85, R101, PT ;  /* 0x000000655500720c */ /* 0x000fe20003fa4070 */
[----:B------:R-:W-:Y:S01]  /*4520*/  UIMAD UR5, UR14, 0x24, URZ ;  /* 0x000000240e0578a4 */ /* 0x000fe2000f8e02ff */
[----:B------:R-:W-:Y:S01]  /*4530*/  PRMT R175, RZ, 0x7610, R175 ;  /* 0x00007610ffaf7816 */ /* 0x000fe200000000af */
[----:B------:R0:W2:Y:S01]  /*4540*/  @P3 LDG.E.U8 R150, desc[UR24][R82.64] ;  /* 0x0000001852963981 */ /* 0x0000a2000c1e1100 */
[----:B------:R-:W-:Y:S01]  /*4550*/  VIADD R81, R216, 0xfffffffa ;  /* 0xfffffffad8517836 */ /* 0x000fe20000000000 */
[----:B------:R-:W-:Y:S01]  /*4560*/  USHF.R.S32.HI UR6, URZ, 0x1f, UR5 ;  /* 0x0000001fff067899 */ /* 0x000fe20008011405 */
[----:B------:R-:W-:Y:S01]  /*4570*/  @!P6 IMAD.IADD R106, R106, 0x1, -R85 ;  /* 0x000000016a6ae824 */ /* 0x000fe200078e0a55 */
[----:B------:R-:W-:Y:S01]  /*4580*/  IADD3 R86, P6, PT, R0, UR5, RZ ;  /* 0x0000000500567c10 */ /* 0x000fe2000ffde0ff */
[----:B0-----:R-:W-:-:S02]  /*4590*/  @P3 IMAD.MOV.U32 R82, RZ, RZ, R79 ;  /* 0x000000ffff523224 */ /* 0x001fc400078e004f */
[----:B------:R-:W-:Y:S01]  /*45a0*/  @P3 IMAD.MOV.U32 R83, RZ, RZ, R80 ;  /* 0x000000ffff533224 */ /* 0x000fe200078e0050 */
[----:B------:R-:W-:Y:S02]  /*45b0*/  IADD3.X R87, PT, PT, R2, UR6, RZ, P6, !PT ;  /* 0x0000000602577c10 */ /* 0x000fe4000b7fe4ff */
[----:B------:R-:W-:Y:S02]  /*45c0*/  @!P5 IMAD.IADD R101, R101, 0x1, -R85 ;  /* 0x000000016565d824 */ /* 0x000fe400078e0a55 */
[----:B------:R0:W2:Y:S01]  /*45d0*/  @P3 LDG.E.U8 R175, desc[UR24][R82.64] ;  /* 0x0000001852af3981 */ /* 0x0000a2000c1e1100 */
[----:B------:R-:W-:Y:S02]  /*45e0*/  ISETP.GE.U32.AND P3, PT, R81, 0x7fffffbb, PT ;  /* 0x7fffffbb5100780c */ /* 0x000fe40003f66070 */
[----:B------:R-:W-:Y:S02]  /*45f0*/  SHF.R.U64 R81, R118, 0x13, RZ ;  /* 0x0000001376517819 */ /* 0x000fe400000012ff */
[----:B------:R-:W-:Y:S01]  /*4600*/  IADD3 R84, P5, PT, R3, UR5, RZ ;  /* 0x0000000503547c10 */ /* 0x000fe2000ffbe0ff */
[----:B------:R-:W-:Y:S01]  /*4610*/  UIMAD UR5, UR14, 0x2c, URZ ;  /* 0x0000002c0e0578a4 */ /* 0x000fe2000f8e02ff */
[----:B------:R-:W-:Y:S01]  /*4620*/  PRMT R158, RZ, 0x7610, R158 ;  /* 0x00007610ff9e7816 */ /* 0x000fe2000000009e */
[----:B------:R1:W-:Y:S01]  /*4630*/  STL [R1+0x34], R86 ;  /* 0x0000345601007387 */ /* 0x0003e20000100800 */
[----:B------:R-:W-:Y:S01]  /*4640*/  LOP3.LUT P6, RZ, R81, 0x1, RZ, 0xc0, !PT ;  /* 0x0000000151ff7812 */ /* 0x000fe200078cc0ff */
[----:B0-----:R-:W-:-:S02]  /*4650*/  @P4 IMAD.MOV.U32 R82, RZ, RZ, R86 ;  /* 0x000000ffff524224 */ /* 0x001fc400078e0056 */
[----:B------:R-:W-:Y:S01]  /*4660*/  @P4 IMAD.MOV.U32 R83, RZ, RZ, R87 ;  /* 0x000000ffff534224 */ /* 0x000fe200078e0057 */
[----:B------:R0:W-:Y:S01]  /*4670*/  STL [R1+0x30], R87 ;  /* 0x0000305701007387 */ /* 0x0001e20000100800 */
[----:B------:R-:W-:-:S03]  /*4680*/  PRMT R149, RZ, 0x7610, R149 ;  /* 0x00007610ff957816 */ /* 0x000fc60000000095 */
[----:B------:R0:W2:Y:S01]  /*4690*/  @P4 LDG.E.U8 R158, desc[UR24][R82.64] ;  /* 0x00000018529e4981 */ /* 0x0000a2000c1e1100 */
[----:B-1----:R-:W-:Y:S01]  /*46a0*/  IADD3.X R86, PT, PT, R4, UR6, RZ, P5, !PT ;  /* 0x0000000604567c10 */ /* 0x002fe2000affe4ff */
[----:B------:R-:W-:Y:S02]  /*46b0*/  USHF.R.S32.HI UR6, URZ, 0x1f, UR5 ;  /* 0x0000001fff067899 */ /* 0x000fe40008011405 */
[----:B0-----:R-:W-:Y:S01]  /*46c0*/  IADD3 R87, P5, PT, R0, UR5, RZ ;  /* 0x0000000500577c10 */ /* 0x001fe2000ffbe0ff */
[----:B------:R0:W-:Y:S01]  /*46d0*/  STL [R1+0x3c], R84 ;  /* 0x00003c5401007387 */ /* 0x0001e20000100800 */
[----:B------:R-:W-:Y:S02]  /*46e0*/  @P4 IMAD.MOV.U32 R82, RZ, RZ, R84 ;  /* 0x000000ffff524224 */ /* 0x000fe400078e0054 */
[----:B------:R-:W-:Y:S01]  /*46f0*/  IADD3.X R88, PT, PT, R2, UR6, RZ, P5, !PT ;  /* 0x0000000602587c10 */ /* 0x000fe2000affe4ff */
[----:B------:R-:W-:Y:S01]  /*4700*/  @P4 IMAD.MOV.U32 R83, RZ, RZ, R86 ;  /* 0x000000ffff534224 */ /* 0x000fe200078e0056 */
[----:B------:R-:W-:Y:S01]  /*4710*/  SHF.R.U64 R81, R118, 0xb, RZ ;  /* 0x0000000b76517819 */ /* 0x000fe200000012ff */
[----:B------:R1:W-:Y:S01]  /*4720*/  STL [R1+0x38], R86 ;  /* 0x0000385601007387 */ /* 0x0003e20000100800 */
[----:B------:R-:W-:-:S02]  /*4730*/  PRMT R157, RZ, 0x7610, R157 ;  /* 0x00007610ff9d7816 */ /* 0x000fc4000000009d */
[----:B0-----:R-:W-:Y:S01]  /*4740*/  IADD3 R84, P5, PT, R3, UR5, RZ ;  /* 0x0000000503547c10 */ /* 0x001fe2000ffbe0ff */
[----:B------:R0:W2:Y:S01]  /*4750*/  @P4 LDG.E.U8 R149, desc[UR24][R82.64] ;  /* 0x0000001852954981 */ /* 0x0000a2000c1e1100 */
[----:B------:R-:W-:Y:S01]  /*4760*/  UIMAD UR5, UR14, 0x34, URZ ;  /* 0x000000340e0578a4 */ /* 0x000fe2000f8e02ff */
[----:B------:R-:W-:Y:S02]  /*4770*/  LOP3.LUT P4, RZ, R81, 0x1, RZ, 0xc0, !PT ;  /* 0x0000000151ff7812 */ /* 0x000fe4000788c0ff */
[----:B-1----:R-:W-:Y:S01]  /*4780*/  IADD3.X R86, PT, PT, R4, UR6, RZ, P5, !PT ;  /* 0x0000000604567c10 */ /* 0x002fe2000affe4ff */
[----:B0-----:R-:W-:Y:S02]  /*4790*/  @P6 IMAD.MOV.U32 R82, RZ, RZ, R87 ;  /* 0x000000ffff526224 */ /* 0x001fe400078e0057 */
[----:B------:R-:W-:Y:S01]  /*47a0*/  @P6 IMAD.MOV.U32 R83, RZ, RZ, R88 ;  /* 0x000000ffff536224 */ /* 0x000fe200078e0058 */
[----:B------:R-:W-:Y:S01]  /*47b0*/  USHF.R.S32.HI UR6, URZ, 0x1f, UR5 ;  /* 0x0000001fff067899 */ /* 0x000fe20008011405 */
[----:B------:R0:W-:Y:S01]  /*47c0*/  STL [R1+0xb4], R87 ;  /* 0x0000b45701007387 */ /* 0x0001e20000100800 */
[----:B------:R-:W-:-:S03]  /*47d0*/  PRMT R156, RZ, 0x7610, R156 ;  /* 0x00007610ff9c7816 */ /* 0x000fc6000000009c */
[----:B------:R1:W2:Y:S01]  /*47e0*/  @P6 LDG.E.U8 R157, desc[UR24][R82.64] ;  /* 0x00000018529d6981 */ /* 0x0002a2000c1e1100 */
[----:B0-----:R-:W-:-:S03]  /*47f0*/  IADD3 R87, P5, PT, R0, UR5, RZ ;  /* 0x0000000500577c10 */ /* 0x001fc6000ffbe0ff */
[----:B------:R0:W-:Y:S01]  /*4800*/  STL [R1+0xb0], R88 ;  /* 0x0000b05801007387 */ /* 0x0001e20000100800 */
[----:B-1----:R-:W-:Y:S02]  /*4810*/  @P6 IMAD.MOV.U32 R82, RZ, RZ, R84 ;  /* 0x000000ffff526224 */ /* 0x002fe400078e0054 */
[----:B------:R-:W-:Y:S01]  /*4820*/  @P6 IMAD.MOV.U32 R83, RZ, RZ, R86 ;  /* 0x000000ffff536224 */ /* 0x000fe200078e0056 */
[----:B------:R1:W-:Y:S01]  /*4830*/  STL [R1+0xbc], R84 ;  /* 0x0000bc5401007387 */ /* 0x0003e20000100800 */
[----:B0-----:R-:W-:-:S03]  /*4840*/  IADD3.X R88, PT, PT, R2, UR6, RZ, P5, !PT ;  /* 0x0000000602587c10 */ /* 0x001fc6000affe4ff */
[----:B------:R0:W2:Y:S01]  /*4850*/  @P6 LDG.E.U8 R156, desc[UR24][R82.64] ;  /* 0x00000018529c6981 */ /* 0x0000a2000c1e1100 */
[----:B------:R-:W-:Y:S02]  /*4860*/  PRMT R148, RZ, 0x7610, R148 ;  /* 0x00007610ff947816 */ /* 0x000fe40000000094 */
[----:B-1----:R-:W-:Y:S01]  /*4870*/  IADD3 R84, P6, PT, R3, UR5, RZ ;  /* 0x0000000503547c10 */ /* 0x002fe2000ffde0ff */
[----:B------:R1:W-:Y:S01]  /*4880*/  STL [R1+0xb8], R86 ;  /* 0x0000b85601007387 */ /* 0x0003e20000100800 */
[----:B0-----:R-:W-:Y:S02]  /*4890*/  @P4 IMAD.MOV.U32 R82, RZ, RZ, R87 ;  /* 0x000000ffff524224 */ /* 0x001fe400078e0057 */
[----:B------:R-:W-:Y:S01]  /*48a0*/  @P4 IMAD.MOV.U32 R83, RZ, RZ, R88 ;  /* 0x000000ffff534224 */ /* 0x000fe200078e0058 */
[----:B-1----:R-:W-:-:S04]  /*48b0*/  IADD3.X R86, PT, PT, R4, UR6, RZ, P6, !PT ;  /* 0x0000000604567c10 */ /* 0x002fc8000b7fe4ff */
[----:B------:R0:W2:Y:S01]  /*48c0*/  @P4 LDG.E.U8 R148, desc[UR24][R82.64] ;  /* 0x0000001852944981 */ /* 0x0000a2000c1e1100 */
[----:B------:R-:W-:Y:S01]  /*48d0*/  PRMT R162, RZ, 0x7610, R162 ;  /* 0x00007610ffa27816 */ /* 0x000fe200000000a2 */
[----:B------:R-:W-:Y:S01]  /*48e0*/  UIMAD UR11, UR14, 0x3c, URZ ;  /* 0x0000003c0e0b78a4 */ /* 0x000fe2000f8e02ff */
[----:B------:R-:W-:Y:S01]  /*48f0*/  ISETP.GT.U32.AND P5, PT, R85, R99, PT ;  /* 0x000000635500720c */ /* 0x000fe20003fa4070 */
[----:B------:R-:W-:Y:S01]  /*4900*/  STL [R1+0x134], R87 ;  /* 0x0001345701007387 */ /* 0x000fe20000100800 */
[----:B------:R-:W-:Y:S01]  /*4910*/  SHF.R.U64 R81, R118, 0x3, RZ ;  /* 0x0000000376517819 */ /* 0x000fe200000012ff */
[----:B------:R-:W-:Y:S01]  /*4920*/  USHF.R.S32.HI UR17, URZ, 0x1f, UR11 ;  /* 0x0000001fff117899 */ /* 0x000fe2000801140b */
[----:B0-----:R-:W-:Y:S02]  /*4930*/  @P4 IMAD.MOV.U32 R82, RZ, RZ, R84 ;  /* 0x000000ffff524224 */ /* 0x001fe400078e0054 */
[----:B------:R-:W-:Y:S01]  /*4940*/  @P4 IMAD.MOV.U32 R83, RZ, RZ, R86 ;  /* 0x000000ffff534224 */ /* 0x000fe200078e0056 */
[----:B------:R-:W-:Y:S01]  /*4950*/  STL [R1+0x13c], R84 ;  /* 0x00013c5401007387 */ /* 0x000fe20000100800 */
[----:B------:R-:W-:-:S03]  /*4960*/  UIMAD UR5, UR14, 0x5, URZ ;  /* 0x000000050e0578a4 */ /* 0x000fc6000f8e02ff */
[----:B------:R-:W-:Y:S04]  /*4970*/  STL [R1+0x130], R88 ;  /* 0x0001305801007387 */ /* 0x000fe80000100800 */
[----:B------:R0:W-:Y:S04]  /*4980*/  STL [R1+0x138], R86 ;  /* 0x0001385601007387 */ /* 0x0001e80000100800 */
[----:B------:R1:W2:Y:S01]  /*4990*/  @P4 LDG.E.U8 R162, desc[UR24][R82.64] ;  /* 0x0000001852a24981 */ /* 0x0002a2000c1e1100 */
[----:B------:R-:W-:Y:S01]  /*49a0*/  LOP3.LUT P6, RZ, R81, 0x1, RZ, 0xc0, !PT ;  /* 0x0000000151ff7812 */ /* 0x000fe200078cc0ff */
[----:B------:R-:W-:Y:S01]  /*49b0*/  USHF.R.S32.HI UR13, URZ, 0x1f, UR5 ;  /* 0x0000001fff0d7899 */ /* 0x000fe20008011405 */
[----:B0-----:R-:W-:Y:S01]  /*49c0*/  IADD3 R86, P4, PT, R0, UR11, RZ ;  /* 0x0000000b00567c10 */ /* 0x001fe2000ff9e0ff */
[----:B------:R-:W-:-:S03]  /*49d0*/  VIADD R84, R216, 0xfffffff2 ;  /* 0xfffffff2d8547836 */ /* 0x000fc60000000000 */
[----:B------:R-:W-:Y:S02]  /*49e0*/  IADD3.X R87, PT, PT, R2, UR17, RZ, P4, !PT ;  /* 0x0000001102577c10 */ /* 0x000fe4000a7fe4ff */
[----:B------:R-:W-:Y:S01]  /*49f0*/  IADD3 R81, P4, PT, R0, UR5, RZ ;  /* 0x0000000500517c10 */ /* 0x000fe2000ff9e0ff */
[----:B------:R-:W-:Y:S01]  /*4a00*/  UIMAD UR6, UR14, 0xd, URZ ;  /* 0x0000000d0e0678a4 */ /* 0x000fe2000f8e02ff */
[----:B------:R-:W-:Y:S01]  /*4a10*/  @!P5 IMAD.IADD R99, R99, 0x1, -R85 ;  /* 0x000000016363d824 */ /* 0x000fe200078e0a55 */
[----:B------:R-:W-:Y:S02]  /*4a20*/  IADD3 R88, P5, PT, R3, UR11, RZ ;  /* 0x0000000b03587c10 */ /* 0x000fe4000ffbe0ff */
[----:B-1----:R-:W-:Y:S02]  /*4a30*/  IADD3.X R83, PT, PT, R2, UR13, RZ, P4, !PT ;  /* 0x0000000d02537c10 */ /* 0x002fe4000a7fe4ff */
[----:B------:R-:W-:Y:S02]  /*4a40*/  ISETP.GE.U32.AND P4, PT, R84, 0x7fffffb3, PT ;  /* 0x7fffffb35400780c */ /* 0x000fe40003f86070 */
[----:B------:R-:W-:Y:S01]  /*4a50*/  PRMT R154, RZ, 0x7610, R154 ;  /* 0x00007610ff9a7816 */ /* 0x000fe2000000009a */
[----:B------:R-:W-:Y:S01]  /*4a60*/  USHF.R.S32.HI UR16, URZ, 0x1f, UR6 ;  /* 0x0000001fff107899 */ /* 0x000fe20008011406 */
[----:B------:R-:W-:Y:S01]  /*4a70*/  IADD3.X R91, PT, PT, R4, UR17, RZ, P5, !PT ;  /* 0x00000011045b7c10 */ /* 0x000fe2000affe4ff */
[----:B------:R0:W-:Y:S01]  /*4a80*/  STL [R1+0x1b4], R86 ;  /* 0x0001b45601007387 */ /* 0x0001e20000100800 */
[----:B------:R-:W-:-:S02]  /*4a90*/  IADD3 R82, P5, PT, R0, UR6, RZ ;  /* 0x0000000600527c10 */ /* 0x000fc4000ffbe0ff */
[----:B------:R-:W-:Y:S01]  /*4aa0*/  PRMT R200, RZ, 0x7610, R200 ;  /* 0x00007610ffc87816 */ /* 0x000fe200000000c8 */
[----:B------:R-:W-:Y:S01]  /*4ab0*/  STL [R1+0x1bc], R88 ;  /* 0x0001bc5801007387 */ /* 0x000fe20000100800 */
[----:B------:R-:W-:-:S03]  /*4ac0*/  IADD3.X R84, PT, PT, R2, UR16, RZ, P5, !PT ;  /* 0x0000001002547c10 */ /* 0x000fc6000affe4ff */
[----:B------:R1:W-:Y:S04]  /*4ad0*/  STL [R1+0x1b0], R87 ;  /* 0x0001b05701007387 */ /* 0x0003e80000100800 */
[----:B------:R0:W2:Y:S01]  /*4ae0*/  @P6 LDG.E.U8 R154, desc[UR24][R86.64] ;  /* 0x00000018569a6981 */ /* 0x0000a2000c1e1100 */
[----:B------:R-:W-:Y:S02]  /*4af0*/  PRMT R193, RZ, 0x7610, R193 ;  /* 0x00007610ffc17816 */ /* 0x000fe400000000c1 */
[----:B------:R-:W-:Y:S01]  /*4b00*/  ISETP.GT.U32.AND P5, PT, R85, R98, PT ;  /* 0x000000625500720c */ /* 0x000fe20003fa4070 */
[----:B0-----:R-:W-:Y:S02]  /*4b10*/  @!P3 IMAD.MOV.U32 R86, RZ, RZ, R81 ;  /* 0x000000ffff56b224 */ /* 0x001fe400078e0051 */
[----:B-1----:R-:W-:-:S05]  /*4b20*/  @!P3 IMAD.MOV.U32 R87, RZ, RZ, R83 ;  /* 0x000000ffff57b224 */ /* 0x002fca00078e0053 */
[----:B------:R0:W2:Y:S01]  /*4b30*/  @!P3 LDG.E.U8 R200, desc[UR24][R86.64] ;  /* 0x0000001856c8b981 */ /* 0x0000a2000c1e1100 */
[----:B------:R-:W-:Y:S01]  /*4b40*/  PRMT R172, RZ, 0x7610, R172 ;  /* 0x00007610ffac7816 */ /* 0x000fe200000000ac */
[----:B0-----:R-:W-:Y:S02]  /*4b50*/  @!P4 IMAD.MOV.U32 R86, RZ, RZ, R82 ;  /* 0x000000ffff56c224 */ /* 0x001fe400078e0052 */
[----:B------:R-:W-:-:S05]  /*4b60*/  @!P4 IMAD.MOV.U32 R87, RZ, RZ, R84 ;  /* 0x000000ffff57c224 */ /* 0x000fca00078e0054 */
[----:B------:R0:W2:Y:S01]  /*4b70*/  @!P4 LDG.E.U8 R193, desc[UR24][R86.64] ;  /* 0x0000001856c1c981 */ /* 0x0000a2000c1e1100 */
[----:B------:R-:W-:Y:S01]  /*4b80*/  @!P5 IMAD.IADD R98, R98, 0x1, -R85 ;  /* 0x000000016262d824 */ /* 0x000fe200078e0a55 */
[----:B------:R-:W-:Y:S01]  /*4b90*/  UIMAD UR11, UR14, 0x15, URZ ;  /* 0x000000150e0b78a4 */ /* 0x000fe2000f8e02ff */
[----:B0-----:R-:W-:Y:S02]  /*4ba0*/  @P6 IMAD.MOV.U32 R86, RZ, RZ, R88 ;  /* 0x000000ffff566224 */ /* 0x001fe400078e0058 */
[----:B------:R-:W-:-:S05]  /*4bb0*/  @P6 IMAD.MOV.U32 R87, RZ, RZ, R91 ;  /* 0x000000ffff576224 */ /* 0x000fca00078e005b */
[----:B------:R0:W2:Y:S01]  /*4bc0*/  @P6 LDG.E.U8 R172, desc[UR24][R86.64] ;  /* 0x0000001856ac6981 */ /* 0x0000a2000c1e1100 */
[----:B------:R-:W-:Y:S01]  /*4bd0*/  IADD3 R85, P6, PT, R3, UR5, RZ ;  /* 0x0000000503557c10 */ /* 0x000fe2000ffde0ff */
[----:B------:R-:W-:Y:S01]  /*4be0*/  USHF.R.S32.HI UR17, URZ, 0x1f, UR11 ;  /* 0x0000001fff117899 */ /* 0x000fe2000801140b */
[----:B0-----:R-:W-:-:S04]  /*4bf0*/  SHF.R.U32.HI R86, RZ, 0xa, R100 ;  /* 0x0000000aff567819 */ /* 0x001fc80000011664 */
[----:B------:R-:W-:Y:S02]  /*4c00*/  LOP3.LUT P5, RZ, R86, 0x1, RZ, 0xc0, !PT ;  /* 0x0000000156ff7812 */ /* 0x000fe400078ac0ff */
[----:B------:R-:W-:Y:S02]  /*4c10*/  IADD3.X R86, PT, PT, R4, UR13, RZ, P6, !PT ;  /* 0x0000000d04567c10 */ /* 0x000fe4000b7fe4ff */
[----:B------:R-:W-:-:S04]  /*4c20*/  IADD3 R87, P6, PT, R0, UR11, RZ ;  /* 0x0000000b00577c10 */ /* 0x000fc8000ffde0ff */
[----:B------:R-:W-:Y:S02]  /*4c30*/  IADD3.X R88, PT, PT, R2, UR17, RZ, P6, !PT ;  /* 0x0000001102587c10 */ /* 0x000fe4000b7fe4ff */
[----:B------:R-:W-:Y:S02]  /*4c40*/  ISETP.GE.AND P6, PT, R89, RZ, PT ;  /* 0x000000ff5900720c */ /* 0x000fe40003fc6270 */
[----:B------:R-:W-:Y:S01]  /*4c50*/  PRMT R177, RZ, 0x7610, R177 ;  /* 0x00007610ffb17816 */ /* 0x000fe200000000b1 */
[----:B------:R-:W-:Y:S02]  /*4c60*/  @P5 IMAD.MOV.U32 R110, RZ, RZ, R87 ;  /* 0x000000ffff6e5224 */ /* 0x000fe400078e0057 */
[----:B------:R-:W-:Y:S01]  /*4c70*/  @P5 IMAD.MOV.U32 R111, RZ, RZ, R88 ;  /* 0x000000ffff6f5224 */ /* 0x000fe200078e0058 */
[----:B------:R-:W-:Y:S01]  /*4c80*/  PRMT R152, RZ, 0x7610, R152 ;  /* 0x00007610ff987816 */ /* 0x000fe20000000098 */
[----:B------:R-:W-:-:S03]  /*4c90*/  IMAD.MOV.U32 R124, RZ, RZ, R90 ;  /* 0x000000ffff7c7224 */ /* 0x000fc600078e005a */
[----:B------:R0:W2:Y:S01]  /*4ca0*/  @P5 LDG.E.U8 R177, desc[UR24][R110.64] ;  /* 0x000000186eb15981 */ /* 0x0000a2000c1e1100 */
[----:B------:R-:W-:Y:S01]  /*4cb0*/  SHF.R.U32.HI R89, RZ, 0x2, R100 ;  /* 0x00000002ff597819 */ /* 0x000fe20000011664 */
[----:B------:R-:W-:Y:S01]  /*4cc0*/  UIMAD UR5, UR14, 0x1d, URZ ;  /* 0x0000001d0e0578a4 */ /* 0x000fe2000f8e02ff */
[----:B------:R-:W-:Y:S02]  /*4cd0*/  @!P6 IMAD.MOV R124, RZ, RZ, -R124 ;  /* 0x000000ffff7ce224 */ /* 0x000fe400078e0a7c */
[----:B0-----:R-:W-:Y:S02]  /*4ce0*/  @!P3 IMAD.MOV.U32 R110, RZ, RZ, R85 ;  /* 0x000000ffff6eb224 */ /* 0x001fe400078e0055 */
[----:B------:R-:W-:-:S05]  /*4cf0*/  @!P3 IMAD.MOV.U32 R111, RZ, RZ, R86 ;  /* 0x000000ffff6fb224 */ /* 0x000fca00078e0056 */
[----:B------:R0:W2:Y:S01]  /*4d00*/  @!P3 LDG.E.U8 R152, desc[UR24][R110.64] ;  /* 0x000000186e98b981 */ /* 0x0000a2000c1e1100 */
[----:B------:R-:W-:Y:S02]  /*4d10*/  LOP3.LUT P3, RZ, R89, 0x1, RZ, 0xc0, !PT ;  /* 0x0000000159ff7812 */ /* 0x000fe4000786c0ff */
[----:B------:R-:W-:Y:S01]  /*4d20*/  IADD3 R89, P6, PT, R3, UR6, RZ ;  /* 0x0000000603597c10 */ /* 0x000fe2000ffde0ff */
[----:B------:R-:W-:Y:S01]  /*4d30*/  USHF.R.S32.HI UR13, URZ, 0x1f, UR5 ;  /* 0x0000001fff0d7899 */ /* 0x000fe20008011405 */
[----:B------:R1:W-:Y:S02]  /*4d40*/  STL [R1+0x1b8], R91 ;  /* 0x0001b85b01007387 */ /* 0x0003e40000100800 */
[----:B------:R-:W-:Y:S02]  /*4d50*/  IADD3.X R90, PT, PT, R4, UR16, RZ, P6, !PT ;  /* 0x00000010045a7c10 */ /* 0x000fe4000b7fe4ff */
[----:B-1----:R-:W-:-:S04]  /*4d60*/  IADD3 R91, P6, PT, R0, UR5, RZ ;  /* 0x00000005005b7c10 */ /* 0x002fc8000ffde0ff */
[----:B------:R-:W-:Y:S01]  /*4d70*/  IADD3.X R92, PT, PT, R2, UR13, RZ, P6, !PT ;  /* 0x0000000d025c7c10 */ /* 0x000fe2000b7fe4ff */
[----:B0-----:R-:W-:Y:S01]  /*4d80*/  @P3 IMAD.MOV.U32 R110, RZ, RZ, R91 ;  /* 0x000000ffff6e3224 */ /* 0x001fe200078e005b */
[----:B------:R-:W-:Y:S02]  /*4d90*/  ISETP.GE.AND P6, PT, R94, RZ, PT ;  /* 0x000000ff5e00720c */ /* 0x000fe40003fc6270 */
[----:B------:R-:W-:Y:S01]  /*4da0*/  PRMT R155, RZ, 0x7610, R155 ;  /* 0x00007610ff9b7816 */ /* 0x000fe2000000009b */
[----:B------:R-:W-:Y:S01]  /*4db0*/  @P3 IMAD.MOV.U32 R111, RZ, RZ, R92 ;  /* 0x000000ffff6f3224 */ /* 0x000fe200078e005c */
[----:B------:R-:W-:Y:S01]  /*4dc0*/  PRMT R151, RZ, 0x7610, R151 ;  /* 0x00007610ff977816 */ /* 0x000fe20000000097 */
[----:B------:R-:W-:-:S03]  /*4dd0*/  IMAD.MOV.U32 R125, RZ, RZ, R93 ;  /* 0x000000ffff7d7224 */ /* 0x000fc600078e005d */
[----:B------:R0:W3:Y:S01]  /*4de0*/  @P3 LDG.E.U8 R155, desc[UR24][R110.64] ;  /* 0x000000186e9b3981 */ /* 0x0000e2000c1e1100 */
[----:B------:R-:W-:Y:S01]  /*4df0*/  SHF.R.U64 R93, R118, 0x1a, RZ ;  /* 0x0000001a765d7819 */ /* 0x000fe200000012ff */
[----:B------:R-:W-:Y:S01]  /*4e00*/  UIMAD UR6, UR14, 0x25, URZ ;  /* 0x000000250e0678a4 */ /* 0x000fe2000f8e02ff */
[----:B0-----:R-:W-:Y:S02]  /*4e10*/  @!P4 IMAD.MOV.U32 R110, RZ, RZ, R89 ;  /* 0x000000ffff6ec224 */ /* 0x001fe400078e0059 */
[----:B------:R-:W-:Y:S02]  /*4e20*/  @!P4 IMAD.MOV.U32 R111, RZ, RZ, R90 ;  /* 0x000000ffff6fc224 */ /* 0x000fe400078e005a */
[----:B------:R-:W-:-:S03]  /*4e30*/  @!P6 IMAD.MOV R125, RZ, RZ, -R125 ;  /* 0x000000ffff7de224 */ /* 0x000fc600078e0a7d */
[----:B------:R0:W3:Y:S01]  /*4e40*/  @!P4 LDG.E.U8 R151, desc[UR24][R110.64] ;  /* 0x000000186e97c981 */ /* 0x0000e2000c1e1100 */
[----:B------:R-:W-:Y:S02]  /*4e50*/  LOP3.LUT P4, RZ, R93, 0x1, RZ, 0xc0, !PT ;  /* 0x000000015dff7812 */ /* 0x000fe4000788c0ff */
[----:B------:R-:W-:Y:S01]  /*4e60*/  IADD3 R93, P6, PT, R3, UR11, RZ ;  /* 0x0000000b035d7c10 */ /* 0x000fe2000ffde0ff */
[----:B------:R-:W-:-:S03]  /*4e70*/  USHF.R.S32.HI UR11, URZ, 0x1f, UR6 ;  /* 0x0000001fff0b7899 */ /* 0x000fc60008011406 */
[----:B------:R-:W-:Y:S02]  /*4e80*/  IADD3.X R94, PT, PT, R4, UR17, RZ, P6, !PT ;  /* 0x00000011045e7c10 */ /* 0x000fe4000b7fe4ff */
[----:B------:R-:W-:-:S04]  /*4e90*/  IADD3 R96, P6, PT, R0, UR6, RZ ;  /* 0x0000000600607c10 */ /* 0x000fc8000ffde0ff */
[----:B------:R-:W-:Y:S01]  /*4ea0*/  IADD3.X R127, PT, PT, R2, UR11, RZ, P6, !PT ;  /* 0x0000000b027f7c10 */ /* 0x000fe2000b7fe4ff */
[----:B0-----:R-:W-:Y:S01]  /*4eb0*/  @P4 IMAD.MOV.U32 R110, RZ, RZ, R96 ;  /* 0x000000ffff6e4224 */ /* 0x001fe200078e0060 */
[----:B------:R-:W-:-:S03]  /*4ec0*/  PRMT R153, RZ, 0x7610, R153 ;  /* 0x00007610ff997816 */ /* 0x000fc60000000099 */
[----:B------:R-:W-:Y:S01]  /*4ed0*/  @P4 IMAD.MOV.U32 R111, RZ, RZ, R127 ;  /* 0x000000ffff6f4224 */ /* 0x000fe200078e007f */
[----:B------:R-:W-:-:S04]  /*4ee0*/  PRMT R147, RZ, 0x7610, R147 ;  /* 0x00007610ff937816 */ /* 0x000fc80000000093 */
[----:B------:R0:W3:Y:S01]  /*4ef0*/  @P4 LDG.E.U8 R153, desc[UR24][R110.64] ;  /* 0x000000186e994981 */ /* 0x0000e2000c1e1100 */
[----:B------:R-:W-:Y:S01]  /*4f00*/  ISETP.GE.AND P6, PT, R109, RZ, PT ;  /* 0x000000ff6d00720c */ /* 0x000fe20003fc6270 */
[----:B0-----:R-:W-:Y:S02]  /*4f10*/  @P5 IMAD.MOV.U32 R110, RZ, RZ, R93 ;  /* 0x000000ffff6e5224 */ /* 0x001fe400078e005d */
[----:B------:R-:W-:-:S05]  /*4f20*/  @P5 IMAD.MOV.U32 R111, RZ, RZ, R94 ;  /* 0x000000ffff6f5224 */ /* 0x000fca00078e005e */
[----:B------:R0:W3:Y:S04]  /*4f30*/  @P5 LDG.E.U8 R147, desc[UR24][R110.64] ;  /* 0x000000186e935981 */ /* 0x0000e8000c1e1100 */
[----:B------:R1:W-:Y:S01]  /*4f40*/  STL [R1+0x44], R96 ;  /* 0x0000446001007387 */ /* 0x0003e20000100800 */
[----:B0-----:R-:W-:Y:S01]  /*4f50*/  IMAD.MOV.U32 R110, RZ, RZ, R95 ;  /* 0x000000ffff6e7224 */ /* 0x001fe200078e005f */
[----:B------:R-:W-:-:S04]  /*4f60*/  IADD3 R95, P5, PT, R3, UR5, RZ ;  /* 0x00000005035f7c10 */ /* 0x000fc8000ffbe0ff */
[----:B-1----:R-:W-:Y:S02]  /*4f70*/  IADD3.X R96, PT, PT, R4, UR13, RZ, P5, !PT ;  /* 0x0000000d04607c10 */ /* 0x002fe4000affe4ff */
[----:B------:R-:W-:Y:S01]  /*4f80*/  ISETP.GE.AND P5, PT, R107, RZ, PT ;  /* 0x000000ff6b00720c */ /* 0x000fe20003fa6270 */
[----:B------:R-:W-:Y:S01]  /*4f90*/  @!P6 IMAD.MOV R110, RZ, RZ, -R110 ;  /* 0x000000ffff6ee224 */ /* 0x000fe200078e0a6e */
[----:B------:R-:W-:Y:S01]  /*4fa0*/  ISETP.GE.AND P6, PT, R108, RZ, PT ;  /* 0x000000ff6c00720c */ /* 0x000fe20003fc6270 */
[----:B------:R0:W-:Y:S01]  /*4fb0*/  STL [R1+0x40], R127 ;  /* 0x0000407f01007387 */ /* 0x0001e20000100800 */
[----:B------:R-:W-:Y:S01]  /*4fc0*/  PRMT R126, RZ, 0x7610, R126 ;  /* 0x00007610ff7e7816 */ /* 0x000fe2000000007e */
[----:B------:R-:W-:Y:S02]  /*4fd0*/  @P3 IMAD.MOV.U32 R108, RZ, RZ, R95 ;  /* 0x000000ffff6c3224 */ /* 0x000fe400078e005f */
[----:B------:R-:W-:-:S05]  /*4fe0*/  @P3 IMAD.MOV.U32 R109, RZ, RZ, R96 ;  /* 0x000000ffff6d3224 */ /* 0x000fca00078e0060 */
[----:B------:R-:W3:Y:S01]  /*4ff0*/  @P3 LDG.E.U8 R126, desc[UR24][R108.64] ;  /* 0x000000186c7e3981 */ /* 0x000ee2000c1e1100 */
[----:B------:R-:W-:Y:S01]  /*5000*/  @!P5 IMAD.MOV R106, RZ, RZ, -R106 ;  /* 0x000000ffff6ad224 */ /* 0x000fe200078e0a6a */
[----:B0-----:R-:W-:Y:S01]  /*5010*/  IADD3 R127, P5, PT, R3, UR6, RZ ;  /* 0x00000006037f7c10 */ /* 0x001fe2000ffbe0ff */
[----:B------:R-:W-:Y:S01]  /*5020*/  @!P6 IMAD.MOV R105, RZ, RZ, -R105 ;  /* 0x000000ffff69e224 */ /* 0x000fe200078e0a69 */
[----:B------:R-:W-:Y:S02]  /*5030*/  ISETP.GE.AND P3, PT, R103, RZ, PT ;  /* 0x000000ff6700720c */ /* 0x000fe40003f66270 */
[----:B------:R-:W-:Y:S02]  /*5040*/  IADD3.X R208, PT, PT, R4, UR11, RZ, P5, !PT ;  /* 0x0000000b04d07c10 */ /* 0x000fe4000affe4ff */
[----:B------:R-:W-:Y:S02]  /*5050*/  ISETP.GE.AND P6, PT, R104, RZ, PT ;  /* 0x000000ff6800720c */ /* 0x000fe40003fc6270 */
[----:B------:R-:W-:Y:S01]  /*5060*/  ISETP.GE.AND P5, PT, R102, RZ, PT ;  /* 0x000000ff6600720c */ /* 0x000fe20003fa6270 */
[----:B------:R-:W-:Y:S01]  /*5070*/  @P4 IMAD.MOV.U32 R102, RZ, RZ, R127 ;  /* 0x000000ffff664224 */ /* 0x000fe200078e007f */
[----:B------:R-:W-:Y:S01]  /*5080*/  PRMT R123, RZ, 0x7610, R123 ;  /* 0x00007610ff7b7816 */ /* 0x000fe2000000007b */
[----:B------:R-:W-:Y:S01]  /*5090*/  @P4 IMAD.MOV.U32 R103, RZ, RZ, R208 ;  /* 0x000000ffff674224 */ /* 0x000fe200078e00d0 */
[----:B------:R-:W-:Y:S03]  /*50a0*/  STL [R1+0x4c], R127 ;  /* 0x00004c7f01007387 */ /* 0x000fe60000100800 */
[----:B------:R-:W-:Y:S01]  /*50b0*/  @!P3 IMAD.MOV R98, RZ, RZ, -R98 ;  /* 0x000000ffff62b224 */ /* 0x000fe200078e0a62 */
[----:B------:R-:W3:Y:S01]  /*50c0*/  @P4 LDG.E.U8 R123, desc[UR24][R102.64] ;  /* 0x00000018667b4981 */ /* 0x000ee2000c1e1100 */
[----:B------:R-:W-:-:S02]  /*50d0*/  ISETP.NE.AND P4, PT, R97, RZ, PT ;  /* 0x000000ff6100720c */ /* 0x000fc40003f85270 */
[----:B------:R-:W-:Y:S01]  /*50e0*/  @!P6 IMAD.MOV R101, RZ, RZ, -R101 ;  /* 0x000000ffff65e224 */ /* 0x000fe200078e0a65 */
[----:B------:R-:W-:Y:S01]  /*50f0*/  LOP3.LUT R97, RZ, R97, RZ, 0x33, !PT ;  /* 0x00000061ff617212 */ /* 0x000fe200078e33ff */
[----:B------:R-:W-:Y:S01]  /*5100*/  @!P5 IMAD.MOV R99, RZ, RZ, -R99 ;  /* 0x000000ffff63d224 */ /* 0x000fe200078e0a63 */
[----:B------:R0:W-:Y:S02]  /*5110*/  STL [R1+0x48], R208 ;  /* 0x000048d001007387 */ /* 0x0001e40000100800 */
[C---:B------:R-:W-:Y:S02]  /*5120*/  SEL R213, R97.reuse, R124, !P4 ;  /* 0x0000007c61d57207 */ /* 0x040fe40006000000 */
[C---:B------:R-:W-:Y:S02]  /*5130*/  SEL R215, R97.reuse, R125, !P4 ;  /* 0x0000007d61d77207 */ /* 0x040fe40006000000 */
[C---:B------:R-:W-:Y:S02]  /*5140*/  SEL R209, R97.reuse, R110, !P4 ;  /* 0x0000006e61d17207 */ /* 0x040fe40006000000 */
[----:B------:R-:W-:-:S02]  /*5150*/  SEL R212, R97, R106, !P4 ;  /* 0x0000006a61d47207 */ /* 0x000fc40006000000 */
[C---:B0-----:R-:W-:Y:S02]  /*5160*/  SEL R208, R97.reuse, R105, !P4 ;  /* 0x0000006961d07207 */ /* 0x041fe40006000000 */
[C---:B------:R-:W-:Y:S02]  /*5170*/  SEL R211, R97.reuse, R101, !P4 ;  /* 0x0000006561d37207 */ /* 0x040fe40006000000 */
[C---:B------:R-:W-:Y:S02]  /*5180*/  SEL R210, R97.reuse, R99, !P4 ;  /* 0x0000006361d27207 */ /* 0x040fe40006000000 */
[----:B------:R-:W-:Y:S02]  /*5190*/  SEL R214, R97, R98, !P4 ;  /* 0x0000006261d67207 */ /* 0x000fe40006000000 */
[----:B------:R-:W-:-:S04]  /*51a0*/  LOP3.LUT R97, R217, 0x80, RZ, 0xc0, !PT ;  /* 0x00000080d9617812 */ /* 0x000fc800078ec0ff */
[----:B------:R-:W-:Y:S02]  /*51b0*/  R2UR UR11, R97 ;  /* 0x00000000610b72ca */ /* 0x000fe400000e0000 */
[----:B------:R-:W-:Y:S01]  /*51c0*/  SHF.R.U32.HI R97, RZ, 0x1, R100 ;  /* 0x00000001ff617819 */ /* 0x000fe20000011664 */
[----:B------:R-:W-:-:S03]  /*51d0*/  UIMAD UR6, UR14, 0x2d, URZ ;  /* 0x0000002d0e0678a4 */ /* 0x000fc6000f8e02ff */
[----:B------:R-:W-:Y:S02]  /*51e0*/  LOP3.LUT P3, RZ, R97, 0x1, RZ, 0xc0, !PT ;  /* 0x0000000161ff7812 */ /* 0x000fe4000786c0ff */
[----:B------:R-:W-:Y:S01]  /*51f0*/  SHF.R.U64 R97, R118, 0x12, RZ ;  /* 0x0000001276617819 */ /* 0x000fe200000012ff */
[----:B------:R-:W-:-:S03]  /*5200*/  USHF.R.S32.HI UR13, URZ, 0x1f, UR6 ;  /* 0x0000001fff0d7899 */ /* 0x000fc60008011406 */
[----:B------:R-:W-:Y:S02]  /*5210*/  LOP3.LUT P5, RZ, R97, 0x1, RZ, 0xc0, !PT ;  /* 0x0000000161ff7812 */ /* 0x000fe400078ac0ff */
[----:B------:R-:W-:Y:S02]  /*5220*/  IADD3 R104, P4, PT, R0, UR6, RZ ;  /* 0x0000000600687c10 */ /* 0x000fe4000ff9e0ff */
[--C-:B------:R-:W-:Y:S02]  /*5230*/  SHF.R.U32.HI R127, RZ, 0x8, R100.reuse ;  /* 0x00000008ff7f7819 */ /* 0x100fe40000011664 */
[----:B------:R-:W-:Y:S01]  /*5240*/  SHF.R.U32.HI R100, RZ, 0x9, R100 ;  /* 0x00000009ff647819 */ /* 0x000fe20000011664 */
[----:B------:R-:W-:-:S04]  /*5250*/  @!UP1 UIADD3 UR4, UPT, UPT, -UR4, 0x100000, URZ ;  /* 0x0010000004049890 */ /* 0x000fc8000fffe1ff */
[----:B------:R-:W-:Y:S02]  /*5260*/  @!UP1 USHF.L.U32 UR5, UR4, 0xb, URZ ;  /* 0x0000000b04059899 */ /* 0x000fe400080006ff */
[----:B------:R-:W-:Y:S01]  /*5270*/  @!UP1 USHF.L.U32 UR4, UR4, 0x1, URZ ;  /* 0x0000000104049899 */ /* 0x000fe200080006ff */
[----:B------:R-:W-:Y:S02]  /*5280*/  IADD3.X R98, PT, PT, R2, UR13, RZ, P4, !PT ;  /* 0x0000000d02627c10 */ /* 0x000fe4000a7fe4ff */
[----:B------:R-:W-:Y:S01]  /*5290*/  LOP3.LUT P4, RZ, R100, 0x1, RZ, 0xc0, !PT ;  /* 0x0000000164ff7812 */ /* 0x000fe2000788c0ff */
[----:B------:R-:W-:Y:S01]  /*52a0*/  STL [R1+0xc4], R104 ;  /* 0x0000c46801007387 */ /* 0x000fe20000100800 */
[----:B------:R-:W-:Y:S01]  /*52b0*/  IADD3 R100, P6, PT, R3, UR6, RZ ;  /* 0x0000000603647c10 */ /* 0x000fe2000ffde0ff */
[----:B------:R-:W-:Y:S01]  /*52c0*/  @P5 IMAD.MOV.U32 R99, RZ, RZ, R98 ;  /* 0x000000ffff635224 */ /* 0x000fe200078e0062 */
[----:B------:R-:W-:Y:S01]  /*52d0*/  PRMT R124, RZ, 0x7610, R124 ;  /* 0x00007610ff7c7816 */ /* 0x000fe2000000007c */
[----:B------:R0:W-:Y:S01]  /*52e0*/  STL [R1+0xc0], R98 ;  /* 0x0000c06201007387 */ /* 0x0001e20000100800 */
[----:B------:R-:W-:Y:S01]  /*52f0*/  VOTEU.ALL UP1, P0 ;  /* 0x0000000000ff7886 */ /* 0x000fe20000020000 */
[----:B------:R-:W-:-:S02]  /*5300*/  IADD3.X R101, PT, PT, R4, UR13, RZ, P6, !PT ;  /* 0x0000000d04657c10 */ /* 0x000fc4000b7fe4ff */
[----:B------:R-:W-:Y:S02]  /*5310*/  PRMT R125, RZ, 0x7610, R125 ;  /* 0x00007610ff7d7816 */ /* 0x000fe4000000007d */
[----:B------:R1:W2:Y:S01]  /*5320*/  @!UP1 SYNCS.EXCH.64 URZ, [UR9+0x11008], UR4 ;  /* 0x0110080409ff95b2 */ /* 0x0002a20008000100 */
[----:B0-----:R-:W-:-:S05]  /*5330*/  @P5 IMAD.MOV.U32 R98, RZ, RZ, R104 ;  /* 0x000000ffff625224 */ /* 0x001fca00078e0068 */
[----:B------:R0:W3:Y:S01]  /*5340*/  @P5 LDG.E.U8 R124, desc[UR24][R98.64] ;  /* 0x00000018627c5981 */ /* 0x0000e2000c1e1100 */
[----:B-1----:R-:W-:-:S03]  /*5350*/  UIMAD UR4, UR14, 0x35, URZ ;  /* 0x000000350e0478a4 */ /* 0x002fc6000f8e02ff */
[----:B------:R1:W-:Y:S01]  /*5360*/  STL [R1+0xcc], R100 ;  /* 0x0000cc6401007387 */ /* 0x0003e20000100800 */
[----:B0-----:R-:W-:Y:S02]  /*5370*/  @P5 IMAD.MOV.U32 R98, RZ, RZ, R100 ;  /* 0x000000ffff625224 */ /* 0x001fe400078e0064 */
[----:B------:R-:W-:Y:S01]  /*5380*/  @P5 IMAD.MOV.U32 R99, RZ, RZ, R101 ;  /* 0x000000ffff635224 */ /* 0x000fe200078e0065 */
[----:B------:R-:W-:-:S04]  /*5390*/  USHF.R.S32.HI UR5, URZ, 0x1f, UR4 ;  /* 0x0000001fff057899 */ /* 0x000fc80008011404 */
[----:B------:R0:W3:Y:S01]  /*53a0*/  @P5 LDG.E.U8 R125, desc[UR24][R98.64] ;  /* 0x00000018627d5981 */ /* 0x0000e2000c1e1100 */
[----:B-1----:R-:W-:-:S03]  /*53b0*/  IADD3 R100, P5, PT, R0, UR4, RZ ;  /* 0x0000000400647c10 */ /* 0x002fc6000ffbe0ff */
[----:B------:R1:W-:Y:S01]  /*53c0*/  STL [R1+0xc8], R101 ;  /* 0x0000c86501007387 */ /* 0x0003e20000100800 */
[----:B0-----:R-:W-:Y:S02]  /*53d0*/  SHF.R.U64 R98, R118, 0xa, RZ ;  /* 0x0000000a76627819 */ /* 0x001fe400000012ff */
[----:B-1----:R-:W-:Y:S02]  /*53e0*/  IADD3.X R101, PT, PT, R2, UR5, RZ, P5, !PT ;  /* 0x0000000502657c10 */ /* 0x002fe4000affe4ff */
[----:B------:R-:W-:Y:S01]  /*53f0*/  LOP3.LUT P5, RZ, R98, 0x1, RZ, 0xc0, !PT ;  /* 0x0000000162ff7812 */ /* 0x000fe200078ac0ff */
[----:B------:R0:W-:Y:S01]  /*5400*/  STL [R1+0x144], R100 ;  /* 0x0001446401007387 */ /* 0x0001e20000100800 */
[----:B------:R-:W-:-:S03]  /*5410*/  PRMT R129, RZ, 0x7610, R129 ;  /* 0x00007610ff817816 */ /* 0x000fc60000000081 */
[----:B------:R1:W-:Y:S08]  /*5420*/  STL [R1+0x140], R101 ;  /* 0x0001406501007387 */ /* 0x0003f00000100800 */
[----:B------:R-:W-:Y:S01]  /*5430*/  @P5 IMAD.MOV.U32 R98, RZ, RZ, R100 ;  /* 0x000000ffff625224 */ /* 0x000fe200078e0064 */
[----:B0-----:R-:W-:Y:S01]  /*5440*/  IADD3 R100, P6, PT, R3, UR4, RZ ;  /* 0x0000000403647c10 */ /* 0x001fe2000ffde0ff */
[----:B------:R-:W-:-:S03]  /*5450*/  @P5 IMAD.MOV.U32 R99, RZ, RZ, R101 ;  /* 0x000000ffff635224 */ /* 0x000fc600078e0065 */
[----:B-1----:R-:W-:Y:S01]  /*5460*/  IADD3.X R101, PT, PT, R4, UR5, RZ, P6, !PT ;  /* 0x0000000504657c10 */ /* 0x002fe2000b7fe4ff */
[----:B------:R-:W-:Y:S01]  /*5470*/  UIMAD UR4, UR14, 0x3d, URZ ;  /* 0x0000003d0e0478a4 */ /* 0x000fe2000f8e02ff */
[----:B------:R0:W3:Y:S01]  /*5480*/  @P5 LDG.E.U8 R129, desc[UR24][R98.64] ;  /* 0x0000001862815981 */ /* 0x0000e2000c1e1100 */
[----:B------:R-:W-:Y:S02]  /*5490*/  PRMT R128, RZ, 0x7610, R128 ;  /* 0x00007610ff807816 */ /* 0x000fe40000000080 */
[----:B------:R-:W-:Y:S01]  /*54a0*/  USHF.R.S32.HI UR5, URZ, 0x1f, UR4 ;  /* 0x0000001fff057899 */ /* 0x000fe20008011404 */
[----:B------:R1:W-:Y:S01]  /*54b0*/  STL [R1+0x14c], R100 ;  /* 0x00014c6401007387 */ /* 0x0003e20000100800 */
[----:B0-----:R-:W-:Y:S02]  /*54c0*/  @P5 IMAD.MOV.U32 R98, RZ, RZ, R100 ;  /* 0x000000ffff625224 */ /* 0x001fe400078e0064 */
[----:B------:R-:W-:Y:S01]  /*54d0*/  @P5 IMAD.MOV.U32 R99, RZ, RZ, R101 ;  /* 0x000000ffff635224 */ /* 0x000fe200078e0065 */
[----:B------:R0:W-:Y:S04]  /*54e0*/  STL [R1+0x148], R101 ;  /* 0x0001486501007387 */ /* 0x0001e80000100800 */
[----:B------:R4:W3:Y:S01]  /*54f0*/  @P5 LDG.E.U8 R128, desc[UR24][R98.64] ;  /* 0x0000001862805981 */ /* 0x0008e2000c1e1100 */
[----:B-1----:R-:W-:-:S04]  /*5500*/  IADD3 R100, P5, PT, R0, UR4, RZ ;  /* 0x0000000400647c10 */ /* 0x002fc8000ffbe0ff */
[----:B0-----:R-:W-:Y:S02]  /*5510*/  IADD3.X R101, PT, PT, R2, UR5, RZ, P5, !PT ;  /* 0x0000000502657c10 */ /* 0x001fe4000affe4ff */
[----:B----4-:R-:W-:-:S04]  /*5520*/  SHF.R.U64 R98, R118, 0x2, RZ ;  /* 0x0000000276627819 */ /* 0x010fc800000012ff */
[----:B------:R-:W-:Y:S01]  /*5530*/  LOP3.LUT P5, RZ, R98, 0x1, RZ, 0xc0, !PT ;  /* 0x0000000162ff7812 */ /* 0x000fe200078ac0ff */
[----:B------:R-:W-:Y:S01]  /*5540*/  IMAD.U32 R97, RZ, RZ, UR11 ;  /* 0x0000000bff617e24 */ /* 0x000fe2000f8e00ff */
[----:B------:R-:W-:Y:S01]  /*5550*/  LOP3.LUT R107, R217, 0x7f, RZ, 0xc0, !PT ;  /* 0x0000007fd96b7812 */ /* 0x000fe200078ec0ff */
[----:B------:R0:W-:Y:S04]  /*5560*/  STL [R1+0x1c4], R100 ;  /* 0x0001c46401007387 */ /* 0x0001e80000100800 */
[----:B------:R-:W-:Y:S01]  /*5570*/  IMAD R97, R97, 0x40, R107 ;  /* 0x0000004061617824 */ /* 0x000fe200078e026b */
[----:B------:R1:W-:Y:S05]  /*5580*/  STL [R1+0x1c0], R101 ;  /* 0x0001c06501007387 */ /* 0x0003ea0000100800 */
[----:B------:R-:W-:Y:S01]  /*5590*/  @P5 IMAD.MOV.U32 R98, RZ, RZ, R100 ;  /* 0x000000ffff625224 */ /* 0x000fe200078e0064 */
[----:B0-----:R-:W-:Y:S01]  /*55a0*/  IADD3 R100, P6, PT, R3, UR4, RZ ;  /* 0x0000000403647c10 */ /* 0x001fe2000ffde0ff */
[----:B--2---:R0:W-:Y:S01]  /*55b0*/  STS.U8 [R97+UR9+0x4c00], R122 ;  /* 0x004c007a61007988 */ /* 0x0041e20008000009 */
[----:B------:R-:W-:-:S02]  /*55c0*/  @P5 IMAD.MOV.U32 R99, RZ, RZ, R101 ;  /* 0x000000ffff635224 */ /* 0x000fc400078e0065 */
[----:B-1----:R-:W-:Y:S01]  /*55d0*/  IADD3.X R101, PT, PT, R4, UR5, RZ, P6, !PT ;  /* 0x0000000504657c10 */ /* 0x002fe2000b7fe4ff */
[----:B------:R1:W-:Y:S01]  /*55e0*/  STS.U8 [R97+UR9+0x1400], R130 ;  /* 0x0014008261007988 */ /* 0x0003e20008000009 */
[----:B0-----:R-:W-:Y:S01]  /*55f0*/  PRMT R122, RZ, 0x7610, R122 ;  /* 0x00007610ff7a7816 */ /* 0x001fe2000000007a */
[----:B------:R-:W-:Y:S01]  /*5600*/  UIMAD UR4, UR14, 0x6, URZ ;  /* 0x000000060e0478a4 */ /* 0x000fe2000f8e02ff */
[----:B-1----:R-:W-:-:S04]  /*5610*/  PRMT R130, RZ, 0x7610, R130 ;  /* 0x00007610ff827816 */ /* 0x002fc80000000082 */
[----:B------:R0:W2:Y:S01]  /*5620*/  @P5 LDG.E.U8 R122, desc[UR24][R98.64] ;  /* 0x00000018627a5981 */ /* 0x0000a2000c1e1100 */
[----:B------:R-:W-:-:S03]  /*5630*/  USHF.R.S32.HI UR5, URZ, 0x1f, UR4 ;  /* 0x0000001fff057899 */ /* 0x000fc60008011404 */
[----:B------:R1:W-:Y:S01]  /*5640*/  STL [R1+0x1cc], R100 ;  /* 0x0001cc6401007387 */ /* 0x0003e20000100800 */
[----:B0-----:R-:W-:Y:S02]  /*5650*/  @P5 IMAD.MOV.U32 R98, RZ, RZ, R100 ;  /* 0x000000ffff625224 */ /* 0x001fe400078e0064 */
[----:B------:R-:W-:Y:S02]  /*5660*/  @P5 IMAD.MOV.U32 R99, RZ, RZ, R101 ;  /* 0x000000ffff635224 */ /* 0x000fe400078e0065 */
[----:B-1----:R-:W-:-:S03]  /*5670*/  VIADD R100, R216, 0xfffffff9 ;  /* 0xfffffff9d8647836 */ /* 0x002fc60000000000 */
[----:B------:R0:W4:Y:S02]  /*5680*/  @P5 LDG.E.U8 R130, desc[UR24][R98.64] ;  /* 0x0000001862825981 */ /* 0x000124000c1e1100 */
[----:B0-----:R-:W-:-:S04]  /*5690*/  IADD3 R98, P5, PT, R0, UR4, RZ ;  /* 0x0000000400627c10 */ /* 0x001fc8000ffbe0ff */
[----:B------:R-:W-:Y:S02]  /*56a0*/  IADD3.X R99, PT, PT, R2, UR5, RZ, P5, !PT ;  /* 0x0000000502637c10 */ /* 0x000fe4000affe4ff */
[----:B------:R-:W-:Y:S02]  /*56b0*/  ISETP.GE.U32.AND P5, PT, R100, 0x7fffffba, PT ;  /* 0x7fffffba6400780c */ /* 0x000fe40003fa6070 */
[----:B------:R-:W-:Y:S01]  /*56c0*/  IADD3 R100, P6, PT, R3, UR4, RZ ;  /* 0x0000000403647c10 */ /* 0x000fe2000ffde0ff */
[----:B------:R0:W-:Y:S01]  /*56d0*/  STS.U8 [R97+UR9+0x5400], R132 ;  /* 0x0054008461007988 */ /* 0x0001e20008000009 */
[----:B------:R-:W-:-:S03]  /*56e0*/  UIMAD UR4, UR14, 0xe, URZ ;  /* 0x0000000e0e0478a4 */ /* 0x000fc6000f8e02ff */
[----:B------:R1:W-:Y:S04]  /*56f0*/  STS.U8 [R97+UR9+0x5c00], R133 ;  /* 0x005c008561007988 */ /* 0x0003e80008000009 */
[----:B------:R5:W-:Y:S01]  /*5700*/  STL [R1+0x1c8], R101 ;  /* 0x0001c86501007387 */ /* 0x000be20000100800 */
[----:B0-----:R-:W-:Y:S02]  /*5710*/  PRMT R132, RZ, 0x7610, R132 ;  /* 0x00007610ff847816 */ /* 0x001fe40000000084 */
[----:B-1----:R-:W-:Y:S02]  /*5720*/  PRMT R133, RZ, 0x7610, R133 ;  /* 0x00007610ff857816 */ /* 0x002fe40000000085 */
[----:B-----5:R-:W-:Y:S01]  /*5730*/  IADD3.X R101, PT, PT, R4, UR5, RZ, P6, !PT ;  /* 0x0000000504657c10 */ /* 0x020fe2000b7fe4ff */
[----:B------:R-:W-:Y:S01]  /*5740*/  USHF.R.S32.HI UR5, URZ, 0x1f, UR4 ;  /* 0x0000001fff057899 */ /* 0x000fe20008011404 */
[----:B------:R-:W-:-:S02]  /*5750*/  LOP3.LUT R106, R97, 0x10, RZ, 0x3c, !PT ;  /* 0x00000010616a7812 */ /* 0x000fc400078e3cff */
[----:B------:R-:W5:Y:S01]  /*5760*/  @!P5 LDG.E.U8 R133, desc[UR24][R98.64] ;  /* 0x000000186285d981 */ /* 0x000f62000c1e1100 */
[----:B------:R-:W-:-:S03]  /*5770*/  VIADD R104, R216, 0xfffffff1 ;  /* 0xfffffff1d8687836 */ /* 0x000fc60000000000 */
[----:B------:R-:W2:Y:S01]  /*5780*/  @!P5 LDG.E.U8 R132, desc[UR24][R100.64] ;  /* 0x000000186484d981 */ /* 0x000ea2000c1e1100 */
[----:B------:R-:W-:-:S03]  /*5790*/  IADD3 R102, P5, PT, R0, UR4, RZ ;  /* 0x0000000400667c10 */ /* 0x000fc6000ffbe0ff */
[----:B------:R-:W-:Y:S01]  /*57a0*/  STS.U8 [R97+UR9], R112 ;  /* 0x0000007061007988 */ /* 0x000fe20008000009 */
[----:B------:R-:W-:-:S03]  /*57b0*/  IADD3.X R103, PT, PT, R2, UR5, RZ, P5, !PT ;  /* 0x0000000502677c10 */ /* 0x000fc6000affe4ff */
[----:B------:R-:W-:Y:S01]  /*57c0*/  STS.U8 [R97+UR9+0x4000], R115 ;  /* 0x0040007361007988 */ /* 0x000fe20008000009 */
[----:B------:R-:W-:-:S03]  /*57d0*/  ISETP.GE.U32.AND P5, PT, R104, 0x7fffffb2, PT ;  /* 0x7fffffb26800780c */ /* 0x000fc60003fa6070 */
[----:B------:R-:W-:Y:S04]  /*57e0*/  STS.U8 [R97+UR9+0x400], R114 ;  /* 0x0004007261007988 */ /* 0x000fe80008000009 */
[----:B------:R-:W-:Y:S04]  /*57f0*/  STS.U8 [R97+UR9+0x4400], R113 ;  /* 0x0044007161007988 */ /* 0x000fe80008000009 */
[----:B------:R-:W-:Y:S04]  /*5800*/  STS.U8 [R97+UR9+0x800], R116 ;  /* 0x0008007461007988 */ /* 0x000fe80008000009 */
[----:B------:R-:W-:Y:S04]  /*5810*/  STS.U8 [R97+UR9+0x4800], R119 ;  /* 0x0048007761007988 */ /* 0x000fe80008000009 */
[----:B------:R-:W-:Y:S04]  /*5820*/  STS.U8 [R97+UR9+0xc00], R117 ;  /* 0x000c007561007988 */ /* 0x000fe80008000009 */
[----:B------:R-:W-:Y:S04]  /*5830*/  STS.U8 [R97+UR9+0x1000], R121 ;  /* 0x0010007961007988 */ /* 0x000fe80008000009 */
[----:B------:R-:W-:Y:S04]  /*5840*/  STS.U8 [R97+UR9+0x5000], R120 ;  /* 0x0050007861007988 */ /* 0x000fe80008000009 */
[----:B------:R0:W-:Y:S04]  /*5850*/  STS.U8 [R97+UR9+0x1800], R131 ;  /* 0x0018008361007988 */ /* 0x0001e80008000009 */
[----:B------:R-:W-:Y:S04]  /*5860*/  STS.U8 [R97+UR9+0x5800], R135 ;  /* 0x0058008761007988 */ /* 0x000fe80008000009 */
[----:B------:R-:W-:Y:S04]  /*5870*/  STS.U8 [R97+UR9+0x1c00], R134 ;  /* 0x001c008661007988 */ /* 0x000fe80008000009 */
[----:B------:R1:W-:Y:S04]  /*5880*/  STS.U8 [R106+UR9+0x80], R136 ;  /* 0x000080886a007988 */ /* 0x0003e80008000009 */
[----:B------:R-:W-:Y:S04]  /*5890*/  STS.U8 [R106+UR9+0x4080], R137 ;  /* 0x004080896a007988 */ /* 0x000fe80008000009 */
[----:B------:R-:W-:Y:S01]  /*58a0*/  STS.U8 [R106+UR9+0x480], R139 ;  /* 0x0004808b6a007988 */ /* 0x000fe20008000009 */
[----:B------:R-:W-:-:S03]  /*58b0*/  IADD3 R104, P6, PT, R3, UR4, RZ ;  /* 0x0000000403687c10 */ /* 0x000fc6000ffde0ff */
[----:B------:R-:W-:Y:S04]  /*58c0*/  STS.U8 [R106+UR9+0x4480], R138 ;  /* 0x0044808a6a007988 */ /* 0x000fe80008000009 */
[----:B------:R-:W-:Y:S04]  /*58d0*/  STS.U8 [R106+UR9+0x880], R142 ;  /* 0x0008808e6a007988 */ /* 0x000fe80008000009 */
[----:B------:R-:W-:Y:S01]  /*58e0*/  STS.U8 [R106+UR9+0x4880], R141 ;  /* 0x0048808d6a007988 */ /* 0x000fe20008000009 */
[----:B0-----:R-:W-:-:S03]  /*58f0*/  PRMT R131, RZ, 0x7610, R131 ;  /* 0x00007610ff837816 */ /* 0x001fc60000000083 */
[----:B------:R-:W-:Y:S01]  /*5900*/  STS.U8 [R106+UR9+0xc80], R140 ;  /* 0x000c808c6a007988 */ /* 0x000fe20008000009 */
[----:B-1----:R-:W-:-:S03]  /*5910*/  PRMT R136, RZ, 0x7610, R136 ;  /* 0x00007610ff887816 */ /* 0x002fc60000000088 */
[----:B------:R-:W-:Y:S01]  /*5920*/  STS.U8 [R106+UR9+0x4c80], R143 ;  /* 0x004c808f6a007988 */ /* 0x000fe20008000009 */
[----:B------:R-:W-:Y:S01]  /*5930*/  IADD3.X R105, PT, PT, R4, UR5, RZ, P6, !PT ;  /* 0x0000000504697c10 */ /* 0x000fe2000b7fe4ff */
[----:B------:R-:W-:Y:S02]  /*5940*/  UIMAD UR4, UR14, 0x16, URZ ;  /* 0x000000160e0478a4 */ /* 0x000fe4000f8e02ff */
[----:B------:R-:W-:Y:S04]  /*5950*/  STS.U8 [R106+UR9+0x1080], R145 ;  /* 0x001080916a007988 */ /* 0x000fe80008000009 */
[----:B------:R-:W-:Y:S04]  /*5960*/  STS.U8 [R106+UR9+0x5080], R144 ;  /* 0x005080906a007988 */ /* 0x000fe80008000009 */
[----:B------:R-:W-:Y:S01]  /*5970*/  STS.U8 [R106+UR9+0x1480], R160 ;  /* 0x001480a06a007988 */ /* 0x000fe20008000009 */
[----:B------:R-:W-:-:S03]  /*5980*/  USHF.R.S32.HI UR5, URZ, 0x1f, UR4 ;  /* 0x0000001fff057899 */ /* 0x000fc60008011404 */
[----:B------:R-:W-:Y:S04]  /*5990*/  STS.U8 [R106+UR9+0x5480], R159 ;  /* 0x0054809f6a007988 */ /* 0x000fe80008000009 */
[----:B------:R-:W-:Y:S04]  /*59a0*/  STS.U8 [R106+UR9+0x1880], R146 ;  /* 0x001880926a007988 */ /* 0x000fe80008000009 */
[----:B------:R-:W-:Y:S04]  /*59b0*/  STS.U8 [R106+UR9+0x5880], R174 ;  /* 0x005880ae6a007988 */ /* 0x000fe80008000009 */
[----:B------:R-:W-:Y:S04]  /*59c0*/  STS.U8 [R106+UR9+0x1c80], R173 ;  /* 0x001c80ad6a007988 */ /* 0x000fe80008000009 */
[----:B------:R-:W2:Y:S04]  /*59d0*/  @!P5 LDG.E.U8 R131, desc[UR24][R102.64] ;  /* 0x000000186683d981 */ /* 0x000ea8000c1e1100 */
[----:B------:R-:W2:Y:S04]  /*59e0*/  @!P5 LDG.E.U8 R136, desc[UR24][R104.64] ;  /* 0x000000186888d981 */ /* 0x000ea8000c1e1100 */
[----:B------:R0:W-:Y:S01]  /*59f0*/  STS.U8 [R106+UR9+0x5c80], R168 ;  /* 0x005c80a86a007988 */ /* 0x0001e20008000009 */
[----:B------:R-:W-:-:S02]  /*5a00*/  PRMT R135, RZ, 0x7610, R135 ;  /* 0x00007610ff877816 */ /* 0x000fc40000000087 */
[----:B0-----:R-:W-:-:S04]  /*5a10*/  IADD3 R106, P5, PT, R0, UR4, RZ ;  /* 0x00000004006a7c10 */ /* 0x001fc8000ffbe0ff */
[----:B------:R-:W-:Y:S02]  /*5a20*/  IADD3.X R107, PT, PT, R2, UR5, RZ, P5, !PT ;  /* 0x00000005026b7c10 */ /* 0x000fe4000affe4ff */
[----:B------:R-:W-:Y:S01]  /*5a30*/  IADD3 R108, P5, PT, R3, UR4, RZ ;  /* 0x00000004036c7c10 */ /* 0x000fe2000ffbe0ff */
[----:B------:R-:W-:Y:S01]  /*5a40*/  UIMAD UR4, UR14, 0x1e, URZ ;  /* 0x0000001e0e0478a4 */ /* 0x000fe2000f8e02ff */
[----:B------:R-:W-:Y:S01]  /*5a50*/  PRMT R134, RZ, 0x7610, R134 ;  /* 0x00007610ff867816 */ /* 0x000fe20000000086 */
[----:B------:R-:W2:Y:S01]  /*5a60*/  @P4 LDG.E.U8 R135, desc[UR24][R106.64] ;  /* 0x000000186a874981 */ /* 0x000ea2000c1e1100 */
[----:B------:R-:W-:Y:S01]  /*5a70*/  IADD3.X R109, PT, PT, R4, UR5, RZ, P5, !PT ;  /* 0x00000005046d7c10 */ /* 0x000fe2000affe4ff */
[----:B------:R-:W-:-:S04]  /*5a80*/  USHF.R.S32.HI UR5, URZ, 0x1f, UR4 ;  /* 0x0000001fff057899 */ /* 0x000fc80008011404 */
[----:B------:R-:W2:Y:S01]  /*5a90*/  @P4 LDG.E.U8 R134, desc[UR24][R108.64] ;  /* 0x000000186c864981 */ /* 0x000ea2000c1e1100 */
[----:B------:R-:W-:-:S04]  /*5aa0*/  IADD3 R233, P4, PT, R0, UR4, RZ ;  /* 0x0000000400e97c10 */ /* 0x000fc8000ff9e0ff */
[----:B------:R-:W-:Y:S02]  /*5ab0*/  IADD3.X R231, PT, PT, R2, UR5, RZ, P4, !PT ;  /* 0x0000000502e77c10 */ /* 0x000fe4000a7fe4ff */
[----:B------:R-:W-:Y:S01]  /*5ac0*/  IADD3 R235, P4, PT, R3, UR4, RZ ;  /* 0x0000000403eb7c10 */ /* 0x000fe2000ff9e0ff */
[----:B------:R-:W-:Y:S01]  /*5ad0*/  @P3 IMAD.MOV.U32 R110, RZ, RZ, R233 ;  /* 0x000000ffff6e3224 */ /* 0x000fe200078e00e9 */
[----:B------:R-:W-:Y:S01]  /*5ae0*/  PRMT R139, RZ, 0x7610, R139 ;  /* 0x00007610ff8b7816 */ /* 0x000fe2000000008b */
[----:B------:R-:W-:Y:S01]  /*5af0*/  @P3 IMAD.MOV.U32 R111, RZ, RZ, R231 ;  /* 0x000000ffff6f3224 */ /* 0x000fe200078e00e7 */
[----:B------:R-:W-:Y:S02]  /*5b00*/  IADD3.X R234, PT, PT, R4, UR5, RZ, P4, !PT ;  /* 0x0000000504ea7c10 */ /* 0x000fe4000a7fe4ff */
[----:B------:R-:W-:Y:S02]  /*5b10*/  PRMT R138, RZ, 0x7610, R138 ;  /* 0x00007610ff8a7816 */ /* 0x000fe4000000008a */
[----:B------:R0:W2:Y:S01]  /*5b20*/  @P3 LDG.E.U8 R139, desc[UR24][R110.64] ;  /* 0x000000186e8b3981 */ /* 0x0000a2000c1e1100 */
[----:B------:R-:W-:Y:S01]  /*5b30*/  UIMAD UR4, UR14, 0x26, URZ ;  /* 0x000000260e0478a4 */ /* 0x000fe2000f8e02ff */
[----:B0-----:R-:W-:-:S02]  /*5b40*/  @P3 IMAD.MOV.U32 R110, RZ, RZ, R235 ;  /* 0x000000ffff6e3224 */ /* 0x001fc400078e00eb */
[----:B------:R-:W-:-:S05]  /*5b50*/  @P3 IMAD.MOV.U32 R111, RZ, RZ, R234 ;  /* 0x000000ffff6f3224 */ /* 0x000fca00078e00ea */
[----:B------:R0:W2:Y:S01]  /*5b60*/  @P3 LDG.E.U8 R138, desc[UR24][R110.64] ;  /* 0x000000186e8a3981 */ /* 0x0000a2000c1e1100 */
[----:B------:R-:W-:Y:S02]  /*5b70*/  USHF.R.S32.HI UR5, URZ, 0x1f, UR4 ;  /* 0x0000001fff057899 */ /* 0x000fe40008011404 */
[----:B------:R-:W-:Y:S02]  /*5b80*/  IADD3 R113, P4, PT, R0, UR4, RZ ;  /* 0x0000000400717c10 */ /* 0x000fe4000ff9e0ff */
[----:B0-----:R-:W-:-:S04]  /*5b90*/  SHF.R.U64 R110, R118, 0x19, RZ ;  /* 0x00000019766e7819 */ /* 0x001fc800000012ff */
[----:B------:R-:W-:Y:S02]  /*5ba0*/  LOP3.LUT P3, RZ, R110, 0x1, RZ, 0xc0, !PT ;  /* 0x000000016eff7812 */ /* 0x000fe4000786c0ff */
[----:B------:R-:W-:Y:S02]  /*5bb0*/  IADD3.X R114, PT, PT, R2, UR5, RZ, P4, !PT ;  /* 0x0000000502727c10 */ /* 0x000fe4000a7fe4ff */
[----:B------:R-:W-:-:S09]  /*5bc0*/  PRMT R137, RZ, 0x7610, R137 ;  /* 0x00007610ff897816 */ /* 0x000fd20000000089 */
[----:B------:R-:W-:Y:S02]  /*5bd0*/  @P3 IMAD.MOV.U32 R110, RZ, RZ, R113 ;  /* 0x000000ffff6e3224 */ /* 0x000fe400078e0071 */
[----:B------:R-:W-:Y:S01]  /*5be0*/  @P3 IMAD.MOV.U32 R111, RZ, RZ, R114 ;  /* 0x000000ffff6f3224 */ /* 0x000fe200078e0072 */
[----:B------:R-:W-:-:S04]  /*5bf0*/  PRMT R142, RZ, 0x7610, R142 ;  /* 0x00007610ff8e7816 */ /* 0x000fc8000000008e */
[----:B------:R0:W2:Y:S02]  /*5c00*/  @P3 LDG.E.U8 R137, desc[UR24][R110.64] ;  /* 0x000000186e893981 */ /* 0x0000a4000c1e1100 */
[----:B0-----:R-:W-:Y:S02]  /*5c10*/  IADD3 R110, P4, PT, R3, UR4, RZ ;  /* 0x00000004036e7c10 */ /* 0x001fe4000ff9e0ff */
[----:B------:R-:W-:Y:S02]  /*5c20*/  STL [R1+0x54], R113 ;  /* 0x0000547101007387 */ /* 0x000fe40000100800 */
[----:B------:R-:W-:Y:S02]  /*5c30*/  IADD3.X R111, PT, PT, R4, UR5, RZ, P4, !PT ;  /* 0x00000005046f7c10 */ /* 0x000fe4000a7fe4ff */
[----:B------:R-:W-:Y:S04]  /*5c40*/  STL [R1+0x50], R114 ;  /* 0x0000507201007387 */ /* 0x000fe80000100800 */
[----:B------:R0:W-:Y:S04]  /*5c50*/  STL [R1+0x5c], R110 ;  /* 0x00005c6e01007387 */ /* 0x0001e80000100800 */
[----:B------:R0:W2:Y:S01]  /*5c60*/  @P3 LDG.E.U8 R142, desc[UR24][R110.64] ;  /* 0x000000186e8e3981 */ /* 0x0000a2000c1e1100 */
[----:B------:R-:W-:Y:S01]  /*5c70*/  UIMAD UR4, UR14, 0x2e, URZ ;  /* 0x0000002e0e0478a4 */ /* 0x000fe2000f8e02ff */
[----:B0-----:R-:W-:-:S04]  /*5c80*/  SHF.R.U64 R110, R118, 0x11, RZ ;  /* 0x00000011766e7819 */ /* 0x001fc800000012ff */
[----:B------:R-:W-:Y:S01]  /*5c90*/  LOP3.LUT P3, RZ, R110, 0x1, RZ, 0xc0, !PT ;  /* 0x000000016eff7812 */ /* 0x000fe2000786c0ff */
[----:B------:R-:W-:Y:S02]  /*5ca0*/  USHF.R.S32.HI UR5, URZ, 0x1f, UR4 ;  /* 0x0000001fff057899 */ /* 0x000fe40008011404 */
[----:B------:R-:W-:Y:S01]  /*5cb0*/  IADD3 R113, P4, PT, R0, UR4, RZ ;  /* 0x0000000400717c10 */ /* 0x000fe2000ff9e0ff */
[----:B------:R0:W-:Y:S03]  /*5cc0*/  STL [R1+0x58], R111 ;  /* 0x0000586f01007387 */ /* 0x0001e60000100800 */
[----:B------:R-:W-:Y:S01]  /*5cd0*/  IADD3.X R114, PT, PT, R2, UR5, RZ, P4, !PT ;  /* 0x0000000502727c10 */ /* 0x000fe2000a7fe4ff */
[----:B------:R1:W-:Y:S01]  /*5ce0*/  STL [R1+0xd4], R113 ;  /* 0x0000d47101007387 */ /* 0x0003e20000100800 */
[----:B------:R-:W-:-:S04]  /*5cf0*/  PRMT R141, RZ, 0x7610, R141 ;  /* 0x00007610ff8d7816 */ /* 0x000fc8000000008d */
[----:B------:R-:W-:Y:S01]  /*5d00*/  @P3 IMAD.MOV.U32 R110, RZ, RZ, R113 ;  /* 0x000000ffff6e3224 */ /* 0x000fe200078e0071 */
[----:B------:R3:W-:Y:S01]  /*5d10*/  STL [R1+0xd0], R114 ;  /* 0x0000d07201007387 */ /* 0x0007e20000100800 */
[----:B0-----:R-:W-:Y:S01]  /*5d20*/  @P3 IMAD.MOV.U32 R111, RZ, RZ, R114 ;  /* 0x000000ffff6f3224 */ /* 0x001fe200078e0072 */
[----:B-1----:R-:W-:-:S04]  /*5d30*/  IADD3 R113, P4, PT, R3, UR4, RZ ;  /* 0x0000000403717c10 */ /* 0x002fc8000ff9e0ff */
[----:B------:R0:W2:Y:S01]  /*5d40*/  @P3 LDG.E.U8 R141, desc[UR24][R110.64] ;  /* 0x000000186e8d3981 */ /* 0x0000a2000c1e1100 */
[----:B---3--:R-:W-:Y:S02]  /*5d50*/  IADD3.X R114, PT, PT, R4, UR5, RZ, P4, !PT ;  /* 0x0000000504727c10 */ /* 0x008fe4000a7fe4ff */
[----:B------:R-:W-:Y:S01]  /*5d60*/  PRMT R140, RZ, 0x7610, R140 ;  /* 0x00007610ff8c7816 */ /* 0x000fe2000000008c */
[----:B0-----:R-:W-:Y:S02]  /*5d70*/  @P3 IMAD.MOV.U32 R110, RZ, RZ, R113 ;  /* 0x000000ffff6e3224 */ /* 0x001fe400078e0071 */
[----:B------:R-:W-:-:S05]  /*5d80*/  @P3 IMAD.MOV.U32 R111, RZ, RZ, R114 ;  /* 0x000000ffff6f3224 */ /* 0x000fca00078e0072 */
[----:B------:R0:W3:Y:S01]  /*5d90*/  @P3 LDG.E.U8 R140, desc[UR24][R110.64] ;  /* 0x000000186e8c3981 */ /* 0x0000e2000c1e1100 */
[----:B------:R-:W-:Y:S01]  /*5da0*/  LOP3.LUT R112, R97, 0x20, RZ, 0x3c, !PT ;  /* 0x0000002061707812 */ /* 0x000fe200078e3cff */
[----:B------:R-:W-:Y:S01]  /*5db0*/  UIMAD UR4, UR14, 0x36, URZ ;  /* 0x000000360e0478a4 */ /* 0x000fe2000f8e02ff */
[----:B0-----:R-:W-:-:S04]  /*5dc0*/  SHF.R.U64 R110, R118, 0x9, RZ ;  /* 0x00000009766e7819 */ /* 0x001fc800000012ff */
[----:B------:R-:W-:Y:S01]  /*5dd0*/  LOP3.LUT P3, RZ, R110, 0x1, RZ, 0xc0, !PT ;  /* 0x000000016eff7812 */ /* 0x000fe2000786c0ff */
[----:B------:R-:W-:Y:S01]  /*5de0*/  STS.U8 [R112+UR9+0x100], R194 ;  /* 0x000100c270007988 */ /* 0x000fe20008000009 */
[----:B------:R-:W-:-:S03]  /*5df0*/  USHF.R.S32.HI UR5, URZ, 0x1f, UR4 ;  /* 0x0000001fff057899 */ /* 0x000fc60008011404 */
[----:B------:R-:W-:Y:S04]  /*5e00*/  STS.U8 [R112+UR9+0x4100], R207 ;  /* 0x004100cf70007988 */ /* 0x000fe80008000009 */
[----:B------:R-:W-:Y:S04]  /*5e10*/  STS.U8 [R112+UR9+0x500], R203 ;  /* 0x000500cb70007988 */ /* 0x000fe80008000009 */
[----:B------:R0:W-:Y:S04]  /*5e20*/  STL [R1+0xdc], R113 ;  /* 0x0000dc7101007387 */ /* 0x0001e80000100800 */
[----:B------:R-:W-:Y:S04]  /*5e30*/  STS.U8 [R112+UR9+0x4500], R198 ;  /* 0x004500c670007988 */ /* 0x000fe80008000009 */
[----:B------:R-:W-:Y:S01]  /*5e40*/  STS.U8 [R112+UR9+0x900], R206 ;  /* 0x000900ce70007988 */ /* 0x000fe20008000009 */
[----:B0-----:R-:W-:-:S03]  /*5e50*/  IADD3 R113, P4, PT, R0, UR4, RZ ;  /* 0x0000000400717c10 */ /* 0x001fc6000ff9e0ff */
[----:B------:R-:W-:Y:S04]  /*5e60*/  STS.U8 [R112+UR9+0x4900], R205 ;  /* 0x004900cd70007988 */ /* 0x000fe80008000009 */
[----:B------:R-:W-:Y:S01]  /*5e70*/  STS.U8 [R112+UR9+0xd00], R190 ;  /* 0x000d00be70007988 */ /* 0x000fe20008000009 */
[----:B------:R-:W-:-:S03]  /*5e80*/  @P3 IMAD.MOV.U32 R110, RZ, RZ, R113 ;  /* 0x000000ffff6e3224 */ /* 0x000fc600078e0071 */
[----:B------:R0:W-:Y:S04]  /*5e90*/  STL [R1+0xd8], R114 ;  /* 0x0000d87201007387 */ /* 0x0001e80000100800 */
[----:B------:R-:W-:Y:S01]  /*5ea0*/  STS.U8 [R112+UR9+0x4d00], R202 ;  /* 0x004d00ca70007988 */ /* 0x000fe20008000009 */
[----:B------:R-:W-:-:S03]  /*5eb0*/  PRMT R145, RZ, 0x7610, R145 ;  /* 0x00007610ff917816 */ /* 0x000fc60000000091 */
[----:B------:R-:W-:Y:S01]  /*5ec0*/  STS.U8 [R112+UR9+0x1100], R197 ;  /* 0x001100c570007988 */ /* 0x000fe20008000009 */
[----:B0-----:R-:W-:-:S03]  /*5ed0*/  IADD3.X R114, PT, PT, R2, UR5, RZ, P4, !PT ;  /* 0x0000000502727c10 */ /* 0x001fc6000a7fe4ff */
[----:B------:R0:W-:Y:S04]  /*5ee0*/  STL [R1+0x154], R113 ;  /* 0x0001547101007387 */ /* 0x0001e80000100800 */
[----:B------:R-:W-:Y:S01]  /*5ef0*/  STS.U8 [R112+UR9+0x5100], R196 ;  /* 0x005100c470007988 */ /* 0x000fe20008000009 */
[----:B------:R-:W-:-:S03]  /*5f00*/  @P3 IMAD.MOV.U32 R111, RZ, RZ, R114 ;  /* 0x000000ffff6f3224 */ /* 0x000fc600078e0072 */
[----:B------:R-:W-:Y:S01]  /*5f10*/  STS.U8 [R112+UR9+0x1500], R199 ;  /* 0x001500c770007988 */ /* 0x000fe20008000009 */
[----:B0-----:R-:W-:-:S03]  /*5f20*/  IADD3 R113, P4, PT, R3, UR4, RZ ;  /* 0x0000000403717c10 */ /* 0x001fc6000ff9e0ff */
[----:B------:R-:W-:Y:S04]  /*5f30*/  STS.U8 [R112+UR9+0x5500], R189 ;  /* 0x005500bd70007988 */ /* 0x000fe80008000009 */
[----:B------:R-:W-:Y:S04]  /*5f40*/  STS.U8 [R112+UR9+0x1900], R183 ;  /* 0x001900b770007988 */ /* 0x000fe80008000009 */
[----:B------:R0:W-:Y:S04]  /*5f50*/  STL [R1+0x150], R114 ;  /* 0x0001507201007387 */ /* 0x0001e80000100800 */
[----:B------:R-:W-:Y:S01]  /*5f60*/  STS.U8 [R112+UR9+0x5900], R204 ;  /* 0x005900cc70007988 */ /* 0x000fe20008000009 */
[----:B------:R-:W-:-:S03]  /*5f70*/  PRMT R144, RZ, 0x7610, R144 ;  /* 0x00007610ff907816 */ /* 0x000fc60000000090 */
[----:B------:R-:W-:Y:S01]  /*5f80*/  STS.U8 [R112+UR9+0x1d00], R187 ;  /* 0x001d00bb70007988 */ /* 0x000fe20008000009 */
[----:B0-----:R-:W-:-:S03]  /*5f90*/  IADD3.X R114, PT, PT, R4, UR5, RZ, P4, !PT ;  /* 0x0000000504727c10 */ /* 0x001fc6000a7fe4ff */
[----:B------:R0:W-:Y:S04]  /*5fa0*/  STS.U8 [R112+UR9+0x5d00], R180 ;  /* 0x005d00b470007988 */ /* 0x0001e80008000009 */
[----:B------:R1:W2:Y:S01]  /*5fb0*/  @P3 LDG.E.U8 R145, desc[UR24][R110.64] ;  /* 0x000000186e913981 */ /* 0x0002a2000c1e1100 */
[----:B0-----:R-:W-:Y:S01]  /*5fc0*/  LOP3.LUT R112, R97, 0x30, RZ, 0x3c, !PT ;  /* 0x0000003061707812 */ /* 0x001fe200078e3cff */
[----:B-1----:R-:W-:Y:S02]  /*5fd0*/  @P3 IMAD.MOV.U32 R110, RZ, RZ, R113 ;  /* 0x000000ffff6e3224 */ /* 0x002fe400078e0071 */
[----:B------:R-:W-:Y:S02]  /*5fe0*/  @P3 IMAD.MOV.U32 R111, RZ, RZ, R114 ;  /* 0x000000ffff6f3224 */ /* 0x000fe400078e0072 */
[----:B------:R-:W-:Y:S04]  /*5ff0*/  STS.U8 [R112+UR9+0x180], R179 ;  /* 0x000180b370007988 */ /* 0x000fe80008000009 */
[----:B------:R-:W-:Y:S04]  /*6000*/  STS.U8 [R112+UR9+0x4180], R201 ;  /* 0x004180c970007988 */ /* 0x000fe80008000009 */
[----:B------:R-:W-:Y:S04]  /*6010*/  STS.U8 [R112+UR9+0x580], R182 ;  /* 0x000580b670007988 */ /* 0x000fe80008000009 */
[----:B------:R0:W2:Y:S01]  /*6020*/  @P3 LDG.E.U8 R144, desc[UR24][R110.64] ;  /* 0x000000186e903981 */ /* 0x0000a2000c1e1100 */
[----:B------:R-:W-:-:S03]  /*6030*/  UIMAD UR4, UR14, 0x3e, URZ ;  /* 0x0000003e0e0478a4 */ /* 0x000fc6000f8e02ff */
[----:B------:R-:W-:Y:S04]  /*6040*/  STS.U8 [R112+UR9+0x4580], R178 ;  /* 0x004580b270007988 */ /* 0x000fe80008000009 */
[----:B------:R-:W-:Y:S01]  /*6050*/  STS.U8 [R112+UR9+0x980], R192 ;  /* 0x000980c070007988 */ /* 0x000fe20008000009 */
[----:B0-----:R-:W-:-:S03]  /*6060*/  SHF.R.U64 R110, R118, 0x1, RZ ;  /* 0x00000001766e7819 */ /* 0x001fc600000012ff */
[----:B------:R-:W-:Y:S01]  /*6070*/  STS.U8 [R112+UR9+0x4980], R191 ;  /* 0x004980bf70007988 */ /* 0x000fe20008000009 */
[----:B------:R-:W-:-:S03]  /*6080*/  LOP3.LUT P3, RZ, R110, 0x1, RZ, 0xc0, !PT ;  /* 0x000000016eff7812 */ /* 0x000fc6000786c0ff */
[----:B------:R-:W-:Y:S01]  /*6090*/  STS.U8 [R112+UR9+0xd80], R169 ;  /* 0x000d80a970007988 */ /* 0x000fe20008000009 */
[----:B------:R-:W-:-:S03]  /*60a0*/  USHF.R.S32.HI UR5, URZ, 0x1f, UR4 ;  /* 0x0000001fff057899 */ /* 0x000fc60008011404 */
[----:B------:R-:W-:Y:S04]  /*60b0*/  STS.U8 [R112+UR9+0x4d80], R176 ;  /* 0x004d80b070007988 */ /* 0x000fe80008000009 */
[----:B------:R-:W-:Y:S01]  /*60c0*/  STS.U8 [R112+UR9+0x1180], R195 ;  /* 0x001180c370007988 */ /* 0x000fe20008000009 */
[----:B------:R-:W-:-:S03]  /*60d0*/  IADD3 R111, P4, PT, R0, UR4, RZ ;  /* 0x00000004006f7c10 */ /* 0x000fc6000ff9e0ff */
[----:B------:R-:W-:Y:S04]  /*60e0*/  STS.U8 [R112+UR9+0x5180], R181 ;  /* 0x005180b570007988 */ /* 0x000fe80008000009 */
[----:B------:R-:W-:Y:S04]  /*60f0*/  STS.U8 [R112+UR9+0x1580], R185 ;  /* 0x001580b970007988 */ /* 0x000fe80008000009 */
[----:B------:R-:W-:Y:S04]  /*6100*/  STS.U8 [R112+UR9+0x5580], R184 ;  /* 0x005580b870007988 */ /* 0x000fe80008000009 */
[----:B------:R-:W-:Y:S04]  /*6110*/  STS.U8 [R112+UR9+0x1980], R163 ;  /* 0x001980a370007988 */ /* 0x000fe80008000009 */
[----:B------:R-:W-:Y:S04]  /*6120*/  STS.U8 [R112+UR9+0x5980], R188 ;  /* 0x005980bc70007988 */ /* 0x000fe80008000009 */
[----:B------:R-:W-:Y:S04]  /*6130*/  STS.U8 [R112+UR9+0x1d80], R167 ;  /* 0x001d80a770007988 */ /* 0x000fe80008000009 */
[----:B------:R0:W-:Y:S01]  /*6140*/  STS.U8 [R112+UR9+0x5d80], R166 ;  /* 0x005d80a670007988 */ /* 0x0001e20008000009 */
[----:B------:R-:W-:-:S03]  /*6150*/  @P3 IMAD.MOV.U32 R110, RZ, RZ, R111 ;  /* 0x000000ffff6e3224 */ /* 0x000fc600078e006f */
[----:B------:R-:W-:Y:S01]  /*6160*/  STL [R1+0x15c], R113 ;  /* 0x00015c7101007387 */ /* 0x000fe20000100800 */
[----:B0-----:R-:W-:-:S03]  /*6170*/  IADD3.X R112, PT, PT, R2, UR5, RZ, P4, !PT ;  /* 0x0000000502707c10 */ /* 0x001fc6000a7fe4ff */
[----:B------:R-:W-:Y:S04]  /*6180*/  STL [R1+0x158], R114 ;  /* 0x0001587201007387 */ /* 0x000fe80000100800 */
[----:B------:R0:W-:Y:S01]  /*6190*/  STL [R1+0x1d4], R111 ;  /* 0x0001d46f01007387 */ /* 0x0001e20000100800 */
[----:B------:R-:W-:-:S03]  /*61a0*/  PRMT R143, RZ, 0x7610, R143 ;  /* 0x00007610ff8f7816 */ /* 0x000fc6000000008f */
[----:B------:R1:W-:Y:S01]  /*61b0*/  STL [R1+0x1d0], R112 ;  /* 0x0001d07001007387 */ /* 0x0003e20000100800 */
[----:B0-----:R-:W-:Y:S01]  /*61c0*/  @P3 IMAD.MOV.U32 R111, RZ, RZ, R112 ;  /* 0x000000ffff6f3224 */ /* 0x001fe200078e0070 */
[----:B-1----:R-:W-:-:S04]  /*61d0*/  IADD3 R112, P4, PT, R3, UR4, RZ ;  /* 0x0000000403707c10 */ /* 0x002fc8000ff9e0ff */
[----:B------:R0:W3:Y:S01]  /*61e0*/  @P3 LDG.E.U8 R143, desc[UR24][R110.64] ;  /* 0x000000186e8f3981 */ /* 0x0000e2000c1e1100 */
[----:B------:R-:W-:Y:S02]  /*61f0*/  IADD3.X R113, PT, PT, R4, UR5, RZ, P4, !PT ;  /* 0x0000000504717c10 */ /* 0x000fe4000a7fe4ff */
[----:B------:R-:W-:Y:S01]  /*6200*/  PRMT R146, RZ, 0x7610, R146 ;  /* 0x00007610ff927816 */ /* 0x000fe20000000092 */
[----:B0-----:R-:W-:Y:S02]  /*6210*/  @P3 IMAD.MOV.U32 R110, RZ, RZ, R112 ;  /* 0x000000ffff6e3224 */ /* 0x001fe400078e0070 */
[----:B------:R-:W-:Y:S01]  /*6220*/  @P3 IMAD.MOV.U32 R111, RZ, RZ, R113 ;  /* 0x000000ffff6f3224 */ /* 0x000fe200078e0071 */
[----:B------:R-:W-:Y:S01]  /*6230*/  LOP3.LUT R120, R97, 0x40, RZ, 0x3c, !PT ;  /* 0x0000004061787812 */ /* 0x000fe200078e3cff */
[----:B------:R-:W-:-:S03]  /*6240*/  UIMAD UR4, UR14, 0x7, URZ ;  /* 0x000000070e0478a4 */ /* 0x000fc6000f8e02ff */
[----:B------:R0:W3:Y:S01]  /*6250*/  @P3 LDG.E.U8 R146, desc[UR24][R110.64] ;  /* 0x000000186e923981 */ /* 0x0000e2000c1e1100 */
[----:B------:R-:W-:-:S03]  /*6260*/  USHF.R.S32.HI UR5, URZ, 0x1f, UR4 ;  /* 0x0000001fff057899 */ /* 0x000fc60008011404 */
[----:B------:R-:W-:Y:S01]  /*6270*/  STS.U8 [R120+UR9+0x200], R161 ;  /* 0x000200a178007988 */ /* 0x000fe20008000009 */
[----:B0-----:R-:W-:-:S03]  /*6280*/  VIADD R110, R216, 0xfffffff8 ;  /* 0xfffffff8d86e7836 */ /* 0x001fc60000000000 */
[----:B------:R-:W-:Y:S02]  /*6290*/  STS.U8 [R120+UR9+0x4200], R186 ;  /* 0x004200ba78007988 */ /* 0x000fe40008000009 */
[----:B------:R-:W-:Y:S02]  /*62a0*/  ISETP.GE.U32.AND P3, PT, R110, 0x7fffffb9, PT ;  /* 0x7fffffb96e00780c */ /* 0x000fe40003f66070 */
[----:B------:R-:W-:Y:S01]  /*62b0*/  STS.U8 [R120+UR9+0x600], R165 ;  /* 0x000600a578007988 */ /* 0x000fe20008000009 */
[----:B------:R-:W-:-:S03]  /*62c0*/  IADD3 R110, P4, PT, R0, UR4, RZ ;  /* 0x00000004006e7c10 */ /* 0x000fc6000ff9e0ff */
[----:B------:R-:W-:Y:S01]  /*62d0*/  STS.U8 [R120+UR9+0x4600], R164 ;  /* 0x004600a478007988 */ /* 0x000fe20008000009 */
[----:B------:R-:W-:-:S03]  /*62e0*/  IADD3.X R111, PT, PT, R2, UR5, RZ, P4, !PT ;  /* 0x00000005026f7c10 */ /* 0x000fc6000a7fe4ff */
[----:B------:R-:W-:Y:S04]  /*62f0*/  STS.U8 [R120+UR9+0xa00], R171 ;  /* 0x000a00ab78007988 */ /* 0x000fe80008000009 */
[----:B------:R-:W-:Y:S04]  /*6300*/  STS.U8 [R120+UR9+0x4a00], R170 ;  /* 0x004a00aa78007988 */ /* 0x000fe80008000009 */
[----:B------:R0:W-:Y:S04]  /*6310*/  STL [R1+0x1dc], R112 ;  /* 0x0001dc7001007387 */ /* 0x0001e80000100800 */
[----:B------:R1:W-:Y:S04]  /*6320*/  STS.U8 [R120+UR9+0xe00], R150 ;  /* 0x000e009678007988 */ /* 0x0003e80008000009 */
[----:B------:R-:W-:Y:S01]  /*6330*/  STS.U8 [R120+UR9+0x4e00], R175 ;  /* 0x004e00af78007988 */ /* 0x000fe20008000009 */
[----:B0-----:R-:W-:-:S03]  /*6340*/  IADD3 R112, P4, PT, R3, UR4, RZ ;  /* 0x0000000403707c10 */ /* 0x001fc6000ff9e0ff */
[----:B------:R-:W-:Y:S01]  /*6350*/  STS.U8 [R120+UR9+0x1200], R158 ;  /* 0x0012009e78007988 */ /* 0x000fe20008000009 */
[----:B-1----:R-:W-:-:S03]  /*6360*/  PRMT R150, RZ, 0x7610, R150 ;  /* 0x00007610ff967816 */ /* 0x002fc60000000096 */
[----:B------:R0:W-:Y:S01]  /*6370*/  STS.U8 [R120+UR9+0x5200], R149 ;  /* 0x0052009578007988 */ /* 0x0001e20008000009 */
[----:B------:R-:W-:Y:S01]  /*6380*/  VIADD R114, R216, 0xfffffff0 ;  /* 0xfffffff0d8727836 */ /* 0x000fe20000000000 */
[----:B------:R-:W-:Y:S02]  /*6390*/  UIMAD UR4, UR14, 0xf, URZ ;  /* 0x0000000f0e0478a4 */ /* 0x000fe4000f8e02ff */
[----:B------:R1:W-:Y:S01]  /*63a0*/  STL [R1+0x1d8], R113 ;  /* 0x0001d87101007387 */ /* 0x0003e20000100800 */
[----:B------:R-:W-:-:S03]  /*63b0*/  SHF.R.U64 R116, R118, 0x18, RZ ;  /* 0x0000001876747819 */ /* 0x000fc600000012ff */
[----:B------:R-:W3:Y:S01]  /*63c0*/  @!P3 LDG.E.U8 R150, desc[UR24][R110.64] ;  /* 0x000000186e96b981 */ /* 0x000ee2000c1e1100 */
[----:B0-----:R-:W-:Y:S02]  /*63d0*/  PRMT R149, RZ, 0x7610, R149 ;  /* 0x00007610ff957816 */ /* 0x001fe40000000095 */
[----:B-1----:R-:W-:Y:S01]  /*63e0*/  IADD3.X R113, PT, PT, R4, UR5, RZ, P4, !PT ;  /* 0x0000000504717c10 */ /* 0x002fe2000a7fe4ff */
[----:B------:R-:W-:-:S04]  /*63f0*/  USHF.R.S32.HI UR5, URZ, 0x1f, UR4 ;  /* 0x0000001fff057899 */ /* 0x000fc80008011404 */
[----:B------:R-:W3:Y:S01]  /*6400*/  @!P3 LDG.E.U8 R149, desc[UR24][R112.64] ;  /* 0x000000187095b981 */ /* 0x000ee2000c1e1100 */
[----:B------:R-:W-:Y:S02]  /*6410*/  ISETP.GE.U32.AND P3, PT, R114, 0x7fffffb1, PT ;  /* 0x7fffffb17200780c */ /* 0x000fe40003f66070 */
[----:B------:R-:W-:Y:S01]  /*6420*/  IADD3 R114, P4, PT, R0, UR4, RZ ;  /* 0x0000000400727c10 */ /* 0x000fe2000ff9e0ff */
[----:B------:R-:W-:Y:S01]  /*6430*/  STS.U8 [R120+UR9+0x1600], R157 ;  /* 0x0016009d78007988 */ /* 0x000fe20008000009 */
[----:B------:R-:W-:Y:S02]  /*6440*/  LOP3.LUT P5, RZ, R116, 0x1, RZ, 0xc0, !PT ;  /* 0x0000000174ff7812 */ /* 0x000fe400078ac0ff */
[----:B------:R-:W-:Y:S01]  /*6450*/  IADD3.X R115, PT, PT, R2, UR5, RZ, P4, !PT ;  /* 0x0000000502737c10 */ /* 0x000fe2000a7fe4ff */
[----:B------:R-:W-:Y:S01]  /*6460*/  STS.U8 [R120+UR9+0x5600], R156 ;  /* 0x0056009c78007988 */ /* 0x000fe20008000009 */
[----:B------:R-:W-:-:S03]  /*6470*/  IADD3 R116, P4, PT, R3, UR4, RZ ;  /* 0x0000000403747c10 */ /* 0x000fc6000ff9e0ff */
[----:B------:R0:W-:Y:S01]  /*6480*/  STS.U8 [R120+UR9+0x1a00], R148 ;  /* 0x001a009478007988 */ /* 0x0001e20008000009 */
[----:B------:R-:W-:-:S03]  /*6490*/  IADD3.X R117, PT, PT, R4, UR5, RZ, P4, !PT ;  /* 0x0000000504757c10 */ /* 0x000fc6000a7fe4ff */
[----:B------:R-:W-:Y:S01]  /*64a0*/  STS.U8 [R120+UR9+0x5a00], R162 ;  /* 0x005a00a278007988 */ /* 0x000fe20008000009 */
[----:B------:R-:W-:-:S03]  /*64b0*/  SHF.R.U64 R119, R118, 0x10, RZ ;  /* 0x0000001076777819 */ /* 0x000fc600000012ff */
[----:B------:R1:W-:Y:S01]  /*64c0*/  STS.U8 [R120+UR9+0x1e00], R154 ;  /* 0x001e009a78007988 */ /* 0x0003e20008000009 */
[----:B0-----:R-:W-:Y:S01]  /*64d0*/  PRMT R148, RZ, 0x7610, R148 ;  /* 0x00007610ff947816 */ /* 0x001fe20000000094 */
[----:B------:R-:W-:Y:S01]  /*64e0*/  UIMAD UR4, UR14, 0x17, URZ ;  /* 0x000000170e0478a4 */ /* 0x000fe2000f8e02ff */
[----:B------:R-:W-:Y:S02]  /*64f0*/  SHF.R.U64 R118, R118, 0x8, RZ ;  /* 0x0000000876767819 */ /* 0x000fe400000012ff */
[----:B-1----:R-:W-:Y:S02]  /*6500*/  PRMT R154, RZ, 0x7610, R154 ;  /* 0x00007610ff9a7816 */ /* 0x002fe4000000009a */
[----:B------:R-:W3:Y:S01]  /*6510*/  @!P3 LDG.E.U8 R148, desc[UR24][R114.64] ;  /* 0x000000187294b981 */ /* 0x000ee2000c1e1100 */
[----:B------:R-:W-:-:S03]  /*6520*/  USHF.R.S32.HI UR5, URZ, 0x1f, UR4 ;  /* 0x0000001fff057899 */ /* 0x000fc60008011404 */
[----:B------:R-:W3:Y:S01]  /*6530*/  @!P3 LDG.E.U8 R154, desc[UR24][R116.64] ;  /* 0x00000018749ab981 */ /* 0x000ee2000c1e1100 */
[----:B------:R-:W-:Y:S02]  /*6540*/  LOP3.LUT P3, RZ, R118, 0x1, RZ, 0xc0, !PT ;  /* 0x0000000176ff7812 */ /* 0x000fe4000786c0ff */
[----:B------:R-:W-:Y:S02]  /*6550*/  IADD3 R118, P6, PT, R0, UR4, RZ ;  /* 0x0000000400767c10 */ /* 0x000fe4000ffde0ff */
[----:B------:R-:W-:Y:S02]  /*6560*/  LOP3.LUT P4, RZ, R119, 0x1, RZ, 0xc0, !PT ;  /* 0x0000000177ff7812 */ /* 0x000fe4000788c0ff */
[----:B------:R-:W-:Y:S02]  /*6570*/  IADD3.X R119, PT, PT, R2, UR5, RZ, P6, !PT ;  /* 0x0000000502777c10 */ /* 0x000fe4000b7fe4ff */
[----:B------:R-:W-:Y:S02]  /*6580*/  LOP3.LUT R156, R97, 0x50, RZ, 0x3c, !PT ;  /* 0x00000050619c7812 */ /* 0x000fe400078e3cff */
[----:B------:R-:W-:Y:S01]  /*6590*/  LOP3.LUT P6, RZ, R127, 0x1, RZ, 0xc0, !PT ;  /* 0x000000017fff7812 */ /* 0x000fe200078cc0ff */
[----:B------:R-:W-:Y:S04]  /*65a0*/  STS.U8 [R120+UR9+0x5e00], R172 ;  /* 0x005e00ac78007988 */ /* 0x000fe80008000009 */
[----:B------:R-:W-:Y:S04]  /*65b0*/  STS.U8 [R156+UR9+0x280], R200 ;  /* 0x000280c89c007988 */ /* 0x000fe80008000009 */
[----:B------:R0:W-:Y:S02]  /*65c0*/  STS.U8 [R156+UR9+0x4280], R152 ;  /* 0x004280989c007988 */ /* 0x0001e40008000009 */
[----:B0-----:R-:W-:-:S06]  /*65d0*/  PRMT R152, RZ, 0x7610, R152 ;  /* 0x00007610ff987816 */ /* 0x001fcc0000000098 */
[----:B------:R-:W3:Y:S01]  /*65e0*/  @P6 LDG.E.U8 R152, desc[UR24][R118.64] ;  /* 0x0000001876986981 */ /* 0x000ee2000c1e1100 */
[----:B------:R-:W-:-:S04]  /*65f0*/  IADD3 R120, P6, PT, R3, UR4, RZ ;  /* 0x0000000403787c10 */ /* 0x000fc8000ffde0ff */
[----:B------:R-:W-:Y:S02]  /*6600*/  IADD3.X R121, PT, PT, R4, UR5, RZ, P6, !PT ;  /* 0x0000000504797c10 */ /* 0x000fe4000b7fe4ff */
[----:B------:R-:W-:Y:S01]  /*6610*/  LOP3.LUT P6, RZ, R127, 0x1, RZ, 0xc0, !PT ;  /* 0x000000017fff7812 */ /* 0x000fe200078cc0ff */
[----:B------:R-:W-:Y:S01]  /*6620*/  STS.U8 [R156+UR9+0x680], R193 ;  /* 0x000680c19c007988 */ /* 0x000fe20008000009 */
[----:B------:R-:W-:-:S03]  /*6630*/  UIMAD UR4, UR14, 0x1f, URZ ;  /* 0x0000001f0e0478a4 */ /* 0x000fc6000f8e02ff */
[----:B------:R0:W-:Y:S01]  /*6640*/  STS.U8 [R156+UR9+0x4680], R151 ;  /* 0x004680979c007988 */ /* 0x0001e20008000009 */
[----:B------:R-:W-:Y:S01]  /*6650*/  USHF.R.S32.HI UR5, URZ, 0x1f, UR4 ;  /* 0x0000001fff057899 */ /* 0x000fe20008011404 */
[----:B0-----:R-:W-:-:S06]  /*6660*/  PRMT R151, RZ, 0x7610, R151 ;  /* 0x00007610ff977816 */ /* 0x001fcc0000000097 */
[----:B------:R-:W3:Y:S01]  /*6670*/  @P6 LDG.E.U8 R151, desc[UR24][R120.64] ;  /* 0x0000001878976981 */ /* 0x000ee2000c1e1100 */
[----:B------:R-:W-:-:S04]  /*6680*/  IADD3 R239, P6, PT, R0, UR4, RZ ;  /* 0x0000000400ef7c10 */ /* 0x000fc8000ffde0ff */
[----:B------:R-:W-:Y:S01]  /*6690*/  IADD3.X R237, PT, PT, R2, UR5, RZ, P6, !PT ;  /* 0x0000000502ed7c10 */ /* 0x000fe2000b7fe4ff */
[----:B------:R-:W-:Y:S01]  /*66a0*/  STS.U8 [R156+UR9+0xa80], R177 ;  /* 0x000a80b19c007988 */ /* 0x000fe20008000009 */
[----:B------:R-:W-:-:S03]  /*66b0*/  IADD3 R243, P6, PT, R3, UR4, RZ ;  /* 0x0000000403f37c10 */ /* 0x000fc6000ffde0ff */
[----:B------:R0:W-:Y:S01]  /*66c0*/  STS.U8 [R156+UR9+0x4a80], R147 ;  /* 0x004a80939c007988 */ /* 0x0001e20008000009 */
[----:B------:R-:W-:-:S03]  /*66d0*/  IADD3.X R241, PT, PT, R4, UR5, RZ, P6, !PT ;  /* 0x0000000504f17c10 */ /* 0x000fc6000b7fe4ff */
[----:B------:R-:W-:Y:S04]  /*66e0*/  STS.U8 [R156+UR9+0xe80], R155 ;  /* 0x000e809b9c007988 */ /* 0x000fe80008000009 */
[----:B------:R1:W-:Y:S04]  /*66f0*/  STS.U8 [R156+UR9+0x4e80], R126 ;  /* 0x004e807e9c007988 */ /* 0x0003e80008000009 */
[----:B------:R2:W-:Y:S01]  /*6700*/  STS.U8 [R156+UR9+0x1280], R153 ;  /* 0x001280999c007988 */ /* 0x0005e20008000009 */
[----:B0-----:R-:W-:-:S03]  /*6710*/  PRMT R147, RZ, 0x7610, R147 ;  /* 0x00007610ff937816 */ /* 0x001fc60000000093 */
[----:B------:R-:W-:Y:S01]  /*6720*/  STS.U8 [R156+UR9+0x5280], R123 ;  /* 0x0052807b9c007988 */ /* 0x000fe20008000009 */
[----:B------:R-:W-:Y:S01]  /*6730*/  @!P2 IMAD.MOV.U32 R127, RZ, RZ, R237 ;  /* 0x000000ffff7fa224 */ /* 0x000fe200078e00ed */
[----:B------:R-:W-:Y:S02]  /*6740*/  UIMAD UR4, UR14, 0x27, URZ ;  /* 0x000000270e0478a4 */ /* 0x000fe4000f8e02ff */
[----:B------:R0:W-:Y:S01]  /*6750*/  STS.U8 [R156+UR9+0x1680], R124 ;  /* 0x0016807c9c007988 */ /* 0x0001e20008000009 */
[----:B-1----:R-:W-:Y:S01]  /*6760*/  @!P2 IMAD.MOV.U32 R126, RZ, RZ, R239 ;  /* 0x000000ffff7ea224 */ /* 0x002fe200078e00ef */
[----:B--2---:R-:W-:Y:S02]  /*6770*/  PRMT R153, RZ, 0x7610, R153 ;  /* 0x00007610ff997816 */ /* 0x004fe40000000099 */
[----:B------:R1:W-:Y:S01]  /*6780*/  STS.U8 [R156+UR9+0x5680], R125 ;  /* 0x0056807d9c007988 */ /* 0x0003e20008000009 */
[----:B------:R-:W-:-:S03]  /*6790*/  USHF.R.S32.HI UR5, URZ, 0x1f, UR4 ;  /* 0x0000001fff057899 */ /* 0x000fc60008011404 */
[----:B------:R2:W3:Y:S01]  /*67a0*/  @!P2 LDG.E.U8 R153, desc[UR24][R126.64] ;  /* 0x000000187e99a981 */ /* 0x0004e2000c1e1100 */
[----:B0-----:R-:W-:Y:S02]  /*67b0*/  @!P2 IMAD.MOV.U32 R124, RZ, RZ, R243 ;  /* 0x000000ffff7ca224 */ /* 0x001fe400078e00f3 */
[----:B-1----:R-:W-:-:S05]  /*67c0*/  @!P2 IMAD.MOV.U32 R125, RZ, RZ, R241 ;  /* 0x000000ffff7da224 */ /* 0x002fca00078e00f1 */
[----:B------:R-:W3:Y:S01]  /*67d0*/  @!P2 LDG.E.U8 R147, desc[UR24][R124.64] ;  /* 0x000000187c93a981 */ /* 0x000ee2000c1e1100 */
[----:B------:R-:W-:-:S04]  /*67e0*/  IADD3 R157, P2, PT, R0, UR4, RZ ;  /* 0x00000004009d7c10 */ /* 0x000fc8000ff5e0ff */
[----:B------:R-:W-:Y:S01]  /*67f0*/  IADD3.X R158, PT, PT, R2, UR5, RZ, P2, !PT ;  /* 0x00000005029e7c10 */ /* 0x000fe200097fe4ff */
[----:B------:R-:W-:Y:S01]  /*6800*/  STS.U8 [R156+UR9+0x1a80], R129 ;  /* 0x001a80819c007988 */ /* 0x000fe20008000009 */
[----:B--2---:R-:W-:-:S03]  /*6810*/  PRMT R127, RZ, 0x7610, R127 ;  /* 0x00007610ff7f7816 */ /* 0x004fc6000000007f */
[----:B------:R-:W-:Y:S01]  /*6820*/  STS.U8 [R156+UR9+0x5a80], R128 ;  /* 0x005a80809c007988 */ /* 0x000fe20008000009 */
[----:B------:R-:W-:-:S03]  /*6830*/  @P5 IMAD.MOV.U32 R123, RZ, RZ, R158 ;  /* 0x000000ffff7b5224 */ /* 0x000fc600078e009e */
[----:B------:R0:W-:Y:S02]  /*6840*/  STS.U8 [R156+UR9+0x1e80], R122 ;  /* 0x001e807a9c007988 */ /* 0x0001e40008000009 */
[----:B0-----:R-:W-:-:S05]  /*6850*/  @P5 IMAD.MOV.U32 R122, RZ, RZ, R157 ;  /* 0x000000ffff7a5224 */ /* 0x001fca00078e009d */
[----:B------:R0:W2:Y:S01]  /*6860*/  @P5 LDG.E.U8 R127, desc[UR24][R122.64] ;  /* 0x000000187a7f5981 */ /* 0x0000a2000c1e1100 */
[----:B------:R-:W-:Y:S02]  /*6870*/  PRMT R126, RZ, 0x7610, R126 ;  /* 0x00007610ff7e7816 */ /* 0x000fe4000000007e */
[----:B0-----:R-:W-:Y:S01]  /*6880*/  IADD3 R122, P2, PT, R3, UR4, RZ ;  /* 0x00000004037a7c10 */ /* 0x001fe2000ff5e0ff */
[----:B------:R-:W-:-:S03]  /*6890*/  UIMAD UR4, UR14, 0x2f, URZ ;  /* 0x0000002f0e0478a4 */ /* 0x000fc6000f8e02ff */
[----:B------:R-:W-:Y:S01]  /*68a0*/  IADD3.X R123, PT, PT, R4, UR5, RZ, P2, !PT ;  /* 0x00000005047b7c10 */ /* 0x000fe200097fe4ff */
[----:B------:R-:W-:Y:S02]  /*68b0*/  USHF.R.S32.HI UR5, URZ, 0x1f, UR4 ;  /* 0x0000001fff057899 */ /* 0x000fe40008011404 */
[----:B------:R-:W-:Y:S01]  /*68c0*/  IADD3 R128, P2, PT, R0, UR4, RZ ;  /* 0x0000000400807c10 */ /* 0x000fe2000ff5e0ff */
[----:B------:R-:W-:Y:S03]  /*68d0*/  STL [R1+0x64], R157 ;  /* 0x0000649d01007387 */ /* 0x000fe60000100800 */
[----:B------:R-:W-:Y:S01]  /*68e0*/  IADD3.X R129, PT, PT, R2, UR5, RZ, P2, !PT ;  /* 0x0000000502817c10 */ /* 0x000fe200097fe4ff */
[----:B------:R-:W-:Y:S01]  /*68f0*/  STL [R1+0x60], R158 ;  /* 0x0000609e01007387 */ /* 0x000fe20000100800 */
[----:B------:R-:W-:-:S03]  /*6900*/  PRMT R125, RZ, 0x7610, R125 ;  /* 0x00007610ff7d7816 */ /* 0x000fc6000000007d */
[----:B------:R0:W-:Y:S04]  /*6910*/  STL [R1+0x6c], R122 ;  /* 0x00006c7a01007387 */ /* 0x0001e80000100800 */
[----:B------:R1:W-:Y:S04]  /*6920*/  STL [R1+0x68], R123 ;  /* 0x0000687b01007387 */ /* 0x0003e80000100800 */
[----:B------:R0:W2:Y:S04]  /*6930*/  @P5 LDG.E.U8 R126, desc[UR24][R122.64] ;  /* 0x000000187a7e5981 */ /* 0x0000a8000c1e1100 */
[----:B------:R4:W-:Y:S01]  /*6940*/  STL [R1+0xe4], R128 ;  /* 0x0000e48001007387 */ /* 0x0009e20000100800 */
[----:B0-----:R-:W-:-:S02]  /*6950*/  @P4 IMAD.MOV.U32 R122, RZ, RZ, R128 ;  /* 0x000000ffff7a4224 */ /* 0x001fc400078e0080 */
[----:B-1----:R-:W-:Y:S01]  /*6960*/  @P4 IMAD.MOV.U32 R123, RZ, RZ, R129 ;  /* 0x000000ffff7b4224 */ /* 0x002fe200078e0081 */
[----:B----4-:R-:W-:Y:S01]  /*6970*/  IADD3 R128, P2, PT, R3, UR4, RZ ;  /* 0x0000000403807c10 */ /* 0x010fe2000ff5e0ff */
[----:B------:R-:W-:Y:S01]  /*6980*/  UIMAD UR4, UR14, 0x37, URZ ;  /* 0x000000370e0478a4 */ /* 0x000fe2000f8e02ff */
[----:B------:R0:W-:Y:S01]  /*6990*/  STL [R1+0xe0], R129 ;  /* 0x0000e08101007387 */ /* 0x0001e20000100800 */
[----:B------:R-:W-:-:S03]  /*69a0*/  PRMT R124, RZ, 0x7610, R124 ;  /* 0x00007610ff7c7816 */ /* 0x000fc6000000007c */
[----:B------:R1:W4:Y:S01]  /*69b0*/  @P4 LDG.E.U8 R125, desc[UR24][R122.64] ;  /* 0x000000187a7d4981 */ /* 0x000322000c1e1100 */
[----:B------:R-:W-:Y:S02]  /*69c0*/  LOP3.LUT R155, R97, 0x60, RZ, 0x3c, !PT ;  /* 0x00000060619b7812 */ /* 0x000fe400078e3cff */
[----:B0-----:R-:W-:Y:S01]  /*69d0*/  IADD3.X R129, PT, PT, R4, UR5, RZ, P2, !PT ;  /* 0x0000000504817c10 */ /* 0x001fe200097fe4ff */
[----:B------:R-:W-:Y:S01]  /*69e0*/  USHF.R.S32.HI UR5, URZ, 0x1f, UR4 ;  /* 0x0000001fff057899 */ /* 0x000fe20008011404 */
[----:B------:R0:W-:Y:S01]  /*69f0*/  STL [R1+0xec], R128 ;  /* 0x0000ec8001007387 */ /* 0x0001e20000100800 */
[----:B-1----:R-:W-:Y:S02]  /*6a00*/  @P4 IMAD.MOV.U32 R122, RZ, RZ, R128 ;  /* 0x000000ffff7a4224 */ /* 0x002fe400078e0080 */
[----:B------:R-:W-:Y:S01]  /*6a10*/  @P4 IMAD.MOV.U32 R123, RZ, RZ, R129 ;  /* 0x000000ffff7b4224 */ /* 0x000fe200078e0081 */
[----:B------:R1:W-:Y:S04]  /*6a20*/  STL [R1+0xe8], R129 ;  /* 0x0000e88101007387 */ /* 0x0003e80000100800 */
[----:B------:R1:W-:Y:S01]  /*6a30*/  STS.U8 [R156+UR9+0x5e80], R130 ;  /* 0x005e80829c007988 */ /* 0x0003e20008000009 */
[----:B0-----:R-:W-:-:S03]  /*6a40*/  IADD3 R128, P2, PT, R0, UR4, RZ ;  /* 0x0000000400807c10 */ /* 0x001fc6000ff5e0ff */
[----:B-----5:R-:W-:Y:S01]  /*6a50*/  STS.U8 [R155+UR9+0x300], R133 ;  /* 0x000300859b007988 */ /* 0x020fe20008000009 */
[----:B-1----:R-:W-:-:S03]  /*6a60*/  IADD3.X R129, PT, PT, R2, UR5, RZ, P2, !PT ;  /* 0x0000000502817c10 */ /* 0x002fc600097fe4ff */
[----:B------:R0:W5:Y:S01]  /*6a70*/  @P4 LDG.E.U8 R124, desc[UR24][R122.64] ;  /* 0x000000187a7c4981 */ /* 0x000162000c1e1100 */
[----:B------:R-:W-:-:S03]  /*6a80*/  IADD3 R130, P2, PT, R3, UR4, RZ ;  /* 0x0000000403827c10 */ /* 0x000fc6000ff5e0ff */
[----:B------:R-:W-:Y:S04]  /*6a90*/  STS.U8 [R155+UR9+0x4300], R132 ;  /* 0x004300849b007988 */ /* 0x000fe80008000009 */
[----:B------:R1:W-:Y:S01]  /*6aa0*/  STS.U8 [R155+UR9+0x700], R131 ;  /* 0x000700839b007988 */ /* 0x0003e20008000009 */
[----:B0-----:R-:W-:-:S03]  /*6ab0*/  PRMT R123, RZ, 0x7610, R123 ;  /* 0x00007610ff7b7816 */ /* 0x001fc6000000007b */
[----:B------:R0:W-:Y:S01]  /*6ac0*/  STL [R1+0x164], R128 ;  /* 0x0001648001007387 */ /* 0x0001e20000100800 */
[----:B------:R-:W-:Y:S02]  /*6ad0*/  PRMT R122, RZ, 0x7610, R122 ;  /* 0x00007610ff7a7816 */ /* 0x000fe4000000007a */
[----:B-1----:R-:W-:Y:S01]  /*6ae0*/  IADD3.X R131, PT, PT, R4, UR5, RZ, P2, !PT ;  /* 0x0000000504837c10 */ /* 0x002fe200097fe4ff */
[----:B------:R1:W-:Y:S04]  /*6af0*/  STL [R1+0x160], R129 ;  /* 0x0001608101007387 */ /* 0x0003e80000100800 */
[----:B------:R0:W5:Y:S02]  /*6b00*/  @P3 LDG.E.U8 R123, desc[UR24][R128.64] ;  /* 0x00000018807b3981 */ /* 0x000164000c1e1100 */
[----:B0-----:R-:W-:-:S02]  /*6b10*/  @P3 IMAD.MOV.U32 R128, RZ, RZ, R130 ;  /* 0x000000ffff803224 */ /* 0x001fc400078e0082 */
[----:B-1----:R-:W-:-:S05]  /*6b20*/  @P3 IMAD.MOV.U32 R129, RZ, RZ, R131 ;  /* 0x000000ffff813224 */ /* 0x002fca00078e0083 */
[----:B------:R0:W5:Y:S04]  /*6b30*/  @P3 LDG.E.U8 R122, desc[UR24][R128.64] ;  /* 0x00000018807a3981 */ /* 0x000168000c1e1100 */
[----:B------:R-:W-:Y:S04]  /*6b40*/  STS.U8 [R155+UR9+0x4700], R136 ;  /* 0x004700889b007988 */ /* 0x000fe80008000009 */
[----:B------:R-:W-:Y:S01]  /*6b50*/  STS.U8 [R155+UR9+0xb00], R135 ;  /* 0x000b00879b007988 */ /* 0x000fe20008000009 */
[----:B------:R-:W-:-:S03]  /*6b60*/  UIMAD UR4, UR14, 0x3f, URZ ;  /* 0x0000003f0e0478a4 */ /* 0x000fc6000f8e02ff */
[----:B------:R-:W-:Y:S04]  /*6b70*/  STS.U8 [R155+UR9+0x4b00], R134 ;  /* 0x004b00869b007988 */ /* 0x000fe80008000009 */
[----:B------:R-:W-:Y:S04]  /*6b80*/  STS.U8 [R155+UR9+0xf00], R139 ;  /* 0x000f008b9b007988 */ /* 0x000fe80008000009 */
[----:B------:R-:W-:Y:S04]  /*6b90*/  STS.U8 [R155+UR9+0x4f00], R138 ;  /* 0x004f008a9b007988 */ /* 0x000fe80008000009 */
[----:B------:R-:W-:Y:S01]  /*6ba0*/  STS.U8 [R155+UR9+0x1300], R137 ;  /* 0x001300899b007988 */ /* 0x000fe20008000009 */
[----:B------:R-:W-:-:S03]  /*6bb0*/  USHF.R.S32.HI UR5, URZ, 0x1f, UR4 ;  /* 0x0000001fff057899 */ /* 0x000fc60008011404 */
[----:B------:R-:W-:Y:S04]  /*6bc0*/  STS.U8 [R155+UR9+0x5300], R142 ;  /* 0x0053008e9b007988 */ /* 0x000fe80008000009 */
[----:B------:R-:W-:Y:S04]  /*6bd0*/  STS.U8 [R155+UR9+0x1700], R141 ;  /* 0x0017008d9b007988 */ /* 0x000fe80008000009 */
[----:B---3--:R-:W-:Y:S04]  /*6be0*/  STS.U8 [R155+UR9+0x5700], R140 ;  /* 0x0057008c9b007988 */ /* 0x008fe80008000009 */
[----:B------:R-:W-:Y:S04]  /*6bf0*/  STS.U8 [R155+UR9+0x1b00], R145 ;  /* 0x001b00919b007988 */ /* 0x000fe80008000009 */
[----:B------:R-:W-:Y:S04]  /*6c00*/  STS.U8 [R155+UR9+0x5b00], R144 ;  /* 0x005b00909b007988 */ /* 0x000fe80008000009 */
[----:B------:R1:W-:Y:S04]  /*6c10*/  STL [R1+0x16c], R130 ;  /* 0x00016c8201007387 */ /* 0x0003e80000100800 */
[----:B------:R-:W-:Y:S04]  /*6c20*/  STS.U8 [R155+UR9+0x1f00], R143 ;  /* 0x001f008f9b007988 */ /* 0x000fe80008000009 */
[----:B------:R3:W-:Y:S01]  /*6c30*/  STS.U8 [R155+UR9+0x5f00], R146 ;  /* 0x005f00929b007988 */ /* 0x0007e20008000009 */
[----:B-1----:R-:W-:-:S03]  /*6c40*/  IADD3 R130, P2, PT, R0, UR4, RZ ;  /* 0x0000000400827c10 */ /* 0x002fc6000ff5e0ff */
[----:B------:R1:W-:Y:S01]  /*6c50*/  STL [R1+0x168], R131 ;  /* 0x0001688301007387 */ /* 0x0003e20000100800 */
[----:B---3--:R-:W-:Y:S02]  /*6c60*/  LOP3.LUT R155, R97, 0x70, RZ, 0x3c, !PT ;  /* 0x00000070619b7812 */ /* 0x008fe400078e3cff */
[----:B-1----:R-:W-:Y:S02]  /*6c70*/  IADD3.X R131, PT, PT, R2, UR5, RZ, P2, !PT ;  /* 0x0000000502837c10 */ /* 0x002fe400097fe4ff */
[----:B------:R-:W-:Y:S01]  /*6c80*/  IADD3 R132, P2, PT, R3, UR4, RZ ;  /* 0x0000000403847c10 */ /* 0x000fe2000ff5e0ff */
[----:B------:R-:W1:Y:S01]  /*6c90*/  LDCU UR4, c[0x0][0x3b0] ;  /* 0x00007600ff0477ac */ /* 0x000e620008000800 */
[----:B------:R-:W-:Y:S04]  /*6ca0*/  STS.U8 [R155+UR9+0x380], R150 ;  /* 0x000380969b007988 */ /* 0x000fe80008000009 */
[----:B------:R-:W-:Y:S01]  /*6cb0*/  STS.U8 [R155+UR9+0x4380], R149 ;  /* 0x004380959b007988 */ /* 0x000fe20008000009 */
[----:B0-----:R-:W-:-:S03]  /*6cc0*/  PRMT R129, RZ, 0x7610, R129 ;  /* 0x00007610ff817816 */ /* 0x001fc60000000081 */
[----:B------:R-:W-:Y:S04]  /*6cd0*/  STS.U8 [R155+UR9+0x780], R148 ;  /* 0x000780949b007988 */ /* 0x000fe80008000009 */
[----:B------:R-:W-:Y:S01]  /*6ce0*/  STS.U8 [R155+UR9+0x4780], R154 ;  /* 0x0047809a9b007988 */ /* 0x000fe20008000009 */
[----:B------:R-:W-:-:S03]  /*6cf0*/  IADD3.X R133, PT, PT, R4, UR5, RZ, P2, !PT ;  /* 0x0000000504857c10 */ /* 0x000fc600097fe4ff */
[----:B------:R-:W-:Y:S01]  /*6d00*/  STS.U8 [R155+UR9+0xb80], R152 ;  /* 0x000b80989b007988 */ /* 0x000fe20008000009 */
[----:B------:R-:W-:-:S03]  /*6d10*/  PRMT R128, RZ, 0x7610, R128 ;  /* 0x00007610ff807816 */ /* 0x000fc60000000080 */
[----:B------:R0:W-:Y:S04]  /*6d20*/  STL [R1+0x1e4], R130 ;  /* 0x0001e48201007387 */ /* 0x0001e80000100800 */
[----:B------:R0:W3:Y:S04]  /*6d30*/  @!P1 LDG.E.U8 R129, desc[UR24][R130.64] ;  /* 0x0000001882819981 */ /* 0x0000e8000c1e1100 */
[----:B------:R1:W-:Y:S04]  /*6d40*/  STS.U8 [R155+UR9+0x4b80], R151 ;  /* 0x004b80979b007988 */ /* 0x0003e80008000009 */
[----:B------:R1:W-:Y:S01]  /*6d50*/  STL [R1+0x1e0], R131 ;  /* 0x0001e08301007387 */ /* 0x0003e20000100800 */
[----:B0-----:R-:W-:Y:S01]  /*6d60*/  @!P1 IMAD.MOV.U32 R130, RZ, RZ, R132 ;  /* 0x000000ffff829224 */ /* 0x001fe200078e0084 */
[----:B-1----:R-:W-:Y:S01]  /*6d70*/  LOP3.LUT R151, R217, 0x3f, RZ, 0xc0, !PT ;  /* 0x0000003fd9977812 */ /* 0x002fe200078ec0ff */
[----:B------:R-:W-:-:S05]  /*6d80*/  @!P1 IMAD.MOV.U32 R131, RZ, RZ, R133 ;  /* 0x000000ffff839224 */ /* 0x000fca00078e0085 */
[----:B------:R0:W3:Y:S04]  /*6d90*/  @!P1 LDG.E.U8 R128, desc[UR24][R130.64] ;  /* 0x0000001882809981 */ /* 0x0000e8000c1e1100 */
[----:B------:R-:W-:Y:S04]  /*6da0*/  STS.U8 [R155+UR9+0xf80], R153 ;  /* 0x000f80999b007988 */ /* 0x000fe80008000009 */
[----:B------:R-:W-:Y:S04]  /*6db0*/  STS.U8 [R155+UR9+0x4f80], R147 ;  /* 0x004f80939b007988 */ /* 0x000fe80008000009 */
[----:B--2---:R1:W-:Y:S02]  /*6dc0*/  STS.U8 [R155+UR9+0x1380], R127 ;  /* 0x0013807f9b007988 */ /* 0x0043e40008000009 */
[----:B-1----:R-:W-:-:S02]  /*6dd0*/  IMAD R127, R215, UR4, RZ ;  /* 0x00000004d77f7c24 */ /* 0x002fc4000f8e02ff */
[----:B------:R-:W-:Y:S04]  /*6de0*/  STS.U8 [R155+UR9+0x5380], R126 ;  /* 0x0053807e9b007988 */ /* 0x000fe80008000009 */
[----:B----4-:R1:W-:Y:S02]  /*6df0*/  STS.U8 [R155+UR9+0x1780], R125 ;  /* 0x0017807d9b007988 */ /* 0x0103e40008000009 */
[----:B-1----:R-:W-:Y:S02]  /*6e00*/  IMAD R125, R209, UR4, RZ ;  /* 0x00000004d17d7c24 */ /* 0x002fe4000f8e02ff */
[----:B-----5:R1:W-:Y:S01]  /*6e10*/  STS.U8 [R155+UR9+0x5780], R124 ;  /* 0x0057807c9b007988 */ /* 0x0203e20008000009 */
[----:B------:R-:W-:Y:S02]  /*6e20*/  IMAD R126, R208, UR4, RZ ;  /* 0x00000004d07e7c24 */ /* 0x000fe4000f8e02ff */
[----:B-1----:R-:W-:Y:S01]  /*6e30*/  IMAD R124, R213, UR4, RZ ;  /* 0x00000004d57c7c24 */ /* 0x002fe2000f8e02ff */
[----:B------:R1:W-:Y:S02]  /*6e40*/  STS.U8 [R155+UR9+0x1b80], R123 ;  /* 0x001b807b9b007988 */ /* 0x0003e40008000009 */
[----:B-1----:R-:W-:-:S02]  /*6e50*/  IMAD R123, R151, UR15, RZ ;  /* 0x0000000f977b7c24 */ /* 0x002fc4000f8e02ff */
[----:B------:R1:W-:Y:S03]  /*6e60*/  STS.U8 [R155+UR9+0x5b80], R122 ;  /* 0x005b807a9b007988 */ /* 0x0003e60008000009 */
[----:B-1----:R-:W-:-:S04]  /*6e70*/  IADD3 R122, P1, PT, R123, UR18, RZ ;  /* 0x000000127b7a7c10 */ /* 0x002fc8000ff3e0ff */
[----:B------:R-:W-:Y:S02]  /*6e80*/  LEA.HI.X.SX32 R123, R123, UR19, 0x1, P1 ;  /* 0x000000137b7b7c11 */ /* 0x000fe400088f0eff */
[CC--:B------:R-:W-:Y:S02]  /*6e90*/  IADD3 R140, P2, PT, R125.reuse, R122.reuse, RZ ;  /* 0x0000007a7d8c7210 */ /* 0x0c0fe40007f5e0ff */
[CC--:B------:R-:W-:Y:S02]  /*6ea0*/  IADD3 R149, P1, PT, R124.reuse, R122.reuse, RZ ;  /* 0x0000007a7c957210 */ /* 0x0c0fe40007f3e0ff */
[-C--:B------:R-:W-:Y:S02]  /*6eb0*/  LEA.HI.X.SX32 R141, R125, R123.reuse, 0x1, P2 ;  /* 0x0000007b7d8d7211 */ /* 0x080fe400010f0eff */
[----:B------:R-:W-:Y:S02]  /*6ec0*/  IADD3 R138, P2, PT, R127, R122, RZ ;  /* 0x0000007a7f8a7210 */ /* 0x000fe40007f5e0ff */
[----:B------:R-:W-:-:S02]  /*6ed0*/  LEA.HI.X.SX32 R150, R124, R123, 0x1, P1 ;  /* 0x0000007b7c967211 */ /* 0x000fc400008f0eff */
[----:B------:R-:W-:Y:S01]  /*6ee0*/  LEA.HI.X.SX32 R139, R127, R123, 0x1, P2 ;  /* 0x0000007b7f8b7211 */ /* 0x000fe200010f0eff */
[----:B------:R-:W-:Y:S01]  /*6ef0*/  VIADD R127, R216, 0x3f ;  /* 0x0000003fd87f7836 */ /* 0x000fe20000000000 */
[----:B------:R-:W-:-:S04]  /*6f00*/  IADD3 R146, P1, PT, R126, R122, RZ ;  /* 0x0000007a7e927210 */ /* 0x000fc80007f3e0ff */
[----:B------:R-:W-:Y:S02]  /*6f10*/  LEA.HI.X.SX32 R148, R126, R123, 0x1, P1 ;  /* 0x0000007b7e947211 */ /* 0x000fe400008f0eff */
[----:B------:R-:W-:Y:S01]  /*6f20*/  ISETP.GT.AND P1, PT, R127, 0x3f, PT ;  /* 0x0000003f7f00780c */ /* 0x000fe20003f24270 */
[----:B------:R1:W-:Y:S01]  /*6f30*/  STL [R1+0x1ec], R132 ;  /* 0x0001ec8401007387 */ /* 0x0003e20000100800 */
[----:B0-----:R-:W-:Y:S02]  /*6f40*/  IMAD R130, R212, UR4, RZ ;  /* 0x00000004d4827c24 */ /* 0x001fe4000f8e02ff */
[----:B------:R-:W-:Y:S01]  /*6f50*/  ISETP.LT.AND P1, PT, R151, R216, P1 ;  /* 0x000000d89700720c */ /* 0x000fe20000f21270 */
[----:B------:R0:W-:Y:S01]  /*6f60*/  STL [R1+0x1e8], R133 ;  /* 0x0001e88501007387 */ /* 0x0001e20000100800 */
[----:B------:R-:W-:Y:S02]  /*6f70*/  IMAD R131, R211, UR4, RZ ;  /* 0x00000004d3837c24 */ /* 0x000fe4000f8e02ff */
[----:B-1----:R-:W-:-:S02]  /*6f80*/  IMAD R132, R210, UR4, RZ ;  /* 0x00000004d2847c24 */ /* 0x002fc4000f8e02ff */
[----:B0-----:R-:W-:Y:S01]  /*6f90*/  IMAD R133, R214, UR4, RZ ;  /* 0x00000004d6857c24 */ /* 0x001fe2000f8e02ff */
[-C--:B------:R-:W-:Y:S02]  /*6fa0*/  IADD3 R144, P3, PT, R130, R122.reuse, RZ ;  /* 0x0000007a82907210 */ /* 0x080fe40007f7e0ff */
[-C--:B------:R-:W-:Y:S02]  /*6fb0*/  IADD3 R136, P4, PT, R131, R122.reuse, RZ ;  /* 0x0000007a83887210 */ /* 0x080fe40007f9e0ff */
[-C--:B------:R-:W-:Y:S02]  /*6fc0*/  IADD3 R142, P5, PT, R132, R122.reuse, RZ ;  /* 0x0000007a848e7210 */ /* 0x080fe40007fbe0ff */
[----:B------:R-:W-:Y:S02]  /*6fd0*/  IADD3 R134, P6, PT, R133, R122, RZ ;  /* 0x0000007a85867210 */ /* 0x000fe40007fde0ff */
[-C--:B------:R-:W-:Y:S02]  /*6fe0*/  LEA.HI.X.SX32 R145, R130, R123.reuse, 0x1, P3 ;  /* 0x0000007b82917211 */ /* 0x080fe400018f0eff */
[----:B------:R-:W-:-:S02]  /*6ff0*/  LEA.HI.X.SX32 R137, R131, R123, 0x1, P4 ;  /* 0x0000007b83897211 */ /* 0x000fc400020f0eff */
[-C--:B------:R-:W-:Y:S02]  /*7000*/  LEA.HI.X.SX32 R143, R132, R123.reuse, 0x1, P5 ;  /* 0x0000007b848f7211 */ /* 0x080fe400028f0eff */
[----:B------:R-:W-:Y:S01]  /*7010*/  LEA.HI.X.SX32 R135, R133, R123, 0x1, P6 ;  /* 0x0000007b85877211 */ /* 0x000fe200030f0eff */
[----:B------:R-:W-:Y:S01]  /*7020*/  @P1 IMAD.MOV.U32 R124, RZ, RZ, R149 ;  /* 0x000000ffff7c1224 */ /* 0x000fe200078e0095 */
[----:B------:R-:W-:Y:S01]  /*7030*/  PRMT R123, RZ, 0x7610, R123 ;  /* 0x00007610ff7b7816 */ /* 0x000fe2000000007b */
[----:B------:R-:W-:-:S05]  /*7040*/  @P1 IMAD.MOV.U32 R125, RZ, RZ, R150 ;  /* 0x000000ffff7d1224 */ /* 0x000fca00078e0096 */
[----:B------:R0:W2:Y:S01]  /*7050*/  @P1 LDG.E.U8 R123, desc[UR24][R124.64] ;  /* 0x000000187c7b1981 */ /* 0x0000a2000c1e1100 */
[----:B------:R-:W-:-:S04]  /*7060*/  SHF.R.S32.HI R122, RZ, 0x7, R217 ;  /* 0x00000007ff7a7819 */ /* 0x000fc800000114d9 */
[----:B------:R-:W-:-:S04]  /*7070*/  SGXT R122, R122, 0x1 ;  /* 0x000000017a7a781a */ /* 0x000fc80000000200 */
[----:B------:R-:W-:-:S04]  /*7080*/  LOP3.LUT R122, R122, 0x90, RZ, 0xc0, !PT ;  /* 0x000000907a7a7812 */ /* 0x000fc800078ec0ff */
[----:B------:R-:W-:Y:S01]  /*7090*/  LOP3.LUT R122, R122, 0x7f, R217, 0x78, !PT ;  /* 0x0000007f7a7a7812 */ /* 0x000fe200078e78d9 */
[----:B0-----:R-:W-:Y:S02]  /*70a0*/  @P1 IMAD.MOV.U32 R124, RZ, RZ, R146 ;  /* 0x000000ffff7c1224 */ /* 0x001fe400078e0092 */
[----:B------:R-:W-:Y:S01]  /*70b0*/  @P1 IMAD.MOV.U32 R125, RZ, RZ, R148 ;  /* 0x000000ffff7d1224 */ /* 0x000fe200078e0094 */
[----:B---3--:R-:W-:Y:S04]  /*70c0*/  STS.U8 [R155+UR9+0x1f80], R129 ;  /* 0x001f80819b007988 */ /* 0x008fe80008000009 */
[----:B------:R-:W-:Y:S04]  /*70d0*/  STS.U8 [R155+UR9+0x5f80], R128 ;  /* 0x005f80809b007988 */ /* 0x000fe80008000009 */
[----:B--2---:R0:W-:Y:S02]  /*70e0*/  STS.U8 [R122+UR9+0x10000], R123 ;  /* 0x0100007b7a007988 */ /* 0x0041e40008000009 */
[----:B0-----:R-:W-:-:S06]  /*70f0*/  PRMT R123, RZ, 0x7610, R123 ;  /* 0x00007610ff7b7816 */ /* 0x001fcc000000007b */
[----:B------:R0:W2:Y:S02]  /*7100*/  @P1 LDG.E.U8 R123, desc[UR24][R124.64] ;  /* 0x000000187c7b1981 */ /* 0x0000a4000c1e1100 */
[----:B0-----:R-:W-:Y:S02]  /*7110*/  @P1 IMAD.MOV.U32 R124, RZ, RZ, R144 ;  /* 0x000000ffff7c1224 */ /* 0x001fe400078e0090 */
[----:B------:R-:W-:Y:S01]  /*7120*/  @P1 IMAD.MOV.U32 R125, RZ, RZ, R145 ;  /* 0x000000ffff7d1224 */ /* 0x000fe200078e0091 */
[----:B--2---:R0:W-:Y:S02]  /*7130*/  STS.U8 [R122+UR9+0x10200], R123 ;  /* 0x0102007b7a007988 */ /* 0x0041e40008000009 */
[----:B0-----:R-:W-:-:S06]  /*7140*/  PRMT R123, RZ, 0x7610, R123 ;  /* 0x00007610ff7b7816 */ /* 0x001fcc000000007b */
[----:B------:R0:W2:Y:S02]  /*7150*/  @P1 LDG.E.U8 R123, desc[UR24][R124.64] ;  /* 0x000000187c7b1981 */ /* 0x0000a4000c1e1100 */
[----:B0-----:R-:W-:Y:S02]  /*7160*/  @P1 IMAD.MOV.U32 R124, RZ, RZ, R142 ;  /* 0x000000ffff7c1224 */ /* 0x001fe400078e008e */
[----:B------:R-:W-:Y:S01]  /*7170*/  @P1 IMAD.MOV.U32 R125, RZ, RZ, R143 ;  /* 0x000000ffff7d1224 */ /* 0x000fe200078e008f */
[----:B--2---:R0:W-:Y:S02]  /*7180*/  STS.U8 [R122+UR9+0x10400], R123 ;  /* 0x0104007b7a007988 */ /* 0x0041e40008000009 */
[----:B0-----:R-:W-:-:S06]  /*7190*/  PRMT R123, RZ, 0x7610, R123 ;  /* 0x00007610ff7b7816 */ /* 0x001fcc000000007b */
[----:B------:R0:W2:Y:S01]  /*71a0*/  @P1 LDG.E.U8 R123, desc[UR24][R124.64] ;  /* 0x000000187c7b1981 */ /* 0x0000a2000c1e1100 */
[----:B------:R-:W-:Y:S01]  /*71b0*/  PRMT R126, RZ, 0x7610, R126 ;  /* 0x00007610ff7e7816 */ /* 0x000fe2000000007e */
[----:B------:R-:W-:Y:S02]  /*71c0*/  @P1 IMAD.MOV.U32 R128, RZ, RZ, R138 ;  /* 0x000000ffff801224 */ /* 0x000fe400078e008a */
[----:B0-----:R-:W-:Y:S02]  /*71d0*/  @P1 IMAD.MOV.U32 R124, RZ, RZ, R140 ;  /* 0x000000ffff7c1224 */ /* 0x001fe400078e008c */
[----:B------:R-:W-:Y:S02]  /*71e0*/  @P1 IMAD.MOV.U32 R125, RZ, RZ, R141 ;  /* 0x000000ffff7d1224 */ /* 0x000fe400078e008d */
[----:B------:R-:W-:-:S03]  /*71f0*/  @P1 IMAD.MOV.U32 R129, RZ, RZ, R139 ;  /* 0x000000ffff811224 */ /* 0x000fc600078e008b */
[----:B------:R0:W3:Y:S02]  /*7200*/  @P1 LDG.E.U8 R126, desc[UR24][R124.64] ;  /* 0x000000187c7e1981 */ /* 0x0000e4000c1e1100 */
[----:B0-----:R-:W-:Y:S02]  /*7210*/  PRMT R125, RZ, 0x7610, R125 ;  /* 0x00007610ff7d7816 */ /* 0x001fe4000000007d */
[----:B------:R-:W-:-:S04]  /*7220*/  PRMT R124, RZ, 0x7610, R124 ;  /* 0x00007610ff7c7816 */ /* 0x000fc8000000007c */
[----:B------:R0:W4:Y:S02]  /*7230*/  @P1 LDG.E.U8 R125, desc[UR24][R128.64] ;  /* 0x00000018807d1981 */ /* 0x000124000c1e1100 */
[----:B0-----:R-:W-:Y:S02]  /*7240*/  @P1 IMAD.MOV.U32 R128, RZ, RZ, R136 ;  /* 0x000000ffff801224 */ /* 0x001fe400078e0088 */
[----:B------:R-:W-:-:S05]  /*7250*/  @P1 IMAD.MOV.U32 R129, RZ, RZ, R137 ;  /* 0x000000ffff811224 */ /* 0x000fca00078e0089 */
[----:B------:R0:W5:Y:S02]  /*7260*/  @P1 LDG.E.U8 R124, desc[UR24][R128.64] ;  /* 0x00000018807c1981 */ /* 0x000164000c1e1100 */
[----:B0-----:R-:W-:Y:S02]  /*7270*/  @P1 IMAD.MOV.U32 R128, RZ, RZ, R134 ;  /* 0x000000ffff801224 */ /* 0x001fe400078e0086 */
[----:B------:R-:W-:Y:S01]  /*7280*/  @P1 IMAD.MOV.U32 R129, RZ, RZ, R135 ;  /* 0x000000ffff811224 */ /* 0x000fe200078e0087 */
[----:B--2---:R0:W-:Y:S02]  /*7290*/  STS.U8 [R122+UR9+0x10600], R123 ;  /* 0x0106007b7a007988 */ /* 0x0041e40008000009 */
[----:B0-----:R-:W-:-:S06]  /*72a0*/  PRMT R123, RZ, 0x7610, R123 ;  /* 0x00007610ff7b7816 */ /* 0x001fcc000000007b */
[----:B------:R-:W2:Y:S01]  /*72b0*/  @P1 LDG.E.U8 R123, desc[UR24][R128.64] ;  /* 0x00000018807b1981 */ /* 0x000ea2000c1e1100 */
[----:B------:R-:W-:-:S03]  /*72c0*/  LOP3.LUT R130, R122, 0x20, RZ, 0x3c, !PT ;  /* 0x000000207a827812 */ /* 0x000fc600078e3cff */
[----:B------:R0:W-:Y:S04]  /*72d0*/  STL [R1+0x1f4], R149 ;  /* 0x0001f49501007387 */ /* 0x0001e80000100800 */
[----:B------:R0:W-:Y:S04]  /*72e0*/  STL [R1+0x1fc], R140 ;  /* 0x0001fc8c01007387 */ /* 0x0001e80000100800 */
[----:B------:R0:W-:Y:S04]  /*72f0*/  STL [R1+0x1f0], R150 ;  /* 0x0001f09601007387 */ /* 0x0001e80000100800 */
[----:B------:R0:W-:Y:S04]  /*7300*/  STL [R1+0x1f8], R141 ;  /* 0x0001f88d01007387 */ /* 0x0001e80000100800 */
[----:B------:R0:W-:Y:S04]  /*7310*/  STL [R1+0x204], R146 ;  /* 0x0002049201007387 */ /* 0x0001e80000100800 */
[----:B---3--:R0:W-:Y:S04]  /*7320*/  STS.U8 [R130+UR9+0x10100], R126 ;  /* 0x0101007e82007988 */ /* 0x0081e80008000009 */
[----:B------:R0:W-:Y:S04]  /*7330*/  STL [R1+0x20c], R138 ;  /* 0x00020c8a01007387 */ /* 0x0001e80000100800 */
[----:B----4-:R0:W-:Y:S04]  /*7340*/  STS.U8 [R130+UR9+0x10300], R125 ;  /* 0x0103007d82007988 */ /* 0x0101e80008000009 */
[----:B------:R0:W-:Y:S04]  /*7350*/  STL [R1+0x214], R144 ;  /* 0x0002149001007387 */ /* 0x0001e80000100800 */
[----:B-----5:R0:W-:Y:S04]  /*7360*/  STS.U8 [R130+UR9+0x10500], R124 ;  /* 0x0105007c82007988 */ /* 0x0201e80008000009 */
[----:B------:R0:W-:Y:S04]  /*7370*/  STL [R1+0x224], R142 ;  /* 0x0002248e01007387 */ /* 0x0001e80000100800 */
[----:B------:R0:W-:Y:S04]  /*7380*/  STL [R1+0x21c], R136 ;  /* 0x00021c8801007387 */ /* 0x0001e80000100800 */
[----:B------:R0:W-:Y:S04]  /*7390*/  STL [R1+0x200], R148 ;  /* 0x0002009401007387 */ /* 0x0001e80000100800 */
[----:B------:R0:W-:Y:S04]  /*73a0*/  STL [R1+0x22c], R134 ;  /* 0x00022c8601007387 */ /* 0x0001e80000100800 */
[----:B------:R0:W-:Y:S04]  /*73b0*/  STL [R1+0x208], R139 ;  /* 0x0002088b01007387 */ /* 0x0001e80000100800 */
[----:B------:R0:W-:Y:S01]  /*73c0*/  STL [R1+0x210], R145 ;  /* 0x0002109101007387 */ /* 0x0001e20000100800 */
[----:B------:R-:W-:-:S03]  /*73d0*/  ISETP.NE.U32.AND P1, PT, RZ, UR7, PT ;  /* 0x00000007ff007c0c */ /* 0x000fc6000bf25070 */
[----:B------:R0:W-:Y:S04]  /*73e0*/  STL [R1+0x218], R137 ;  /* 0x0002188901007387 */ /* 0x0001e80000100800 */
[----:B------:R0:W-:Y:S04]  /*73f0*/  STL [R1+0x220], R143 ;  /* 0x0002208f01007387 */ /* 0x0001e80000100800 */
[----:B------:R0:W-:Y:S01]  /*7400*/  STL [R1+0x228], R135 ;  /* 0x0002288701007387 */ /* 0x0001e20000100800 */
[C---:B------:R-:W-:Y:S02]  /*7410*/  ISETP.LT.OR P2, PT, R127.reuse, 0x40, P1 ;  /* 0x000000407f00780c */ /* 0x040fe40000f41670 */
[----:B------:R-:W-:Y:S01]  /*7420*/  ISETP.GE.AND P3, PT, R127, 0x80, PT ;  /* 0x000000807f00780c */ /* 0x000fe20003f66270 */
[----:B--2---:R0:W-:Y:S01]  /*7430*/  STS.U8 [R130+UR9+0x10700], R123 ;  /* 0x0107007b82007988 */ /* 0x0041e20008000009 */
[----:B------:R1:W-:Y:S06]  /*7440*/  MEMBAR.ALL.CTA ;  /* 0x0000000000007992 */ /* 0x0003ec0000008000 */
[----:B-1----:R-:W1:Y:S02]  /*7450*/  FENCE.VIEW.ASYNC.S ;  /* 0x00000000000073c6 */ /* 0x002e640000000000 */
[----:B-1----:R-:W-:Y:S06]  /*7460*/  BAR.SYNC.DEFER_BLOCKING 0x0 ;  /* 0x0000000000007b1d */ /* 0x002fec0000010000 */
[----:B------:R-:W-:Y:S05]  /*7470*/  @P2 BRA `(.L_x_6) ;  /* 0x0000000000dc2947 */ /* 0x000fea0003800000 */
[----:B------:R-:W-:Y:S02]  /*7480*/  USHF.R.U32.HI UR16, URZ, 0x4, UR9 ;  /* 0x00000004ff107899 */ /* 0x000fe40008011609 */
[----:B------:R-:W-:Y:S02]  /*7490*/  UIADD3 UR5, UPT, UPT, UR9, 0x10000, URZ ;  /* 0x0001000009057890 */ /* 0x000fe4000fffe0ff */
[----:B------:R-:W-:Y:S02]  /*74a0*/  USGXT.U32 UR16, UR16, 0xe ;  /* 0x0000000e1010789a */ /* 0x000fe40008000000 */
[----:B------:R-:W-:Y:S02]  /*74b0*/  USHF.R.U32.HI UR5, URZ, 0x4, UR5 ;  /* 0x00000004ff057899 */ /* 0x000fe40008011605 */
[----:B------:R-:W-:Y:S01]  /*74c0*/  UIADD3 UR36, UP1, UPT, UR16, 0x100, URZ ;  /* 0x0000010010247890 */ /* 0x000fe2000ff3e0ff */
[----:B------:R-:W-:Y:S01]  /*74d0*/  UMOV UR4, URZ ;  /* 0x000000ff00047c82 */ /* 0x000fe20008000000 */
[----:B------:R-:W-:-:S02]  /*74e0*/  USGXT.U32 UR6, UR5, 0xe ;  /* 0x0000000e0506789a */ /* 0x000fc40008000000 */
[----:B------:R-:W-:Y:S01]  /*74f0*/  UIADD3.X UR37, UPT, UPT, UR4, 0x40004040, URZ, UP1, !UPT ;  /* 0x4000404004257890 */ /* 0x000fe20008ffe4ff */
[----:B------:R-:W-:Y:S02]  /*7500*/  UMOV UR5, URZ ;  /* 0x000000ff00057c82 */ /* 0x000fe40008000000 */
[----:B------:R-:W-:Y:S01]  /*7510*/  UMOV UR4, UR12 ;  /* 0x0000000c00047c82 */ /* 0x000fe20008000000 */
[----:B------:R-:W-:Y:S01]  /*7520*/  UMOV UR18, 0xfffffffe ;  /* 0xfffffffe00127882 */ /* 0x000fe20000000000 */
[----:B------:R-:W-:Y:S01]  /*7530*/  UMOV UR19, 0x7fffbfdf ;  /* 0x7fffbfdf00137882 */ /* 0x000fe20000000000 */
[----:B------:R-:W-:Y:S01]  /*7540*/  UMOV UR7, URZ ;  /* 0x000000ff00077c82 */ /* 0x000fe20008000000 */
[----:B------:R-:W-:Y:S01]  /*7550*/  UMOV UR50, UR4 ;  /* 0x0000000400327c82 */ /* 0x000fe20008000000 */
[----:B------:R-:W-:Y:S02]  /*7560*/  UIADD3.64 UR4, UPT, UPT, UR6, -UR18, URZ ;  /* 0x8000001206047297 */ /* 0x000fe4000fffe0ff */
[----:B------:R-:W-:-:S02]  /*7570*/  UIADD3 UR13, UPT, UPT, UR8, 0x20, URZ ;  /* 0x00000020080d7890 */ /* 0x000fc4000fffe0ff */
[----:B------:R-:W-:Y:S02]  /*7580*/  UIADD3.64 UR18, UPT, UPT, UR36, 0x100, URZ ;  /* 0x0000010024127897 */ /* 0x000fe4000fffe0ff */
[----:B------:R-:W-:Y:S02]  /*7590*/  UIADD3 UR51, UPT, UPT, UR8, 0x20, URZ ;  /* 0x0000002008337890 */ /* 0x000fe4000fffe0ff */
[----:B------:R-:W-:Y:S02]  /*75a0*/  UIADD3.64 UR38, UPT, UPT, UR36, 0x200, URZ ;  /* 0x0000020024267897 */ /* 0x000fe4000fffe0ff */
[----:B------:R-:W-:Y:S02]  /*75b0*/  UIADD3 UR42, UPT, UPT, UR8, 0x40, URZ ;  /* 0x00000040082a7890 */ /* 0x000fe4000fffe0ff */
[----:B------:R-:W-:Y:S02]  /*75c0*/  UIADD3.64 UR40, UPT, UPT, UR36, 0x300, URZ ;  /* 0x0000030024287897 */ /* 0x000fe4000fffe0ff */
[----:B------:R-:W-:-:S02]  /*75d0*/  UIADD3 UR52, UPT, UPT, UR8, 0x40, URZ ;  /* 0x0000004008347890 */ /* 0x000fc4000fffe0ff */
[----:B------:R-:W-:Y:S02]  /*75e0*/  UIADD3.64 UR44, UPT, UPT, UR36, 0x400, URZ ;  /* 0x00000400242c7897 */ /* 0x000fe4000fffe0ff */
[----:B------:R-:W-:Y:S02]  /*75f0*/  UIADD3 UR43, UPT, UPT, UR8, 0x60, URZ ;  /* 0x00000060082b7890 */ /* 0x000fe4000fffe0ff */
[----:B------:R-:W-:Y:S01]  /*7600*/  UIADD3.64 UR46, UPT, UPT, UR36, 0x500, URZ ;  /* 0x00000500242e7897 */ /* 0x000fe2000fffe0ff */
[----:B------:R-:W-:Y:S01]  /*7610*/  UMOV UR22, 0x0 ;  /* 0x0000000000167882 */ /* 0x000fe20000000000 */
[----:B------:R-:W-:Y:S01]  /*7620*/  UMOV UR23, 0x8088010 ;  /* 0x0808801000177882 */ /* 0x000fe20000000000 */
[----:B------:R-:W-:Y:S01]  /*7630*/  UIADD3 UR53, UPT, UPT, UR8, 0x60, URZ ;  /* 0x0000006008357890 */ /* 0x000fe2000fffe0ff */
[----:B------:R-:W-:Y:S01]  /*7640*/  UMOV UR17, 0x40004040 ;  /* 0x4000404000117882 */ /* 0x000fe20000000000 */
[----:B------:R-:W-:Y:S01]  /*7650*/  UIADD3.64 UR48, UPT, UPT, UR36, 0x600, URZ ;  /* 0x0000060024307897 */ /* 0x000fe2000fffe0ff */
[----:B------:R-:W-:Y:S01]  /*7660*/  UMOV UR7, 0x80004020 ;  /* 0x8000402000077882 */ /* 0x000fe20000000000 */
[----:B------:R-:W-:Y:S01]  /*7670*/  UMOV UR30, 0x0 ;  /* 0x00000000001e7882 */ /* 0x000fe20000000000 */
[----:B------:R-:W-:Y:S01]  /*7680*/  UMOV UR31, 0x8088010 ;  /* 0x08088010001f7882 */ /* 0x000fe20000000000 */
[----:B------:R-:W-:Y:S01]  /*7690*/  UMOV UR28, 0x0 ;  /* 0x00000000001c7882 */ /* 0x000fe20000000000 */
[----:B------:R-:W-:Y:S01]  /*76a0*/  UMOV UR29, 0x8088010 ;  /* 0x08088010001d7882 */ /* 0x000fe20000000000 */
[----:B------:R1:W-:Y:S01]  /*76b0*/  UTCQMMA gdesc[UR16], gdesc[UR6], tmem[UR8], tmem[UR22], idesc[UR23], !UPT ;  /* 0x00ff1606100075ea */ /* 0x0003e2000f800308 */
[----:B------:R-:W-:Y:S01]  /*76c0*/  UMOV UR20, 0x0 ;  /* 0x0000000000147882 */ /* 0x000fe20000000000 */
[----:B------:R-:W-:Y:S01]  /*76d0*/  UMOV UR21, 0x8088010 ;  /* 0x0808801000157882 */ /* 0x000fe20000000000 */
[----:B------:R1:W-:Y:S01]  /*76e0*/  UTCQMMA gdesc[UR36], gdesc[UR4], tmem[UR8], tmem[UR30], idesc[UR31], UPT ;  /* 0x00ff1e04240075ea */ /* 0x0003e2000b800308 */
        /* <DEDUP_REMOVED lines=12> */
[----:B------:R1:W-:Y:S01]  /*77b0*/  UTCQMMA gdesc[UR46], gdesc[UR6], tmem[UR43], tmem[UR34], idesc[UR35], !UPT ;  /* 0x00ff22062e0075ea */ /* 0x0003e2000f80032b */
[----:B------:R1:W-:Y:S01]  /*77c0*/  UTCQMMA gdesc[UR48], gdesc[UR4], tmem[UR53], tmem[UR54], idesc[UR55], UPT ;  /* 0x00ff3604300075ea */ /* 0x0003e2000b800335 */
[----:B------:R1:W-:Y:S01]  /*77d0*/  UTCBAR [UR50], URZ ;  /* 0x000000ff320073e9 */ /* 0x0003e200080000ff */
[----:B------:R-:W-:Y:S01]  /*77e0*/  NOP ;  /* 0x0000000000007918 */ /* 0x000fe20000000000 */
.L_x_6:
[----:B-1----:R-:W-:Y:S01]  /*77f0*/  UMOV UR4, URZ ;  /* 0x000000ff00047c82 */ /* 0x002fe20008000000 */
[----:B------:R-:W-:Y:S05]  /*7800*/  @!P3 BRA `(.L_x_7) ;  /* 0x00000064003cb947 */ /* 0x000fea0003800000 */
[----:B------:R-:W-:Y:S01]  /*7810*/  UIADD3 UR4, UPT, UPT, UR9, 0x8000, URZ ;  /* 0x0000800009047890 */ /* 0x000fe2000fffe0ff */
[----:B0-----:R-:W-:Y:S01]  /*7820*/  IMAD.MOV.U32 R124, RZ, RZ, RZ ;  /* 0x000000ffff7c7224 */ /* 0x001fe200078e00ff */
[----:B------:R-:W-:Y:S01]  /*7830*/  UMOV UR5, URZ ;  /* 0x000000ff00057c82 */ /* 0x000fe20008000000 */
[----:B------:R-:W-:Y:S01]  /*7840*/  USHF.L.U32 UR13, UR14, 0x6, URZ ;  /* 0x000000060e0d7899 */ /* 0x000fe200080006ff */
[----:B------:R-:W-:Y:S01]  /*7850*/  IMAD.MOV.U32 R123, RZ, RZ, RZ ;  /* 0x000000ffff7b7224 */ /* 0x000fe200078e00ff */
[----:B------:R-:W-:Y:S02]  /*7860*/  USHF.R.U32.HI UR20, URZ, 0x4, UR4 ;  /* 0x00000004ff147899 */ /* 0x000fe40008011604 */
[----:B------:R-:W-:Y:S02]  /*7870*/  UIADD3 UR4, UPT, UPT, UR9, 0x10800, URZ ;  /* 0x0001080009047890 */ /* 0x000fe4000fffe0ff */
[----:B------:R-:W-:Y:S02]  /*7880*/  USGXT.U32 UR20, UR20, 0xe ;  /* 0x0000000e1414789a */ /* 0x000fe40008000000 */
[----:B------:R-:W-:-:S02]  /*7890*/  USHF.R.U32.HI UR4, URZ, 0x4, UR4 ;  /* 0x00000004ff047899 */ /* 0x000fc40008011604 */
[----:B------:R-:W-:Y:S02]  /*78a0*/  UIADD3 UR26, UP1, UPT, UR20, 0x100, URZ ;  /* 0x00000100141a7890 */ /* 0x000fe4000ff3e0ff */
[----:B------:R-:W-:Y:S02]  /*78b0*/  USGXT.U32 UR4, UR4, 0xe ;  /* 0x0000000e0404789a */ /* 0x000fe40008000000 */
[----:B------:R-:W-:Y:S02]  /*78c0*/  UIADD3.X UR27, UPT, UPT, UR5, 0x40004040, URZ, UP1, !UPT ;  /* 0x40004040051b7890 */ /* 0x000fe40008ffe4ff */
[----:B------:R-:W-:Y:S01]  /*78d0*/  USHF.L.U32 UR18, UR15, 0x6, URZ ;  /* 0x000000060f127899 */ /* 0x000fe200080006ff */
[----:B------:R-:W-:Y:S02]  /*78e0*/  UMOV UR14, 0xfffffffe ;  /* 0xfffffffe000e7882 */ /* 0x000fe40000000000 */
[----:B------:R-:W-:Y:S01]  /*78f0*/  UMOV UR15, 0x7fffbfdf ;  /* 0x7fffbfdf000f7882 */ /* 0x000fe20000000000 */
[----:B------:R-:W0:Y:S01]  /*7900*/  LDCU UR54, c[0x0][0x3a0] ;  /* 0x00007400ff3677ac */ /* 0x000e220008000800 */
[----:B------:R-:W-:-:S02]  /*7910*/  UIADD3.64 UR14, UPT, UPT, UR4, -UR14, URZ ;  /* 0x8000000e040e7297 */ /* 0x000fc4000fffe0ff */
[----:B------:R-:W-:Y:S02]  /*7920*/  UIADD3.64 UR28, UPT, UPT, UR26, 0x100, URZ ;  /* 0x000001001a1c7897 */ /* 0x000fe4000fffe0ff */
[----:B------:R-:W-:Y:S02]  /*7930*/  UIADD3.64 UR30, UPT, UPT, UR26, 0x200, URZ ;  /* 0x000002001a1e7897 */ /* 0x000fe4000fffe0ff */
[----:B------:R-:W-:Y:S02]  /*7940*/  UIADD3.64 UR32, UPT, UPT, UR26, 0x300, URZ ;  /* 0x000003001a207897 */ /* 0x000fe4000fffe0ff */
[----:B------:R-:W-:Y:S02]  /*7950*/  UIADD3.64 UR34, UPT, UPT, UR26, 0x400, URZ ;  /* 0x000004001a227897 */ /* 0x000fe4000fffe0ff */
[----:B------:R-:W-:Y:S02]  /*7960*/  UIADD3.64 UR36, UPT, UPT, UR26, 0x500, URZ ;  /* 0x000005001a247897 */ /* 0x000fe4000fffe0ff */
[----:B------:R-:W-:Y:S01]  /*7970*/  UIADD3.64 UR38, UPT, UPT, UR26, 0x600, URZ ;  /* 0x000006001a267897 */ /* 0x000fe2000fffe0ff */
[----:B------:R-:W-:Y:S01]  /*7980*/  UMOV UR19, 0x1 ;  /* 0x0000000100137882 */ /* 0x000fe20000000000 */
[----:B------:R-:W-:Y:S01]  /*7990*/  UMOV UR16, UR4 ;  /* 0x0000000400107c82 */ /* 0x000fe20008000000 */
[----:B------:R-:W-:-:S09]  /*79a0*/  UMOV UR17, 0x80004020 ;  /* 0x8000402000117882 */ /* 0x000fd20000000000 */
.L_x_10:
[----:B------:R-:W2:Y:S01]  /*79b0*/  LDL.LU R142, [R1+0x22c] ;  /* 0x00022c00018e7983 */ /* 0x000ea20000300800 */
[----:B------:R-:W1:Y:S03]  /*79c0*/  LDC R125, c[0x0][0x3a0] ;  /* 0x0000e800ff7d7b82 */ /* 0x000e660000000800 */
[----:B------:R-:W3:Y:S04]  /*79d0*/  LDL.LU R141, [R1+0x224] ;  /* 0x00022400018d7983 */ /* 0x000ee80000300800 */
[----:B------:R-:W4:Y:S04]  /*79e0*/  LDL.LU R140, [R1+0x21c] ;  /* 0x00021c00018c7983 */ /* 0x000f280000300800 */
[----:B------:R-:W5:Y:S04]  /*79f0*/  LDL.LU R139, [R1+0x214] ;  /* 0x00021400018b7983 */ /* 0x000f680000300800 */
        /* <DEDUP_REMOVED lines=11> */
[----:B------:R-:W5:Y:S01]  /*7ab0*/  LDL.LU R127, [R1+0x200] ;  /* 0x00020000017f7983 */ /* 0x000f620000300800 */
[----:B------:R-:W-:Y:S01]  /*7ac0*/  USHF.R.S32.HI UR4, URZ, 0x1f, UR18 ;  /* 0x0000001fff047899 */ /* 0x000fe20008011412 */
[----:B------:R-:W-:Y:S01]  /*7ad0*/  IMAD.U32 R124, R124, -0x80000000, RZ ;  /* 0x800000007c7c7824 */ /* 0x000fe200078e00ff */
[----:B------:R-:W-:Y:S01]  /*7ae0*/  USHF.R.S32.HI UR6, URZ, 0x1f, UR13 ;  /* 0x0000001fff067899 */ /* 0x000fe2000801140d */
[----:B------:R-:W-:-:S04]  /*7af0*/  VIADD R136, R123, 0x1 ;  /* 0x000000017b887836 */ /* 0x000fc80000000000 */
[----:B-1----:R-:W-:Y:S01]  /*7b00*/  IMAD R136, R136, -0x40, R125 ;  /* 0xffffffc088887824 */ /* 0x002fe200078e027d */
[----:B--2---:R-:W-:Y:S02]  /*7b10*/  IADD3 R142, P5, PT, R142, UR18, RZ ;  /* 0x000000128e8e7c10 */ /* 0x004fe4000ffbe0ff */
[----:B---3--:R-:W-:-:S03]  /*7b20*/  IADD3 R141, P6, PT, R141, UR18, RZ ;  /* 0x000000128d8d7c10 */ /* 0x008fc6000ffde0ff */
[----:B------:R-:W-:Y:S01]  /*7b30*/  STL [R1+0x22c], R142 ;  /* 0x00022c8e01007387 */ /* 0x000fe20000100800 */
[----:B----4-:R-:W-:-:S03]  /*7b40*/  IADD3 R140, P2, PT, R140, UR18, RZ ;  /* 0x000000128c8c7c10 */ /* 0x010fc6000ff5e0ff */
[----:B------:R-:W-:Y:S01]  /*7b50*/  STL [R1+0x224], R141 ;  /* 0x0002248d01007387 */ /* 0x000fe20000100800 */
[----:B-----5:R-:W-:-:S03]  /*7b60*/  IADD3 R139, P3, PT, R139, UR18, RZ ;  /* 0x000000128b8b7c10 */ /* 0x020fc6000ff7e0ff */
[----:B------:R-:W-:Y:S01]  /*7b70*/  STL [R1+0x21c], R140 ;  /* 0x00021c8c01007387 */ /* 0x000fe20000100800 */
[----:B------:R-:W-:-:S03]  /*7b80*/  IADD3 R138, P4, PT, R138, UR18, RZ ;  /* 0x000000128a8a7c10 */ /* 0x000fc6000ff9e0ff */
[----:B------:R-:W-:Y:S01]  /*7b90*/  STL [R1+0x214], R139 ;  /* 0x0002148b01007387 */ /* 0x000fe20000100800 */
[----:B------:R-:W-:-:S03]  /*7ba0*/  IADD3.X R137, PT, PT, R137, UR4, RZ, P5, !PT ;  /* 0x0000000489897c10 */ /* 0x000fc6000affe4ff */
        /* <DEDUP_REMOVED lines=9> */
[----:B------:R-:W-:Y:S02]  /*7c40*/  IADD3 R131, P2, PT, R131, UR18, RZ ;  /* 0x0000001283837c10 */ /* 0x000fe4000ff5e0ff */
[----:B------:R-:W-:-:S05]  /*7c50*/  IADD3.X R126, PT, PT, R126, UR4, RZ, P3, !PT ;  /* 0x000000047e7e7c10 */ /* 0x000fca0009ffe4ff */
[----:B------:R1:W-:Y:S04]  /*7c60*/  STL [R1+0x210], R126 ;  /* 0x0002107e01007387 */ /* 0x0003e80000100800 */
[----:B------:R-:W-:Y:S04]  /*7c70*/  STL [R1+0x218], R132 ;  /* 0x0002188401007387 */ /* 0x000fe80000100800 */
[----:B-1----:R-:W2:Y:S01]  /*7c80*/  LDL.LU R126, [R1+0x1dc] ;  /* 0x0001dc00017e7983 */ /* 0x002ea20000300800 */
[----:B------:R-:W-:Y:S02]  /*7c90*/  IADD3 R130, P3, PT, R130, UR13, RZ ;  /* 0x0000000d82827c10 */ /* 0x000fe4000ff7e0ff */
[----:B------:R-:W-:Y:S01]  /*7ca0*/  IADD3.X R129, PT, PT, R129, UR4, RZ, P4, !PT ;  /* 0x0000000481817c10 */ /* 0x000fe2000a7fe4ff */
[----:B------:R-:W-:Y:S01]  /*7cb0*/  STL [R1+0x1f4], R131 ;  /* 0x0001f48301007387 */ /* 0x000fe20000100800 */
[----:B------:R-:W-:-:S03]  /*7cc0*/  IADD3 R128, P4, PT, R128, UR13, RZ ;  /* 0x0000000d80807c10 */ /* 0x000fc6000ff9e0ff */
[----:B------:R1:W-:Y:S01]  /*7cd0*/  STL [R1+0x1ec], R130 ;  /* 0x0001ec8201007387 */ /* 0x0003e20000100800 */
[----:B------:R-:W-:-:S03]  /*7ce0*/  IADD3.X R127, PT, PT, R127, UR4, RZ, P5, !PT ;  /* 0x000000047f7f7c10 */ /* 0x000fc6000affe4ff */
[----:B-1----:R-:W3:Y:S04]  /*7cf0*/  LDL.LU R130, [R1+0x1f8] ;  /* 0x0001f80001827983 */ /* 0x002ee80000300800 */
[----:B------:R1:W-:Y:S04]  /*7d00*/  STL [R1+0x208], R129 ;  /* 0x0002088101007387 */ /* 0x0003e80000100800 */
[----:B-1----:R-:W4:Y:S04]  /*7d10*/  LDL.LU R129, [R1+0x1d4] ;  /* 0x0001d40001817983 */ /* 0x002f280000300800 */
[----:B------:R1:W-:Y:S04]  /*7d20*/  STL [R1+0x1e4], R128 ;  /* 0x0001e48001007387 */ /* 0x0003e80000100800 */
[----:B-1----:R-:W5:Y:S04]  /*7d30*/  LDL.LU R128, [R1+0x1f0] ;  /* 0x0001f00001807983 */ /* 0x002f680000300800 */
[----:B------:R-:W5:Y:S04]  /*7d40*/  LDL.LU R153, [R1+0x1cc] ;  /* 0x0001cc0001997983 */ /* 0x000f680000300800 */
[----:B------:R-:W5:Y:S04]  /*7d50*/  LDL.LU R152, [R1+0x1e8] ;  /* 0x0001e80001987983 */ /* 0x000f680000300800 */
[----:B------:R-:W5:Y:S04]  /*7d60*/  LDL.LU R151, [R1+0x1c4] ;  /* 0x0001c40001977983 */ /* 0x000f680000300800 */
[----:B------:R1:W-:Y:S04]  /*7d70*/  STL [R1+0x200], R127 ;  /* 0x0002007f01007387 */ /* 0x0003e80000100800 */
        /* <DEDUP_REMOVED lines=19> */
[----:B-1----:R-:W5:Y:S01]  /*7eb0*/  LDL.LU R127, [R1+0x174] ;  /* 0x00017400017f7983 */ /* 0x002f620000300800 */
[----:B--2---:R-:W-:-:S05]  /*7ec0*/  IADD3 R126, P5, PT, R126, UR13, RZ ;  /* 0x0000000d7e7e7c10 */ /* 0x004fca000ffbe0ff */
[----:B------:R1:W-:Y:S04]  /*7ed0*/  STL [R1+0x1dc], R126 ;  /* 0x0001dc7e01007387 */ /* 0x0003e80000100800 */
[----:B-1----:R-:W2:Y:S01]  /*7ee0*/  LDL.LU R126, [R1+0x190] ;  /* 0x00019000017e7983 */ /* 0x002ea20000300800 */
[----:B---3--:R-:W-:-:S05]  /*7ef0*/  IADD3.X R130, PT, PT, R130, UR4, RZ, P6, !PT ;  /* 0x0000000482827c10 */ /* 0x008fca000b7fe4ff */
[----:B------:R1:W-:Y:S01]  /*7f00*/  STL [R1+0x1f8], R130 ;  /* 0x0001f88201007387 */ /* 0x0003e20000100800 */
[----:B----4-:R-:W-:-:S03]  /*7f10*/  IADD3 R129, P6, PT, R129, UR13, RZ ;  /* 0x0000000d81817c10 */ /* 0x010fc6000ffde0ff */
[----:B-1----:R-:W3:Y:S04]  /*7f20*/  LDL.LU R130, [R1+0x16c] ;  /* 0x00016c0001827983 */ /* 0x002ee80000300800 */
[----:B------:R1:W-:Y:S01]  /*7f30*/  STL [R1+0x1d4], R129 ;  /* 0x0001d48101007387 */ /* 0x0003e20000100800 */
[----:B-----5:R-:W-:-:S03]  /*7f40*/  IADD3.X R128, PT, PT, R128, UR4, RZ, P2, !PT ;  /* 0x0000000480807c10 */ /* 0x020fc600097fe4ff */
[----:B-1----:R-:W4:Y:S01]  /*7f50*/  LDL.LU R129, [R1+0x188] ;  /* 0x0001880001817983 */ /* 0x002f220000300800 */
[----:B------:R-:W-:-:S03]  /*7f60*/  IADD3 R153, P2, PT, R153, UR13, RZ ;  /* 0x0000000d99997c10 */ /* 0x000fc6000ff5e0ff */
[----:B------:R1:W-:Y:S01]  /*7f70*/  STL [R1+0x1f0], R128 ;  /* 0x0001f08001007387 */ /* 0x0003e20000100800 */
[----:B------:R-:W-:Y:S02]  /*7f80*/  IADD3.X R152, PT, PT, R152, UR6, RZ, P3, !PT ;  /* 0x0000000698987c10 */ /* 0x000fe40009ffe4ff */
[----:B------:R-:W-:Y:S01]  /*7f90*/  IADD3 R151, P3, PT, R151, UR13, RZ ;  /* 0x0000000d97977c10 */ /* 0x000fe2000ff7e0ff */
[----:B-1----:R-:W5:Y:S04]  /*7fa0*/  LDL.LU R128, [R1+0x164] ;  /* 0x0001640001807983 */ /* 0x002f680000300800 */
        /* <DEDUP_REMOVED lines=39> */
[----:B------:R-:W-:-:S05]  /*8220*/  IADD3 R127, P3, PT, R127, UR13, RZ ;  /* 0x0000000d7f7f7c10 */ /* 0x000fca000ff7e0ff */
[----:B------:R1:W-:Y:S04]  /*8230*/  STL [R1+0x174], R127 ;  /* 0x0001747f01007387 */ /* 0x0003e80000100800 */
[----:B------:R-:W-:Y:S04]  /*8240*/  STL [R1+0x17c], R132 ;  /* 0x00017c8401007387 */ /* 0x000fe80000100800 */
[----:B-1----:R-:W5:Y:S04]  /*8250*/  LDL.LU R127, [R1+0x180] ;  /* 0x00018000017f7983 */ /* 0x002f680000300800 */
[----:B------:R-:W-:Y:S01]  /*8260*/  STL [R1+0x198], R131 ;  /* 0x0001988301007387 */ /* 0x000fe20000100800 */
[----:B--2---:R-:W-:-:S05]  /*8270*/  IADD3.X R126, PT, PT, R126, UR6, RZ, P4, !PT ;  /* 0x000000067e7e7c10 */ /* 0x004fca000a7fe4ff */
[----:B------:R1:W-:Y:S04]  /*8280*/  STL [R1+0x190], R126 ;  /* 0x0001907e01007387 */ /* 0x0003e80000100800 */
[----:B-1----:R-:W2:Y:S01]  /*8290*/  LDL.LU R126, [R1+0x15c] ;  /* 0x00015c00017e7983 */ /* 0x002ea20000300800 */
[----:B---3--:R-:W-:-:S05]  /*82a0*/  IADD3 R130, P4, PT, R130, UR13, RZ ;  /* 0x0000000d82827c10 */ /* 0x008fca000ff9e0ff */
[----:B------:R1:W-:Y:S01]  /*82b0*/  STL [R1+0x16c], R130 ;  /* 0x00016c8201007387 */ /* 0x0003e20000100800 */
[----:B----4-:R-:W-:-:S03]  /*82c0*/  IADD3.X R129, PT, PT, R129, UR6, RZ, P5, !PT ;  /* 0x0000000681817c10 */ /* 0x010fc6000affe4ff */
[----:B-1----:R-:W3:Y:S04]  /*82d0*/  LDL.LU R130, [R1+0x178] ;  /* 0x0001780001827983 */ /* 0x002ee80000300800 */
[----:B------:R1:W-:Y:S01]  /*82e0*/  STL [R1+0x188], R129 ;  /* 0x0001888101007387 */ /* 0x0003e20000100800 */
[----:B-----5:R-:W-:-:S03]  /*82f0*/  IADD3 R128, P5, PT, R128, UR13, RZ ;  /* 0x0000000d80807c10 */ /* 0x020fc6000ffbe0ff */
[----:B-1----:R-:W4:Y:S04]  /*8300*/  LDL.LU R129, [R1+0x154] ;  /* 0x0001540001817983 */ /* 0x002f280000300800 */
        /* <DEDUP_REMOVED lines=23> */
[----:B------:R-:W-:-:S03]  /*8480*/  IADD3.X R127, PT, PT, R127, UR6, RZ, P6, !PT ;  /* 0x000000067f7f7c10 */ /* 0x000fc6000b7fe4ff */
[----:B-1----:R-:W5:Y:S04]  /*8490*/  LDL.LU R128, [R1+0x118] ;  /* 0x0001180001807983 */ /* 0x002f680000300800 */
[----:B------:R1:W-:Y:S04]  /*84a0*/  STL [R1+0x180], R127 ;  /* 0x0001807f01007387 */ /* 0x0003e80000100800 */
[----:B-1----:R-:W5:Y:S01]  /*84b0*/  LDL.LU R127, [R1+0xf4] ;  /* 0x0000f400017f7983 */ /* 0x002f620000300800 */
[----:B--2---:R-:W-:-:S05]  /*84c0*/  IADD3 R126, P6, PT, R126, UR13, RZ ;  /* 0x0000000d7e7e7c10 */ /* 0x004fca000ffde0ff */
[----:B------:R1:W-:Y:S04]  /*84d0*/  STL [R1+0x15c], R126 ;  /* 0x00015c7e01007387 */ /* 0x0003e80000100800 */
[----:B-1----:R-:W2:Y:S01]  /*84e0*/  LDL.LU R126, [R1+0x110] ;  /* 0x00011000017e7983 */ /* 0x002ea20000300800 */
[----:B---3--:R-:W-:-:S05]  /*84f0*/  IADD3.X R130, PT, PT, R130, UR6, RZ, P2, !PT ;  /* 0x0000000682827c10 */ /* 0x008fca00097fe4ff */
[----:B------:R1:W-:Y:S01]  /*8500*/  STL [R1+0x178], R130 ;  /* 0x0001788201007387 */ /* 0x0003e20000100800 */
[----:B----4-:R-:W-:-:S03]  /*8510*/  IADD3 R129, P2, PT, R129, UR13, RZ ;  /* 0x0000000d81817c10 */ /* 0x010fc6000ff5e0ff */
[----:B-1----:R-:W3:Y:S01]  /*8520*/  LDL.LU R130, [R1+0xec] ;  /* 0x0000ec0001827983 */ /* 0x002ee20000300800 */
[----:B-----5:R-:W-:-:S03]  /*8530*/  IADD3.X R153, PT, PT, R153, UR6, RZ, P3, !PT ;  /* 0x0000000699997c10 */ /* 0x020fc60009ffe4ff */
[----:B------:R1:W-:Y:S01]  /*8540*/  STL [R1+0x154], R129 ;  /* 0x0001548101007387 */ /* 0x0003e20000100800 */
[----:B------:R-:W-:Y:S02]  /*8550*/  IADD3 R152, P3, PT, R152, UR13, RZ ;  /* 0x0000000d98987c10 */ /* 0x000fe4000ff7e0ff */
[----:B------:R-:W-:Y:S01]  /*8560*/  IADD3.X R151, PT, PT, R151, UR6, RZ, P4, !PT ;  /* 0x0000000697977c10 */ /* 0x000fe2000a7fe4ff */
[----:B-1----:R-:W4:Y:S04]  /*8570*/  LDL.LU R129, [R1+0x108] ;  /* 0x0001080001817983 */ /* 0x002f280000300800 */
        /* <DEDUP_REMOVED lines=39> */
[----:B------:R-:W-:-:S05]  /*87f0*/  IADD3.X R128, PT, PT, R128, UR6, RZ, P4, !PT ;  /* 0x0000000680807c10 */ /* 0x000fca000a7fe4ff */
[----:B------:R1:W-:Y:S04]  /*8800*/  STL [R1+0x118], R128 ;  /* 0x0001188001007387 */ /* 0x0003e80000100800 */
[----:B------:R-:W-:Y:S01]  /*8810*/  STL [R1+0x120], R132 ;  /* 0x0001208401007387 */ /* 0x000fe20000100800 */
[----:B------:R-:W-:-:S03]  /*8820*/  IADD3 R127, P4, PT, R127, UR13, RZ ;  /* 0x0000000d7f7f7c10 */ /* 0x000fc6000ff9e0ff */
[----:B-1----:R-:W5:Y:S04]  /*8830*/  LDL.LU R128, [R1+0xe4] ;  /* 0x0000e40001807983 */ /* 0x002f680000300800 */
[----:B------:R-:W-:Y:S04]  /*8840*/  STL [R1+0xfc], R131 ;  /* 0x0000fc8301007387 */ /* 0x000fe80000100800 */
[----:B------:R1:W-:Y:S04]  /*8850*/  STL [R1+0xf4], R127 ;  /* 0x0000f47f01007387 */ /* 0x0003e80000100800 */
[----:B-1----:R-:W5:Y:S01]  /*8860*/  LDL.LU R127, [R1+0x100] ;  /* 0x00010000017f7983 */ /* 0x002f620000300800 */
[----:B--2---:R-:W-:-:S05]  /*8870*/  IADD3.X R126, PT, PT, R126, UR6, RZ, P5, !PT ;  /* 0x000000067e7e7c10 */ /* 0x004fca000affe4ff */
[----:B------:R1:W-:Y:S04]  /*8880*/  STL [R1+0x110], R126 ;  /* 0x0001107e01007387 */ /* 0x0003e80000100800 */
[----:B-1----:R-:W2:Y:S01]  /*8890*/  LDL.LU R126, [R1+0xdc] ;  /* 0x0000dc00017e7983 */ /* 0x002ea20000300800 */
[----:B---3--:R-:W-:-:S05]  /*88a0*/  IADD3 R130, P5, PT, R130, UR13, RZ ;  /* 0x0000000d82827c10 */ /* 0x008fca000ffbe0ff */
[----:B------:R1:W-:Y:S01]  /*88b0*/  STL [R1+0xec], R130 ;  /* 0x0000ec8201007387 */ /* 0x0003e20000100800 */
[----:B----4-:R-:W-:-:S03]  /*88c0*/  IADD3.X R129, PT, PT, R129, UR6, RZ, P6, !PT ;  /* 0x0000000681817c10 */ /* 0x010fc6000b7fe4ff */
[----:B-1----:R-:W3:Y:S04]  /*88d0*/  LDL.LU R130, [R1+0xf8] ;  /* 0x0000f80001827983 */ /* 0x002ee80000300800 */
[----:B------:R-:W4:Y:S04]  /*88e0*/  LDL.LU R153, [R1+0xd4] ;  /* 0x0000d40001997983 */ /* 0x000f280000300800 */
[----:B------:R-:W4:Y:S04]  /*88f0*/  LDL.LU R152, [R1+0xf0] ;  /* 0x0000f00001987983 */ /* 0x000f280000300800 */
[----:B------:R-:W4:Y:S04]  /*8900*/  LDL.LU R151, [R1+0xcc] ;  /* 0x0000cc0001977983 */ /* 0x000f280000300800 */
[----:B------:R1:W-:Y:S04]  /*8910*/  STL [R1+0x108], R129 ;  /* 0x0001088101007387 */ /* 0x0003e80000100800 */
[----:B------:R-:W4:Y:S04]  /*8920*/  LDL.LU R150, [R1+0xe8] ;  /* 0x0000e80001967983 */ /* 0x000f280000300800 */
        /* <DEDUP_REMOVED lines=17> */
[----:B------:R-:W4:Y:S01]  /*8a40*/  LDL.LU R131, [R1+0xa0] ;  /* 0x0000a00001837983 */ /* 0x000f220000300800 */
[----:B-----5:R-:W-:-:S03]  /*8a50*/  IADD3 R128, P6, PT, R128, UR13, RZ ;  /* 0x0000000d80807c10 */ /* 0x020fc6000ffde0ff */
[----:B-1----:R-:W5:Y:S04]  /*8a60*/  LDL.LU R129, [R1+0x7c] ;  /* 0x00007c0001817983 */ /* 0x002f680000300800 */
[----:B------:R1:W-:Y:S04]  /*8a70*/  STL [R1+0xe4], R128 ;  /* 0x0000e48001007387 */ /* 0x0003e80000100800 */
[----:B-1----:R-:W5:Y:S01]  /*8a80*/  LDL.LU R128, [R1+0x98] ;  /* 0x0000980001807983 */ /* 0x002f620000300800 */
[----:B------:R-:W-:-:S05]  /*8a90*/  IADD3.X R127, PT, PT, R127, UR6, RZ, P2, !PT ;  /* 0x000000067f7f7c10 */ /* 0x000fca00097fe4ff */
[----:B------:R1:W-:Y:S04]  /*8aa0*/  STL [R1+0x100], R127 ;  /* 0x0001007f01007387 */ /* 0x0003e80000100800 */
[----:B-1----:R-:W5:Y:S01]  /*8ab0*/  LDL.LU R127, [R1+0x74] ;  /* 0x00007400017f7983 */ /* 0x002f620000300800 */
[----:B--2---:R-:W-:-:S05]  /*8ac0*/  IADD3 R126, P2, PT, R126, UR13, RZ ;  /* 0x0000000d7e7e7c10 */ /* 0x004fca000ff5e0ff */
[----:B------:R1:W-:Y:S04]  /*8ad0*/  STL [R1+0xdc], R126 ;  /* 0x0000dc7e01007387 */ /* 0x0003e80000100800 */
[----:B-1----:R-:W2:Y:S01]  /*8ae0*/  LDL.LU R126, [R1+0x90] ;  /* 0x00009000017e7983 */ /* 0x002ea20000300800 */
[----:B---3--:R-:W-:Y:S02]  /*8af0*/  IADD3.X R130, PT, PT, R130, UR6, RZ, P3, !PT ;  /* 0x0000000682827c10 */ /* 0x008fe40009ffe4ff */
[----:B----4-:R-:W-:-:S03]  /*8b00*/  IADD3 R153, P3, PT, R153, UR13, RZ ;  /* 0x0000000d99997c10 */ /* 0x010fc6000ff7e0ff */
[----:B------:R1:W-:Y:S01]  /*8b10*/  STL [R1+0xf8], R130 ;  /* 0x0000f88201007387 */ /* 0x0003e20000100800 */
[----:B------:R-:W-:Y:S02]  /*8b20*/  IADD3.X R152, PT, PT, R152, UR6, RZ, P4, !PT ;  /* 0x0000000698987c10 */ /* 0x000fe4000a7fe4ff */
[----:B------:R-:W-:Y:S01]  /*8b30*/  IADD3 R151, P4, PT, R151, UR13, RZ ;  /* 0x0000000d97977c10 */ /* 0x000fe2000ff9e0ff */
[----:B-1----:R-:W3:Y:S04]  /*8b40*/  LDL.LU R130, [R1+0x6c] ;  /* 0x00006c0001827983 */ /* 0x002ee80000300800 */
        /* <DEDUP_REMOVED lines=39> */
[----:B-----5:R-:W-:-:S05]  /*8dc0*/  IADD3 R129, P4, PT, R129, UR13, RZ ;  /* 0x0000000d81817c10 */ /* 0x020fca000ff9e0ff */
[----:B------:R1:W-:Y:S04]  /*8dd0*/  STL [R1+0x7c], R129 ;  /* 0x00007c8101007387 */ /* 0x0003e80000100800 */
[----:B------:R-:W-:Y:S01]  /*8de0*/  STL [R1+0x84], R132 ;  /* 0x0000848401007387 */ /* 0x000fe20000100800 */
[----:B------:R-:W-:-:S03]  /*8df0*/  IADD3.X R128, PT, PT, R128, UR6, RZ, P5, !PT ;  /* 0x0000000680807c10 */ /* 0x000fc6000affe4ff */
[----:B-1----:R-:W4:Y:S04]  /*8e00*/  LDL.LU R129, [R1+0x88] ;  /* 0x0000880001817983 */ /* 0x002f280000300800 */
[----:B------:R-:W-:Y:S04]  /*8e10*/  STL [R1+0xa0], R131 ;  /* 0x0000a08301007387 */ /* 0x000fe80000100800 */
[----:B------:R1:W-:Y:S01]  /*8e20*/  STL [R1+0x98], R128 ;  /* 0x0000988001007387 */ /* 0x0003e20000100800 */
[----:B------:R-:W-:-:S03]  /*8e30*/  IADD3 R127, P5, PT, R127, UR13, RZ ;  /* 0x0000000d7f7f7c10 */ /* 0x000fc6000ffbe0ff */
[----:B-1----:R-:W5:Y:S04]  /*8e40*/  LDL.LU R128, [R1+0x64] ;  /* 0x0000640001807983 */ /* 0x002f680000300800 */
[----:B------:R1:W-:Y:S04]  /*8e50*/  STL [R1+0x74], R127 ;  /* 0x0000747f01007387 */ /* 0x0003e80000100800 */
[----:B-1----:R-:W5:Y:S01]  /*8e60*/  LDL.LU R127, [R1+0x80] ;  /* 0x00008000017f7983 */ /* 0x002f620000300800 */
[----:B--2---:R-:W-:-:S05]  /*8e70*/  IADD3.X R126, PT, PT, R126, UR6, RZ, P6, !PT ;  /* 0x000000067e7e7c10 */ /* 0x004fca000b7fe4ff */
[----:B------:R1:W-:Y:S04]  /*8e80*/  STL [R1+0x90], R126 ;  /* 0x0000907e01007387 */ /* 0x0003e80000100800 */
[----:B-1----:R-:W2:Y:S01]  /*8e90*/  LDL.LU R126, [R1+0x5c] ;  /* 0x00005c00017e7983 */ /* 0x002ea20000300800 */
[----:B---3--:R-:W-:-:S03]  /*8ea0*/  IADD3 R130, P6, PT, R130, UR13, RZ ;  /* 0x0000000d82827c10 */ /* 0x008fc6000ffde0ff */
[----:B------:R-:W3:Y:S04]  /*8eb0*/  LDL.LU R153, [R1+0x78] ;  /* 0x0000780001997983 */ /* 0x000ee80000300800 */
[----:B------:R-:W3:Y:S04]  /*8ec0*/  LDL.LU R152, [R1+0x54] ;  /* 0x0000540001987983 */ /* 0x000ee80000300800 */
[----:B------:R-:W3:Y:S04]  /*8ed0*/  LDL.LU R151, [R1+0x70] ;  /* 0x0000700001977983 */ /* 0x000ee80000300800 */
[----:B------:R1:W-:Y:S04]  /*8ee0*/  STL [R1+0x6c], R130 ;  /* 0x00006c8201007387 */ /* 0x0003e80000100800 */
[----:B------:R-:W3:Y:S04]  /*8ef0*/  LDL.LU R150, [R1+0x4c] ;  /* 0x00004c0001967983 */ /* 0x000ee80000300800 */
        /* <DEDUP_REMOVED lines=18> */
[----:B-1----:R-:W3:Y:S01]  /*9020*/  LDL.LU R130, [R1+0x20] ;  /* 0x0000200001827983 */ /* 0x002ee20000300800 */
[----:B----4-:R-:W-:-:S05]  /*9030*/  IADD3.X R129, PT, PT, R129, UR6, RZ, P2, !PT ;  /* 0x0000000681817c10 */ /* 0x010fca00097fe4ff */
[----:B------:R1:W-:Y:S04]  /*9040*/  STL [R1+0x88], R129 ;  /* 0x0000888101007387 */ /* 0x0003e80000100800 */
[----:B-1----:R-:W4:Y:S01]  /*9050*/  LDL.LU R129, [R1+0x18] ;  /* 0x0000180001817983 */ /* 0x002f220000300800 */
[----:B-----5:R-:W-:-:S05]  /*9060*/  IADD3 R128, P2, PT, R128, UR13, RZ ;  /* 0x0000000d80807c10 */ /* 0x020fca000ff5e0ff */
[----:B------:R1:W-:Y:S01]  /*9070*/  STL [R1+0x64], R128 ;  /* 0x0000648001007387 */ /* 0x0003e20000100800 */
[----:B------:R-:W-:-:S03]  /*9080*/  IADD3.X R127, PT, PT, R127, UR6, RZ, P3, !PT ;  /* 0x000000067f7f7c10 */ /* 0x000fc60009ffe4ff */
[----:B-1----:R-:W5:Y:S04]  /*9090*/  LDL.LU R128, [R1+0x10] ;  /* 0x0000100001807983 */ /* 0x002f680000300800 */
[----:B------:R1:W-:Y:S04]  /*90a0*/  STL [R1+0x80], R127 ;  /* 0x0000807f01007387 */ /* 0x0003e80000100800 */
[----:B-1----:R-:W5:Y:S01]  /*90b0*/  LDL.LU R127, [R1+0x8] ;  /* 0x00000800017f7983 */ /* 0x002f620000300800 */
[----:B--2---:R-:W-:-:S05]  /*90c0*/  IADD3 R126, P3, PT, R126, UR13, RZ ;  /* 0x0000000d7e7e7c10 */ /* 0x004fca000ff7e0ff */
[----:B------:R1:W-:Y:S04]  /*90d0*/  STL [R1+0x5c], R126 ;  /* 0x00005c7e01007387 */ /* 0x0003e80000100800 */
[----:B-1----:R-:W2:Y:S01]  /*90e0*/  LDL.LU R126, [R1] ;  /* 0x00000000017e7983 */ /* 0x002ea20000300800 */
[----:B---3--:R-:W-:Y:S02]  /*90f0*/  IADD3.X R153, PT, PT, R153, UR6, RZ, P4, !PT ;  /* 0x0000000699997c10 */ /* 0x008fe4000a7fe4ff */
[----:B------:R-:W-:Y:S02]  /*9100*/  IADD3.X R151, PT, PT, R151, UR6, RZ, P5, !PT ;  /* 0x0000000697977c10 */ /* 0x000fe4000affe4ff */
[----:B------:R-:W-:Y:S01]  /*9110*/  IADD3 R152, P4, PT, R152, UR13, RZ ;  /* 0x0000000d98987c10 */ /* 0x000fe2000ff9e0ff */
[----:B------:R1:W-:Y:S01]  /*9120*/  STL [R1+0x78], R153 ;  /* 0x0000789901007387 */ /* 0x0003e20000100800 */
[----:B------:R-:W-:-:S02]  /*9130*/  IADD3 R150, P5, PT, R150, UR13, RZ ;  /* 0x0000000d96967c10 */ /* 0x000fc4000ffbe0ff */
[----:B------:R-:W-:Y:S01]  /*9140*/  IADD3.X R149, PT, PT, R149, UR6, RZ, P6, !PT ;  /* 0x0000000695957c10 */ /* 0x000fe2000b7fe4ff */
[----:B------:R1:W-:Y:S01]  /*9150*/  STL [R1+0x54], R152 ;  /* 0x0000549801007387 */ /* 0x0003e20000100800 */
[----:B------:R-:W-:Y:S02]  /*9160*/  PRMT R125, RZ, 0x7610, R125 ;  /* 0x00007610ff7d7816 */ /* 0x000fe4000000007d */
[----:B------:R-:W-:Y:S01]  /*9170*/  IADD3 R148, P6, PT, R148, UR13, RZ ;  /* 0x0000000d94947c10 */ /* 0x000fe2000ffde0ff */
[----:B------:R1:W-:Y:S01]  /*9180*/  STL [R1+0x70], R151 ;  /* 0x0000709701007387 */ /* 0x0003e20000100800 */
[----:B------:R-:W-:-:S03]  /*9190*/  IADD3.X R147, PT, PT, R147, UR6, RZ, P2, !PT ;  /* 0x0000000693937c10 */ /* 0x000fc600097fe4ff */
[----:B------:R1:W-:Y:S01]  /*91a0*/  STL [R1+0x4c], R150 ;  /* 0x00004c9601007387 */ /* 0x0003e20000100800 */
[----:B------:R-:W-:-:S03]  /*91b0*/  IADD3 R146, P2, PT, R146, UR13, RZ ;  /* 0x0000000d92927c10 */ /* 0x000fc6000ff5e0ff */
        /* <DEDUP_REMOVED lines=33> */
[----:B------:R-:W-:Y:S02]  /*93d0*/  IADD3.X R249, PT, PT, R249, UR6, RZ, P5, !PT ;  /* 0x00000006f9f97c10 */ /* 0x000fe4000affe4ff */
[----:B------:R-:W-:Y:S01]  /*93e0*/  IADD3 R233, P5, PT, R233, UR13, RZ ;  /* 0x0000000de9e97c10 */ /* 0x000fe2000ffbe0ff */
[----:B------:R1:W-:Y:S03]  /*93f0*/  STL [R1+0x4], R131 ;  /* 0x0000048301007387 */ /* 0x0003e60000100800 */
[----:B------:R-:W-:Y:S01]  /*9400*/  IADD3.X R231, PT, PT, R231, UR6, RZ, P5, !PT ;  /* 0x00000006e7e77c10 */ /* 0x000fe2000affe4ff */
[----:B------:R1:W-:Y:S01]  /*9410*/  STL [R1+0x20], R130 ;  /* 0x0000208201007387 */ /* 0x0003e20000100800 */
[----:B------:R-:W-:Y:S02]  /*9420*/  IADD3 R62, P5, PT, R62, UR13, RZ ;  /* 0x0000000d3e3e7c10 */ /* 0x000fe4000ffbe0ff */
[----:B----4-:R-:W-:-:S02]  /*9430*/  IADD3.X R129, PT, PT, R129, UR6, RZ, P6, !PT ;  /* 0x0000000681817c10 */ /* 0x010fc4000b7fe4ff */
[----:B------:R-:W-:Y:S02]  /*9440*/  IADD3 R247, P6, PT, R247, UR13, RZ ;  /* 0x0000000df7f77c10 */ /* 0x000fe4000ffde0ff */
[----:B------:R-:W-:Y:S01]  /*9450*/  IADD3.X R64, PT, PT, R64, UR6, RZ, P5, !PT ;  /* 0x0000000640407c10 */ /* 0x000fe2000affe4ff */
[----:B------:R1:W-:Y:S01]  /*9460*/  STL [R1+0x18], R129 ;  /* 0x0000188101007387 */ /* 0x0003e20000100800 */
[----:B------:R-:W-:Y:S02]  /*9470*/  IADD3.X R245, PT, PT, R245, UR6, RZ, P6, !PT ;  /* 0x00000006f5f57c10 */ /* 0x000fe4000b7fe4ff */
[----:B------:R-:W-:Y:S02]  /*9480*/  IADD3 R95, P6, PT, R95, UR13, RZ ;  /* 0x0000000d5f5f7c10 */ /* 0x000fe4000ffde0ff */
[----:B------:R-:W-:Y:S02]  /*9490*/  IADD3 R29, P5, PT, R29, UR13, RZ ;  /* 0x0000000d1d1d7c10 */ /* 0x000fe4000ffbe0ff */
[----:B------:R-:W-:-:S02]  /*94a0*/  IADD3.X R96, PT, PT, R96, UR6, RZ, P6, !PT ;  /* 0x0000000660607c10 */ /* 0x000fc4000b7fe4ff */
[----:B------:R-:W-:Y:S02]  /*94b0*/  IADD3 R61, P6, PT, R61, UR13, RZ ;  /* 0x0000000d3d3d7c10 */ /* 0x000fe4000ffde0ff */
[----:B------:R-:W-:Y:S02]  /*94c0*/  IADD3.X R30, PT, PT, R30, UR6, RZ, P5, !PT ;  /* 0x000000061e1e7c10 */ /* 0x000fe4000affe4ff */
[----:B-----5:R-:W-:Y:S02]  /*94d0*/  IADD3.X R128, PT, PT, R128, UR6, RZ, P2, !PT ;  /* 0x0000000680807c10 */ /* 0x020fe400097fe4ff */
[----:B------:R-:W-:Y:S02]  /*94e0*/  IADD3 R243, P2, PT, R243, UR13, RZ ;  /* 0x0000000df3f37c10 */ /* 0x000fe4000ff5e0ff */
[----:B------:R-:W-:Y:S01]  /*94f0*/  IADD3.X R63, PT, PT, R63, UR6, RZ, P6, !PT ;  /* 0x000000063f3f7c10 */ /* 0x000fe2000b7fe4ff */
[----:B------:R1:W-:Y:S01]  /*9500*/  STL [R1+0x10], R128 ;  /* 0x0000108001007387 */ /* 0x0003e20000100800 */
[----:B------:R-:W-:-:S02]  /*9510*/  IADD3.X R241, PT, PT, R241, UR6, RZ, P2, !PT ;  /* 0x00000006f1f17c10 */ /* 0x000fc400097fe4ff */
[----:B------:R-:W-:Y:S02]  /*9520*/  IADD3 R91, P2, PT, R91, UR13, RZ ;  /* 0x0000000d5b5b7c10 */ /* 0x000fe4000ff5e0ff */
[----:B------:R-:W-:Y:S02]  /*9530*/  IADD3 R15, P6, PT, R15, UR13, RZ ;  /* 0x0000000d0f0f7c10 */ /* 0x000fe4000ffde0ff */
[----:B------:R-:W-:Y:S02]  /*9540*/  IADD3.X R92, PT, PT, R92, UR6, RZ, P2, !PT ;  /* 0x000000065c5c7c10 */ /* 0x000fe400097fe4ff */
[----:B------:R-:W-:Y:S02]  /*9550*/  IADD3.X R127, PT, PT, R127, UR6, RZ, P3, !PT ;  /* 0x000000067f7f7c10 */ /* 0x000fe40009ffe4ff */
[----:B------:R-:W-:Y:S02]  /*9560*/  IADD3 R239, P3, PT, R239, UR13, RZ ;  /* 0x0000000defef7c10 */ /* 0x000fe4000ff7e0ff */
[----:B------:R-:W-:Y:S01]  /*9570*/  IADD3 R47, P2, PT, R47, UR13, RZ ;  /* 0x0000000d2f2f7c10 */ /* 0x000fe2000ff5e0ff */
[----:B------:R1:W-:Y:S01]  /*9580*/  STL [R1+0x8], R127 ;  /* 0x0000087f01007387 */ /* 0x0003e20000100800 */
[----:B------:R-:W-:-:S02]  /*9590*/  IADD3.X R237, PT, PT, R237, UR6, RZ, P3, !PT ;  /* 0x00000006eded7c10 */ /* 0x000fc40009ffe4ff */
[----:B------:R-:W-:Y:S02]  /*95a0*/  IADD3 R79, P3, PT, R79, UR13, RZ ;  /* 0x0000000d4f4f7c10 */ /* 0x000fe4000ff7e0ff */
[----:B------:R-:W-:Y:S02]  /*95b0*/  IADD3.X R48, PT, PT, R48, UR6, RZ, P2, !PT ;  /* 0x0000000630307c10 */ /* 0x000fe400097fe4ff */
[----:B------:R-:W-:Y:S02]  /*95c0*/  IADD3.X R80, PT, PT, R80, UR6, RZ, P3, !PT ;  /* 0x0000000650507c10 */ /* 0x000fe40009ffe4ff */
[----:B------:R-:W-:Y:S02]  /*95d0*/  IADD3 R45, P3, PT, R45, UR13, RZ ;  /* 0x0000000d2d2d7c10 */ /* 0x000fe4000ff7e0ff */
[----:B------:R-:W-:Y:S02]  /*95e0*/  IADD3.X R16, PT, PT, R16, UR6, RZ, P6, !PT ;  /* 0x0000000610107c10 */ /* 0x000fe4000b7fe4ff */
[----:B------:R-:W-:-:S02]  /*95f0*/  IADD3.X R46, PT, PT, R46, UR6, RZ, P3, !PT ;  /* 0x000000062e2e7c10 */ /* 0x000fc40009ffe4ff */
[----:B------:R-:W-:Y:S02]  /*9600*/  IADD3 R120, P3, PT, R120, UR13, RZ ;  /* 0x0000000d78787c10 */ /* 0x000fe4000ff7e0ff */
[----:B------:R-:W-:Y:S02]  /*9610*/  IADD3 R13, P2, PT, R13, UR13, RZ ;  /* 0x0000000d0d0d7c10 */ /* 0x000fe4000ff5e0ff */
[----:B------:R-:W-:Y:S02]  /*9620*/  IADD3.X R121, PT, PT, R121, UR6, RZ, P3, !PT ;  /* 0x0000000679797c10 */ /* 0x000fe40009ffe4ff */
[----:B------:R-:W-:Y:S02]  /*9630*/  IADD3 R87, P3, PT, R87, UR13, RZ ;  /* 0x0000000d57577c10 */ /* 0x000fe4000ff7e0ff */
[----:B------:R-:W-:Y:S02]  /*9640*/  IADD3 R106, P6, PT, R106, UR13, RZ ;  /* 0x0000000d6a6a7c10 */ /* 0x000fe4000ffde0ff */
        /* <DEDUP_REMOVED lines=14> */
[----:B------:R-:W-:Y:S02]  /*9730*/  IADD3 R59, P6, PT, R59, UR13, RZ ;  /* 0x0000000d3b3b7c10 */ /* 0x000fe4000ffde0ff */
[----:B------:R-:W-:Y:S02]  /*9740*/  IADD3.X R109, PT, PT, R109, UR6, RZ, P5, !PT ;  /* 0x000000066d6d7c10 */ /* 0x000fe4000affe4ff */
[----:B------:R-:W-:Y:S02]  /*9750*/  IADD3.X R94, PT, PT, R94, UR6, RZ, P2, !PT ;  /* 0x000000065e5e7c10 */ /* 0x000fe400097fe4ff */
[----:B------:R-:W-:Y:S02]  /*9760*/  IADD3.X R60, PT, PT, R60, UR6, RZ, P6, !PT ;  /* 0x000000063c3c7c10 */ /* 0x000fe4000b7fe4ff */
[----:B------:R-:W-:-:S02]  /*9770*/  IADD3 R73, P5, PT, R73, UR13, RZ ;  /* 0x0000000d49497c10 */ /* 0x000fc4000ffbe0ff */
[----:B------:R-:W-:Y:S02]  /*9780*/  IADD3 R57, P2, PT, R57, UR13, RZ ;  /* 0x0000000d39397c10 */ /* 0x000fe4000ff5e0ff */
[----:B------:R-:W-:Y:S02]  /*9790*/  IADD3 R25, P6, PT, R25, UR13, RZ ;  /* 0x0000000d19197c10 */ /* 0x000fe4000ffde0ff */
[----:B------:R-:W-:Y:S02]  /*97a0*/  IADD3.X R75, PT, PT, R75, UR6, RZ, P5, !PT ;  /* 0x000000064b4b7c10 */ /* 0x000fe4000affe4ff */
[----:B------:R-:W-:Y:S02]  /*97b0*/  IADD3.X R58, PT, PT, R58, UR6, RZ, P2, !PT ;  /* 0x000000063a3a7c10 */ /* 0x000fe400097fe4ff */
[----:B------:R-:W-:Y:S02]  /*97c0*/  IADD3.X R26, PT, PT, R26, UR6, RZ, P6, !PT ;  /* 0x000000061a1a7c10 */ /* 0x000fe4000b7fe4ff */
[----:B------:R-:W-:Y:S01]  /*97d0*/  IADD3.X R8, PT, PT, R8, UR6, RZ, P3, !PT ;  /* 0x0000000608087c10 */ /* 0x000fe20009ffe4ff */
[----:B------:R-:W3:Y:S01]  /*97e0*/  SYNCS.PHASECHK.TRANS64.TRYWAIT P3, [UR12], R124 ;  /* 0x0000007cff0075a7 */ /* 0x000ee2000806110c */
[----:B------:R-:W-:-:S02]  /*97f0*/  IADD3 R27, P5, PT, R27, UR13, RZ ;  /* 0x0000000d1b1b7c10 */ /* 0x000fc4000ffbe0ff */
        /* <DEDUP_REMOVED lines=44> */
[----:B--2---:R-:W-:Y:S02]  /*9ac0*/  IADD3.X R126, PT, PT, R126, UR6, RZ, P4, !PT ;  /* 0x000000067e7e7c10 */ /* 0x004fe4000a7fe4ff */
[----:B------:R-:W-:Y:S02]  /*9ad0*/  IADD3 R235, P4, PT, R235, UR13, RZ ;  /* 0x0000000debeb7c10 */ /* 0x000fe4000ff9e0ff */
[----:B------:R-:W-:Y:S01]  /*9ae0*/  IADD3.X R20, PT, PT, R20, UR6, RZ, P5, !PT ;  /* 0x0000000614147c10 */ /* 0x000fe2000affe4ff */
[----:B------:R1:W-:Y:S01]  /*9af0*/  STL [R1], R126 ;  /* 0x0000007e01007387 */ /* 0x0003e20000100800 */
[----:B------:R-:W-:-:S02]  /*9b00*/  IADD3.X R234, PT, PT, R234, UR6, RZ, P4, !PT ;  /* 0x00000006eaea7c10 */ /* 0x000fc4000a7fe4ff */
[----:B------:R-:W-:Y:S01]  /*9b10*/  IADD3 R77, P4, PT, R77, UR13, RZ ;  /* 0x0000000d4d4d7c10 */ /* 0x000fe2000ff9e0ff */
[----:B------:R1:W-:Y:S01]  /*9b20*/  STL.S16 [R1+0x244], R125 ;  /* 0x0002447d01007387 */ /* 0x0003e20000100600 */
[----:B------:R-:W-:Y:S02]  /*9b30*/  IADD3.X R4, PT, PT, R4, UR6, RZ, P2, !PT ;  /* 0x0000000604047c10 */ /* 0x000fe400097fe4ff */
[----:B------:R-:W-:Y:S02]  /*9b40*/  IADD3.X R78, PT, PT, R78, UR6, RZ, P4, !PT ;  /* 0x000000064e4e7c10 */ /* 0x000fe4000a7fe4ff */
[----:B------:R-:W-:Y:S02]  /*9b50*/  IADD3 R31, P4, PT, R31, UR13, RZ ;  /* 0x0000000d1f1f7c10 */ /* 0x000fe4000ff9e0ff */
[----:B------:R-:W-:Y:S02]  /*9b60*/  IADD3.X R2, PT, PT, R2, UR6, RZ, P6, !PT ;  /* 0x0000000602027c10 */ /* 0x000fe4000b7fe4ff */
[----:B------:R-:W-:-:S02]  /*9b70*/  IADD3.X R32, PT, PT, R32, UR6, RZ, P4, !PT ;  /* 0x0000000620207c10 */ /* 0x000fc4000a7fe4ff */
[----:B------:R-:W-:Y:S02]  /*9b80*/  IADD3 R118, P4, PT, R118, UR13, RZ ;  /* 0x0000000d76767c10 */ /* 0x000fe4000ff9e0ff */
[----:B------:R-:W-:Y:S02]  /*9b90*/  ISETP.GT.AND P5, PT, R136, 0x1, PT ;  /* 0x000000018800780c */ /* 0x000fe40003fa4270 */
[----:B------:R-:W-:Y:S02]  /*9ba0*/  IADD3.X R119, PT, PT, R119, UR6, RZ, P4, !PT ;  /* 0x0000000677777c10 */ /* 0x000fe4000a7fe4ff */
[----:B------:R-:W-:-:S04]  /*9bb0*/  IADD3 R74, P4, PT, R74, UR13, RZ ;  /* 0x0000000d4a4a7c10 */ /* 0x000fc8000ff9e0ff */
        /* <DEDUP_REMOVED lines=17> */
[----:B------:R-:W-:Y:S01]  /*9cd0*/  ISETP.GT.AND P4, PT, R136, RZ, PT ;  /* 0x000000ff8800720c */ /* 0x000fe20003f84270 */
[----:B-1-3--:R-:W-:-:S12]  /*9ce0*/  @!P3 BRA `(.L_x_8) ;  /* 0x0000006000e4b947 */ /* 0x00afd80003800000 */
.L_x_16:
[----:B------:R1:W-:Y:S04]  /*9cf0*/  STL [R1+0x2a4], R248 ;  /* 0x0002a4f801007387 */ /* 0x0003e80000100800 */
[----:B-1----:R-:W2:Y:S01]  /*9d00*/  LDL R248, [R1+0x244] ;  /* 0x0002440001f87983 */ /* 0x002ea20000100800 */
[----:B------:R-:W-:Y:S02]  /*9d10*/  @P4 IMAD.MOV.U32 R124, RZ, RZ, R0 ;  /* 0x000000ffff7c4224 */ /* 0x000fe400078e0000 */
[----:B------:R-:W-:Y:S01]  /*9d20*/  @P4 IMAD.MOV.U32 R125, RZ, RZ, R2 ;  /* 0x000000ffff7d4224 */ /* 0x000fe200078e0002 */
[----:B------:R1:W-:Y:S04]  /*9d30*/  STL [R1+0x2a0], R250 ;  /* 0x0002a0fa01007387 */ /* 0x0003e80000100800 */
[----:B------:R3:W-:Y:S04]  /*9d40*/  STL [R1+0x29c], R252 ;  /* 0x00029cfc01007387 */ /* 0x0007e80000100800 */
[----:B------:R4:W-:Y:S01]  /*9d50*/  STL [R1+0x298], R97 ;  /* 0x0002986101007387 */ /* 0x0009e20000100800 */
[----:B-1----:R-:W-:-:S03]  /*9d60*/  PRMT R250, RZ, 0x7610, R250 ;  /* 0x00007610fffa7816 */ /* 0x002fc600000000fa */
[----:B------:R-:W-:Y:S01]  /*9d70*/  STL [R1+0x258], R122 ;  /* 0x0002587a01007387 */ /* 0x000fe20000100800 */
[----:B---3--:R-:W-:-:S03]  /*9d80*/  PRMT R252, RZ, 0x7610, R252 ;  /* 0x00007610fffc7816 */ /* 0x008fc600000000fc */
[----:B------:R-:W-:Y:S01]  /*9d90*/  STL [R1+0x254], R123 ;  /* 0x0002547b01007387 */ /* 0x000fe20000100800 */
[----:B----4-:R-:W-:-:S03]  /*9da0*/  PRMT R97, RZ, 0x7610, R97 ;  /* 0x00007610ff617816 */ /* 0x010fc60000000061 */
[----:B------:R-:W-:Y:S01]  /*9db0*/  STL [R1+0x260], R0 ;  /* 0x0002600001007387 */ /* 0x000fe20000100800 */
[----:B------:R-:W-:-:S03]  /*9dc0*/  ISETP.GT.AND P2, PT, R136, 0x2, PT ;  /* 0x000000028800780c */ /* 0x000fc60003f44270 */
[----:B------:R-:W-:Y:S04]  /*9dd0*/  STL [R1+0x25c], R2 ;  /* 0x00025c0201007387 */ /* 0x000fe80000100800 */
[----:B--2---:R1:W2:Y:S02]  /*9de0*/  @P4 LDG.E.U8 R248, desc[UR24][R124.64] ;  /* 0x000000187cf84981 */ /* 0x0042a4000c1e1100 */
[----:B-1----:R-:W-:Y:S02]  /*9df0*/  @P4 IMAD.MOV.U32 R124, RZ, RZ, R3 ;  /* 0x000000ffff7c4224 */ /* 0x002fe400078e0003 */
[----:B------:R-:W-:-:S05]  /*9e00*/  @P4 IMAD.MOV.U32 R125, RZ, RZ, R4 ;  /* 0x000000ffff7d4224 */ /* 0x000fca00078e0004 */
[----:B------:R1:W3:Y:S02]  /*9e10*/  @P4 LDG.E.U8 R250, desc[UR24][R124.64] ;  /* 0x000000187cfa4981 */ /* 0x0002e4000c1e1100 */
[----:B-1----:R-:W-:Y:S02]  /*9e20*/  @P5 IMAD.MOV.U32 R124, RZ, RZ, R17 ;  /* 0x000000ffff7c5224 */ /* 0x002fe400078e0011 */
[----:B------:R-:W-:-:S05]  /*9e30*/  @P5 IMAD.MOV.U32 R125, RZ, RZ, R18 ;  /* 0x000000ffff7d5224 */ /* 0x000fca00078e0012 */
[----:B------:R1:W4:Y:S02]  /*9e40*/  @P5 LDG.E.U8 R252, desc[UR24][R124.64] ;  /* 0x000000187cfc5981 */ /* 0x000324000c1e1100 */
[----:B-1----:R-:W-:Y:S02]  /*9e50*/  @P5 IMAD.MOV.U32 R124, RZ, RZ, R19 ;  /* 0x000000ffff7c5224 */ /* 0x002fe400078e0013 */
[----:B------:R-:W-:-:S05]  /*9e60*/  @P5 IMAD.MOV.U32 R125, RZ, RZ, R20 ;  /* 0x000000ffff7d5224 */ /* 0x000fca00078e0014 */
[----:B------:R1:W4:Y:S01]  /*9e70*/  @P5 LDG.E.U8 R97, desc[UR24][R124.64] ;  /* 0x000000187c615981 */ /* 0x000322000c1e1100 */
[----:B------:R-:W-:Y:S01]  /*9e80*/  PRMT R127, RZ, 0x7610, R127 ;  /* 0x00007610ff7f7816 */ /* 0x000fe2000000007f */
[----:B-1----:R-:W-:Y:S02]  /*9e90*/  @P2 IMAD.MOV.U32 R124, RZ, RZ, R33 ;  /* 0x000000ffff7c2224 */ /* 0x002fe400078e0021 */
[----:B--2---:R1:W-:Y:S04]  /*9ea0*/  @P4 STL [R1+0x244], R248 ;  /* 0x000244f801004387 */ /* 0x0043e80000100800 */
[----:B-1----:R-:W2:Y:S04]  /*9eb0*/  LDL.LU R248, [R1+0x2a4] ;  /* 0x0002a40001f87983 */ /* 0x002ea80000300800 */
[----:B------:R-:W-:Y:S04]  /*9ec0*/  STL [R1+0x268], R3 ;  /* 0x0002680301007387 */ /* 0x000fe80000100800 */
[----:B------:R-:W-:Y:S04]  /*9ed0*/  STL [R1+0x264], R4 ;  /* 0x0002640401007387 */ /* 0x000fe80000100800 */
[----:B---3--:R1:W-:Y:S04]  /*9ee0*/  STL [R1+0x240], R250 ;  /* 0x000240fa01007387 */ /* 0x0083e80000100800 */
[----:B-1----:R-:W3:Y:S04]  /*9ef0*/  LDL.LU R250, [R1+0x2a0] ;  /* 0x0002a00001fa7983 */ /* 0x002ee80000300800 */
[----:B------:R-:W-:Y:S04]  /*9f00*/  STL [R1+0x270], R17 ;  /* 0x0002701101007387 */ /* 0x000fe80000100800 */
[----:B------:R-:W-:Y:S04]  /*9f10*/  STL [R1+0x26c], R18 ;  /* 0x00026c1201007387 */ /* 0x000fe80000100800 */
[----:B----4-:R1:W-:Y:S04]  /*9f20*/  STL [R1+0x23c], R252 ;  /* 0x00023cfc01007387 */ /* 0x0103e80000100800 */
[----:B-1----:R-:W4:Y:S04]  /*9f30*/  LDL.LU R252, [R1+0x29c] ;  /* 0x00029c0001fc7983 */ /* 0x002f280000300800 */
[----:B------:R-:W-:Y:S04]  /*9f40*/  STL [R1+0x278], R19 ;  /* 0x0002781301007387 */ /* 0x000fe80000100800 */
[----:B------:R-:W-:Y:S04]  /*9f50*/  STL [R1+0x274], R20 ;  /* 0x0002741401007387 */ /* 0x000fe80000100800 */
[----:B------:R1:W-:Y:S04]  /*9f60*/  STL [R1+0x238], R97 ;  /* 0x0002386101007387 */ /* 0x0003e80000100800 */
[----:B-1----:R-:W2:Y:S04]  /*9f70*/  LDL.LU R97, [R1+0x298] ;  /* 0x0002980001617983 */ /* 0x002ea80000300800 */
[----:B------:R-:W-:Y:S04]  /*9f80*/  STL.S16 [R1+0x230], R127 ;  /* 0x0002307f01007387 */ /* 0x000fe80000100600 */
[----:B------:R1:W-:Y:S04]  /*9f90*/  STL [R1+0x280], R33 ;  /* 0x0002802101007387 */ /* 0x0003e80000100800 */
[----:B-1----:R-:W2:Y:S01]  /*9fa0*/  LDL.LU R33, [R1+0x230] ;  /* 0x0002300001217983 */ /* 0x002ea20000300800 */
[----:B------:R-:W-:Y:S01]  /*9fb0*/  PRMT R126, RZ, 0x7610, R126 ;  /* 0x00007610ff7e7816 */ /* 0x000fe2000000007e */
[----:B------:R-:W-:-:S05]  /*9fc0*/  @P2 IMAD.MOV.U32 R125, RZ, RZ, R34 ;  /* 0x000000ffff7d2224 */ /* 0x000fca00078e0022 */
[----:B------:R1:W3:Y:S02]  /*9fd0*/  @P2 LDG.E.U8 R126, desc[UR24][R124.64] ;  /* 0x000000187c7e2981 */ /* 0x0002e4000c1e1100 */
[----:B-1----:R-:W-:Y:S02]  /*9fe0*/  @P2 IMAD.MOV.U32 R124, RZ, RZ, R35 ;  /* 0x000000ffff7c2224 */ /* 0x002fe400078e0023 */
[----:B------:R-:W-:Y:S01]  /*9ff0*/  @P2 IMAD.MOV.U32 R125, RZ, RZ, R36 ;  /* 0x000000ffff7d2224 */ /* 0x000fe200078e0024 */
[C---:B------:R-:W-:Y:S02]  /*a000*/  ISETP.GT.AND P3, PT, R136.reuse, 0x3, PT ;  /* 0x000000038800780c */ /* 0x040fe40003f64270 */
[----:B------:R-:W-:Y:S02]  /*a010*/  ISETP.GT.AND P4, PT, R136, 0x4, PT ;  /* 0x000000048800780c */ /* 0x000fe40003f84270 */
[----:B------:R-:W-:Y:S02]  /*a020*/  PRMT R19, RZ, 0x7610, R19 ;  /* 0x00007610ff137816 */ /* 0x000fe40000000013 */
[----:B------:R-:W-:-:S02]  /*a030*/  PRMT R20, RZ, 0x7610, R20 ;  /* 0x00007610ff147816 */ /* 0x000fc40000000014 */
[----:B------:R-:W-:Y:S01]  /*a040*/  PRMT R17, RZ, 0x7610, R17 ;  /* 0x00007610ff117816 */ /* 0x000fe20000000011 */
[----:B--2---:R1:W2:Y:S04]  /*a050*/  @P2 LDG.E.U8 R33, desc[UR24][R124.64] ;  /* 0x000000187c212981 */ /* 0x0042a8000c1e1100 */
[----:B-1----:R-:W-:Y:S02]  /*a060*/  @P3 IMAD.MOV.U32 R124, RZ, RZ, R49 ;  /* 0x000000ffff7c3224 */ /* 0x002fe400078e0031 */
[----:B------:R-:W-:-:S05]  /*a070*/  @P3 IMAD.MOV.U32 R125, RZ, RZ, R50 ;  /* 0x000000ffff7d3224 */ /* 0x000fca00078e0032 */
[----:B------:R1:W4:Y:S01]  /*a080*/  @P3 LDG.E.U8 R19, desc[UR24][R124.64] ;  /* 0x000000187c133981 */ /* 0x000322000c1e1100 */
[----:B------:R-:W-:Y:S01]  /*a090*/  ISETP.GT.AND P2, PT, R136, 0x5, PT ;  /* 0x000000058800780c */ /* 0x000fe20003f44270 */
[----:B-1----:R-:W-:Y:S02]  /*a0a0*/  @P3 IMAD.MOV.U32 R124, RZ, RZ, R51 ;  /* 0x000000ffff7c3224 */ /* 0x002fe400078e0033 */
[----:B------:R-:W-:-:S05]  /*a0b0*/  @P3 IMAD.MOV.U32 R125, RZ, RZ, R52 ;  /* 0x000000ffff7d3224 */ /* 0x000fca00078e0034 */
[----:B------:R1:W4:Y:S01]  /*a0c0*/  @P3 LDG.E.U8 R20, desc[UR24][R124.64] ;  /* 0x000000187c143981 */ /* 0x000322000c1e1100 */
[----:B------:R-:W-:Y:S01]  /*a0d0*/  PRMT R18, RZ, 0x7610, R18 ;  /* 0x00007610ff127816 */ /* 0x000fe20000000012 */
[----:B-1----:R-:W-:Y:S02]  /*a0e0*/  @P4 IMAD.MOV.U32 R124, RZ, RZ, R65 ;  /* 0x000000ffff7c4224 */ /* 0x002fe400078e0041 */
[----:B------:R-:W-:-:S05]  /*a0f0*/  @P4 IMAD.MOV.U32 R125, RZ, RZ, R67 ;  /* 0x000000ffff7d4224 */ /* 0x000fca00078e0043 */
[----:B------:R1:W4:Y:S01]  /*a100*/  @P4 LDG.E.U8 R17, desc[UR24][R124.64] ;  /* 0x000000187c114981 */ /* 0x000322000c1e1100 */
[----:B------:R-:W-:-:S03]  /*a110*/  PRMT R3, RZ, 0x7610, R3 ;  /* 0x00007610ff037816 */ /* 0x000fc60000000003 */
[----:B------:R-:W-:Y:S04]  /*a120*/  STL [R1+0x27c], R34 ;  /* 0x00027c2201007387 */ /* 0x000fe80000100800 */
[----:B------:R-:W4:Y:S01]  /*a130*/  LDL R127, [R1] ;  /* 0x00000000017f7983 */ /* 0x000f220000100800 */
[----:B-1----:R-:W-:Y:S02]  /*a140*/  @P4 IMAD.MOV.U32 R124, RZ, RZ, R66 ;  /* 0x000000ffff7c4224 */ /* 0x002fe400078e0042 */
[----:B------:R-:W-:Y:S01]  /*a150*/  @P4 IMAD.MOV.U32 R125, RZ, RZ, R68 ;  /* 0x000000ffff7d4224 */ /* 0x000fe200078e0044 */
[----:B---3--:R1:W-:Y:S04]  /*a160*/  STL [R1+0x234], R126 ;  /* 0x0002347e01007387 */ /* 0x0083e80000100800 */
[----:B------:R3:W4:Y:S01]  /*a170*/  @P4 LDG.E.U8 R18, desc[UR24][R124.64] ;  /* 0x000000187c124981 */ /* 0x000722000c1e1100 */
[----:B------:R-:W-:-:S03]  /*a180*/  PRMT R4, RZ, 0x7610, R4 ;  /* 0x00007610ff047816 */ /* 0x000fc60000000004 */
[----:B-1----:R-:W4:Y:S01]  /*a190*/  LDL R126, [R1+0x4] ;  /* 0x00000400017e7983 */ /* 0x002f220000100800 */
[----:B---3--:R-:W-:Y:S02]  /*a1a0*/  @P2 IMAD.MOV.U32 R124, RZ, RZ, R81 ;  /* 0x000000ffff7c2224 */ /* 0x008fe400078e0051 */
[----:B------:R-:W-:-:S05]  /*a1b0*/  @P2 IMAD.MOV.U32 R125, RZ, RZ, R83 ;  /* 0x000000ffff7d2224 */ /* 0x000fca00078e0053 */
[----:B------:R1:W3:Y:S01]  /*a1c0*/  @P2 LDG.E.U8 R3, desc[UR24][R124.64] ;  /* 0x000000187c032981 */ /* 0x0002e2000c1e1100 */
[----:B------:R-:W-:Y:S01]  /*a1d0*/  ISETP.GT.AND P3, PT, R136, 0x6, PT ;  /* 0x000000068800780c */ /* 0x000fe20003f64270 */
[----:B-1----:R-:W-:Y:S02]  /*a1e0*/  @P2 IMAD.MOV.U32 R124, RZ, RZ, R85 ;  /* 0x000000ffff7c2224 */ /* 0x002fe400078e0055 */
[----:B------:R-:W-:-:S05]  /*a1f0*/  @P2 IMAD.MOV.U32 R125, RZ, RZ, R86 ;  /* 0x000000ffff7d2224 */ /* 0x000fca00078e0056 */
[----:B------:R1:W3:Y:S01]  /*a200*/  @P2 LDG.E.U8 R4, desc[UR24][R124.64] ;  /* 0x000000187c042981 */ /* 0x0002e2000c1e1100 */
[C---:B------:R-:W-:Y:S02]  /*a210*/  ISETP.GT.AND P2, PT, R136.reuse, 0x8, PT ;  /* 0x000000088800780c */ /* 0x040fe40003f44270 */
[----:B------:R-:W-:Y:S02]  /*a220*/  PRMT R0, RZ, 0x7610, R0 ;  /* 0x00007610ff007816 */ /* 0x000fe40000000000 */
[----:B------:R-:W-:Y:S01]  /*a230*/  PRMT R2, RZ, 0x7610, R2 ;  /* 0x00007610ff027816 */ /* 0x000fe20000000002 */
[----:B------:R0:W-:Y:S01]  /*a240*/  STL [R1+0x288], R35 ;  /* 0x0002882301007387 */ /* 0x0001e20000100800 */
[----:B------:R-:W-:-:S03]  /*a250*/  ISETP.GT.AND P4, PT, R136, 0x7, PT ;  /* 0x000000078800780c */ /* 0x000fc60003f84270 */
[----:B------:R0:W-:Y:S04]  /*a260*/  STL [R1+0x284], R36 ;  /* 0x0002842401007387 */ /* 0x0001e80000100800 */
[----:B------:R-:W3:Y:S01]  /*a270*/  @P3 LDG.E.U8 R0, desc[UR24][R98.64] ;  /* 0x0000001862003981 */ /* 0x000ee2000c1e1100 */
[----:B-1----:R-:W-:-:S03]  /*a280*/  @P2 IMAD.MOV.U32 R124, RZ, RZ, R5 ;  /* 0x000000ffff7c2224 */ /* 0x002fc600078e0005 */
[----:B------:R-:W3:Y:S01]  /*a290*/  @P3 LDG.E.U8 R2, desc[UR24][R100.64] ;  /* 0x0000001864023981 */ /* 0x000ee2000c1e1100 */
[C---:B------:R-:W-:Y:S01]  /*a2a0*/  ISETP.GT.AND P3, PT, R136.reuse, 0x9, PT ;  /* 0x000000098800780c */ /* 0x040fe20003f64270 */
[----:B------:R-:W-:Y:S01]  /*a2b0*/  @P2 IMAD.MOV.U32 R125, RZ, RZ, R6 ;  /* 0x000000ffff7d2224 */ /* 0x000fe200078e0006 */
[----:B------:R-:W-:Y:S02]  /*a2c0*/  PRMT R122, RZ, 0x7610, R122 ;  /* 0x00007610ff7a7816 */ /* 0x000fe4000000007a */
[----:B------:R-:W-:Y:S02]  /*a2d0*/  PRMT R123, RZ, 0x7610, R123 ;  /* 0x00007610ff7b7816 */ /* 0x000fe4000000007b */
[----:B0-----:R-:W-:Y:S02]  /*a2e0*/  PRMT R35, RZ, 0x7610, R35 ;  /* 0x00007610ff237816 */ /* 0x001fe40000000023 */
[----:B------:R-:W3:Y:S04]  /*a2f0*/  @P4 LDG.E.U8 R122, desc[UR24][R110.64] ;  /* 0x000000186e7a4981 */ /* 0x000ee8000c1e1100 */
[----:B------:R-:W3:Y:S01]  /*a300*/  @P4 LDG.E.U8 R123, desc[UR24][R112.64] ;  /* 0x00000018707b4981 */ /* 0x000ee2000c1e1100 */
[----:B------:R-:W-:-:S02]  /*a310*/  ISETP.GT.AND P4, PT, R136, 0xa, PT ;  /* 0x0000000a8800780c */ /* 0x000fc40003f84270 */
[----:B------:R-:W-:Y:S02]  /*a320*/  PRMT R36, RZ, 0x7610, R36 ;  /* 0x00007610ff247816 */ /* 0x000fe40000000024 */
[----:B------:R-:W-:Y:S02]  /*a330*/  PRMT R34, RZ, 0x7610, R34 ;  /* 0x00007610ff227816 */ /* 0x000fe40000000022 */
[----:B------:R-:W-:Y:S02]  /*a340*/  PRMT R229, RZ, 0x7610, R229 ;  /* 0x00007610ffe57816 */ /* 0x000fe400000000e5 */
[----:B------:R-:W-:Y:S02]  /*a350*/  PRMT R227, RZ, 0x7610, R227 ;  /* 0x00007610ffe37816 */ /* 0x000fe400000000e3 */
[----:B------:R-:W-:Y:S02]  /*a360*/  PRMT R225, RZ, 0x7610, R225 ;  /* 0x00007610ffe17816 */ /* 0x000fe400000000e1 */
[----:B------:R-:W-:-:S02]  /*a370*/  PRMT R223, RZ, 0x7610, R223 ;  /* 0x00007610ffdf7816 */ /* 0x000fc400000000df */
        /* <DEDUP_REMOVED lines=13> */
[----:B------:R-:W-:Y:S01]  /*a450*/  PRMT R197, RZ, 0x7610, R197 ;  /* 0x00007610ffc57816 */ /* 0x000fe200000000c5 */
[----:B--2---:R0:W-:Y:S04]  /*a460*/  STL [R1+0x28c], R33 ;  /* 0x00028c2101007387 */ /* 0x0041e80000100800 */
[----:B------:R1:W-:Y:S04]  /*a470*/  STL [R1+0x294], R49 ;  /* 0x0002943101007387 */ /* 0x0003e80000100800 */
[----:B------:R2:W-:Y:S01]  /*a480*/  STL [R1+0x290], R50 ;  /* 0x0002903201007387 */ /* 0x0005e20000100800 */
[----:B0-----:R-:W-:-:S02]  /*a490*/  PRMT R33, RZ, 0x7610, R33 ;  /* 0x00007610ff217816 */ /* 0x001fc40000000021 */
[----:B------:R-:W-:Y:S02]  /*a4a0*/  PRMT R195, RZ, 0x7610, R195 ;  /* 0x00007610ffc37816 */ /* 0x000fe400000000c3 */
[----:B------:R-:W-:Y:S01]  /*a4b0*/  PRMT R193, RZ, 0x7610, R193 ;  /* 0x00007610ffc17816 */ /* 0x000fe200000000c1 */
[----:B-1----:R-:W3:Y:S01]  /*a4c0*/  LDL R49, [R1+0x24] ;  /* 0x0000240001317983 */ /* 0x002ee20000100800 */
[----:B--2---:R-:W-:-:S06]  /*a4d0*/  PRMT R50, RZ, 0x7610, R50 ;  /* 0x00007610ff327816 */ /* 0x004fcc0000000032 */
[----:B------:R0:W2:Y:S02]  /*a4e0*/  @P2 LDG.E.U8 R50, desc[UR24][R124.64] ;  /* 0x000000187c322981 */ /* 0x0000a4000c1e1100 */
[----:B0-----:R-:W-:Y:S02]  /*a4f0*/  @P2 IMAD.MOV.U32 R124, RZ, RZ, R7 ;  /* 0x000000ffff7c2224 */ /* 0x001fe400078e0007 */
[----:B------:R-:W-:-:S05]  /*a500*/  @P2 IMAD.MOV.U32 R125, RZ, RZ, R8 ;  /* 0x000000ffff7d2224 */ /* 0x000fca00078e0008 */
[----:B------:R0:W2:Y:S02]  /*a510*/  @P2 LDG.E.U8 R33, desc[UR24][R124.64] ;  /* 0x000000187c212981 */ /* 0x0000a4000c1e1100 */
[----:B0-----:R-:W-:Y:S02]  /*a520*/  @P3 IMAD.MOV.U32 R124, RZ, RZ, R21 ;  /* 0x000000ffff7c3224 */ /* 0x001fe400078e0015 */
[----:B------:R-:W-:-:S05]  /*a530*/  @P3 IMAD.MOV.U32 R125, RZ, RZ, R22 ;  /* 0x000000ffff7d3224 */ /* 0x000fca00078e0016 */
[----:B------:R0:W2:Y:S01]  /*a540*/  @P3 LDG.E.U8 R35, desc[UR24][R124.64] ;  /* 0x000000187c233981 */ /* 0x0000a2000c1e1100 */
[----:B------:R-:W-:Y:S01]  /*a550*/  ISETP.GT.AND P2, PT, R136, 0xb, PT ;  /* 0x0000000b8800780c */ /* 0x000fe20003f44270 */
        /* <DEDUP_REMOVED lines=25> */
[----:B------:R0:W2:Y:S01]  /*a6f0*/  @P4 LDG.E.U8 R219, desc[UR24][R124.64] ;  /* 0x000000187cdb4981 */ /* 0x0000a2000c1e1100 */
[C---:B------:R-:W-:Y:S01]  /*a700*/  ISETP.GT.AND P2, PT, R136.reuse, 0xe, PT ;  /* 0x0000000e8800780c */ /* 0x040fe20003f44270 */
[----:B0-----:R-:W-:Y:S02]  /*a710*/  @P4 IMAD.MOV.U32 R124, RZ, RZ, R89 ;  /* 0x000000ffff7c4224 */ /* 0x001fe400078e0059 */
[----:B------:R-:W-:Y:S01]  /*a720*/  @P4 IMAD.MOV.U32 R125, RZ, RZ, R90 ;  /* 0x000000ffff7d4224 */ /* 0x000fe200078e005a */
[----:B------:R-:W-:-:S09]  /*a730*/  ISETP.GT.AND P3, PT, R136, 0xf, PT ;  /* 0x0000000f8800780c */ /* 0x000fd20003f64270 */
[----:B------:R-:W2:Y:S04]  /*a740*/  @P2 LDG.E.U8 R215, desc[UR24][R102.64] ;  /* 0x0000001866d72981 */ /* 0x000ea8000c1e1100 */
[----:B------:R0:W2:Y:S01]  /*a750*/  @P4 LDG.E.U8 R217, desc[UR24][R124.64] ;  /* 0x000000187cd94981 */ /* 0x0000a2000c1e1100 */
[----:B------:R-:W-:-:S03]  /*a760*/  ISETP.GT.AND P4, PT, R136, 0x10, PT ;  /* 0x000000108800780c */ /* 0x000fc60003f84270 */
[----:B------:R-:W2:Y:S01]  /*a770*/  @P2 LDG.E.U8 R213, desc[UR24][R104.64] ;  /* 0x0000001868d52981 */ /* 0x000ea2000c1e1100 */
[----:B------:R-:W-:-:S03]  /*a780*/  ISETP.GT.AND P2, PT, R136, 0x11, PT ;  /* 0x000000118800780c */ /* 0x000fc60003f44270 */
[----:B------:R-:W2:Y:S04]  /*a790*/  @P3 LDG.E.U8 R211, desc[UR24][R114.64] ;  /* 0x0000001872d33981 */ /* 0x000ea8000c1e1100 */
[----:B------:R-:W2:Y:S02]  /*a7a0*/  @P3 LDG.E.U8 R209, desc[UR24][R116.64] ;  /* 0x0000001874d13981 */ /* 0x000ea4000c1e1100 */
        /* <DEDUP_REMOVED lines=27> */
[----:B------:R0:W2:Y:S01]  /*a960*/  @P4 LDG.E.U8 R195, desc[UR24][R124.64] ;  /* 0x000000187cc34981 */ /* 0x0000a2000c1e1100 */
[----:B------:R-:W-:Y:S01]  /*a970*/  PRMT R191, RZ, 0x7610, R191 ;  /* 0x00007610ffbf7816 */ /* 0x000fe200000000bf */
        /* <DEDUP_REMOVED lines=11> */
[----:B------:R-:W-:Y:S01]  /*aa30*/  ISETP.GT.AND P4, PT, R136, 0x16, PT ;  /* 0x000000168800780c */ /* 0x000fe20003f84270 */
[----:B0-----:R-:W-:Y:S02]  /*aa40*/  @P3 IMAD.MOV.U32 R124, RZ, RZ, R93 ;  /* 0x000000ffff7c3224 */ /* 0x001fe400078e005d */
[----:B------:R-:W-:-:S05]  /*aa50*/  @P3 IMAD.MOV.U32 R125, RZ, RZ, R94 ;  /* 0x000000ffff7d3224 */ /* 0x000fca00078e005e */
[----:B------:R0:W2:Y:S01]  /*aa60*/  @P3 LDG.E.U8 R187, desc[UR24][R124.64] ;  /* 0x000000187cbb3981 */ /* 0x0000a2000c1e1100 */
[C---:B------:R-:W-:Y:S02]  /*aa70*/  ISETP.GT.AND P3, PT, R136.reuse, 0x18, PT ;  /* 0x000000188800780c */ /* 0x040fe40003f64270 */
[----:B------:R-:W-:Y:S02]  /*aa80*/  PRMT R185, RZ, 0x7610, R185 ;  /* 0x00007610ffb97816 */ /* 0x000fe400000000b9 */
[----:B------:R-:W-:Y:S02]  /*aa90*/  PRMT R183, RZ, 0x7610, R183 ;  /* 0x00007610ffb77816 */ /* 0x000fe400000000b7 */
[----:B------:R-:W-:Y:S02]  /*aaa0*/  ISETP.GT.AND P2, PT, R136, 0x17, PT ;  /* 0x000000178800780c */ /* 0x000fe40003f44270 */
[----:B------:R-:W2:Y:S01]  /*aab0*/  @P4 LDG.E.U8 R185, desc[UR24][R106.64] ;  /* 0x000000186ab94981 */ /* 0x000ea2000c1e1100 */
[----:B------:R-:W-:-:S03]  /*aac0*/  PRMT R177, RZ, 0x7610, R177 ;  /* 0x00007610ffb17816 */ /* 0x000fc600000000b1 */
[----:B------:R-:W2:Y:S01]  /*aad0*/  @P4 LDG.E.U8 R183, desc[UR24][R108.64] ;  /* 0x000000186cb74981 */ /* 0x000ea2000c1e1100 */
[----:B------:R-:W-:Y:S01]  /*aae0*/  ISETP.GT.AND P4, PT, R136, 0x19, PT ;  /* 0x000000198800780c */ /* 0x000fe20003f84270 */
[----:B0-----:R-:W-:Y:S02]  /*aaf0*/  @P3 IMAD.MOV.U32 R124, RZ, RZ, R13 ;  /* 0x000000ffff7c3224 */ /* 0x001fe400078e000d */
[----:B------:R-:W-:Y:S01]  /*ab00*/  @P3 IMAD.MOV.U32 R125, RZ, RZ, R14 ;  /* 0x000000ffff7d3224 */ /* 0x000fe200078e000e */
[----:B------:R-:W-:Y:S02]  /*ab10*/  PRMT R181, RZ, 0x7610, R181 ;  /* 0x00007610ffb57816 */ /* 0x000fe400000000b5 */
[----:B------:R-:W-:Y:S02]  /*ab20*/  PRMT R179, RZ, 0x7610, R179 ;  /* 0x00007610ffb37816 */ /* 0x000fe400000000b3 */
[----:B------:R-:W-:Y:S01]  /*ab30*/  PRMT R175, RZ, 0x7610, R175 ;  /* 0x00007610ffaf7816 */ /* 0x000fe200000000af */
[----:B------:R0:W2:Y:S01]  /*ab40*/  @P3 LDG.E.U8 R177, desc[UR24][R124.64] ;  /* 0x000000187cb13981 */ /* 0x0000a2000c1e1100 */
[----:B------:R-:W-:-:S03]  /*ab50*/  PRMT R173, RZ, 0x7610, R173 ;  /* 0x00007610ffad7816 */ /* 0x000fc600000000ad */
[----:B------:R-:W2:Y:S04]  /*ab60*/  @P2 LDG.E.U8 R181, desc[UR24][R118.64] ;  /* 0x0000001876b52981 */ /* 0x000ea8000c1e1100 */
[----:B------:R-:W2:Y:S01]  /*ab70*/  @P2 LDG.E.U8 R179, desc[UR24][R120.64] ;  /* 0x0000001878b32981 */ /* 0x000ea2000c1e1100 */
[----:B0-----:R-:W-:Y:S02]  /*ab80*/  @P3 IMAD.MOV.U32 R124, RZ, RZ, R15 ;  /* 0x000000ffff7c3224 */ /* 0x001fe400078e000f */
[----:B------:R-:W-:Y:S01]  /*ab90*/  @P3 IMAD.MOV.U32 R125, RZ, RZ, R16 ;  /* 0x000000ffff7d3224 */ /* 0x000fe200078e0010 */
[----:B------:R-:W-:-:S04]  /*aba0*/  ISETP.GT.AND P2, PT, R136, 0x1a, PT ;  /* 0x0000001a8800780c */ /* 0x000fc80003f44270 */
[----:B------:R0:W2:Y:S01]  /*abb0*/  @P3 LDG.E.U8 R175, desc[UR24][R124.64] ;  /* 0x000000187caf3981 */ /* 0x0000a2000c1e1100 */
[----:B------:R-:W-:Y:S01]  /*abc0*/  PRMT R171, RZ, 0x7610, R171 ;  /* 0x00007610ffab7816 */ /* 0x000fe200000000ab */
[----:B0-----:R-:W-:Y:S02]  /*abd0*/  @P4 IMAD.MOV.U32 R124, RZ, RZ, R29 ;  /* 0x000000ffff7c4224 */ /* 0x001fe400078e001d */
[----:B------:R-:W-:-:S05]  /*abe0*/  @P4 IMAD.MOV.U32 R125, RZ, RZ, R30 ;  /* 0x000000ffff7d4224 */ /* 0x000fca00078e001e */
[----:B------:R0:W2:Y:S01]  /*abf0*/  @P4 LDG.E.U8 R173, desc[UR24][R124.64] ;  /* 0x000000187cad4981 */ /* 0x0000a2000c1e1100 */
[----:B------:R-:W-:Y:S02]  /*ac00*/  ISETP.GT.AND P3, PT, R136, 0x1b, PT ;  /* 0x0000001b8800780c */ /* 0x000fe40003f64270 */
        /* <DEDUP_REMOVED lines=65> */
[----:B------:R4:W2:Y:S02]  /*b020*/  @P2 LDG.E.U8 R143, desc[UR24][R124.64] ;  /* 0x000000187c8f2981 */ /* 0x0008a4000c1e1100 */
[----:B----4-:R-:W-:Y:S02]  /*b030*/  @P3 IMAD.MOV.U32 R124, RZ, RZ, R126 ;  /* 0x000000ffff7c3224 */ /* 0x010fe400078e007e */
[----:B------:R-:W-:Y:S01]  /*b040*/  @P3 IMAD.MOV.U32 R125, RZ, RZ, R127 ;  /* 0x000000ffff7d3224 */ /* 0x000fe200078e007f */
[----:B------:R-:W-:Y:S01]  /*b050*/  PRMT R139, RZ, 0x7610, R139 ;  /* 0x00007610ff8b7816 */ /* 0x000fe2000000008b */
[----:B------:R-:W4:Y:S04]  /*b060*/  LDL R127, [R1+0x28] ;  /* 0x00002800017f7983 */ /* 0x000f280000100800 */
[----:B------:R0:W2:Y:S01]  /*b070*/  @P3 LDG.E.U8 R141, desc[UR24][R124.64] ;  /* 0x000000187c8d3981 */ /* 0x0000a2000c1e1100 */
[----:B------:R-:W-:-:S02]  /*b080*/  ISETP.GT.AND P4, PT, R136, 0x22, PT ;  /* 0x000000228800780c */ /* 0x000fc40003f84270 */
[----:B------:R-:W-:Y:S01]  /*b090*/  PRMT R137, RZ, 0x7610, R137 ;  /* 0x00007610ff897816 */ /* 0x000fe20000000089 */
[----:B------:R-:W4:Y:S04]  /*b0a0*/  LDL R126, [R1+0x2c] ;  /* 0x00002c00017e7983 */ /* 0x000f280000100800 */
[----:B------:R-:W0:Y:S04]  /*b0b0*/  LDL R124, [R1+0x8] ;  /* 0x00000800017c7983 */ /* 0x000e280000100800 */
[----:B------:R-:W0:Y:S02]  /*b0c0*/  LDL R125, [R1+0xc] ;  /* 0x00000c00017d7983 */ /* 0x000e240000100800 */
[----:B0-----:R-:W-:-:S04]  /*b0d0*/  @P3 LOP3.LUT R125, R125, R124, RZ, 0x3c, !PT ;  /* 0x0000007c7d7d3212 */ /* 0x001fc800078e3cff */
[----:B------:R-:W-:-:S04]  /*b0e0*/  @P3 LOP3.LUT R124, R125, R124, RZ, 0x3c, !PT ;  /* 0x0000007c7d7c3212 */ /* 0x000fc800078e3cff */
[----:B------:R-:W-:-:S05]  /*b0f0*/  @P3 LOP3.LUT R125, R125, R124, RZ, 0x3c, !PT ;  /* 0x0000007c7d7d3212 */ /* 0x000fca00078e3cff */
[----:B------:R0:W2:Y:S04]  /*b100*/  @P3 LDG.E.U8 R139, desc[UR24][R124.64] ;  /* 0x000000187c8b3981 */ /* 0x0000a8000c1e1100 */
[----:B------:R-:W0:Y:S04]  /*b110*/  LDL R124, [R1+0x10] ;  /* 0x00001000017c7983 */ /* 0x000e280000100800 */
[----:B------:R-:W0:Y:S02]  /*b120*/  LDL R125, [R1+0x14] ;  /* 0x00001400017d7983 */ /* 0x000e240000100800 */
[----:B0-----:R-:W-:-:S04]  /*b130*/  @P4 LOP3.LUT R125, R125, R124, RZ, 0x3c, !PT ;  /* 0x0000007c7d7d4212 */ /* 0x001fc800078e3cff */
[----:B------:R-:W-:-:S04]  /*b140*/  @P4 LOP3.LUT R124, R125, R124, RZ, 0x3c, !PT ;  /* 0x0000007c7d7c4212 */ /* 0x000fc800078e3cff */
[----:B------:R-:W-:-:S05]  /*b150*/  @P4 LOP3.LUT R125, R125, R124, RZ, 0x3c, !PT ;  /* 0x0000007c7d7d4212 */ /* 0x000fca00078e3cff */
[----:B------:R0:W2:Y:S04]  /*b160*/  @P4 LDG.E.U8 R137, desc[UR24][R124.64] ;  /* 0x000000187c894981 */ /* 0x0000a8000c1e1100 */
[----:B------:R-:W0:Y:S04]  /*b170*/  LDL R124, [R1+0x18] ;  /* 0x00001800017c7983 */ /* 0x000e280000100800 */
[----:B------:R-:W0:Y:S01]  /*b180*/  LDL R125, [R1+0x1c] ;  /* 0x00001c00017d7983 */ /* 0x000e220000100800 */
[----:B------:R-:W-:Y:S02]  /*b190*/  ISETP.GT.AND P2, PT, R136, 0x23, PT ;  /* 0x000000238800780c */ /* 0x000fe40003f44270 */
[----:B------:R-:W-:-:S02]  /*b1a0*/  PRMT R129, RZ, 0x7610, R129 ;  /* 0x00007610ff817816 */ /* 0x000fc40000000081 */
[----:B------:R-:W-:-:S09]  /*b1b0*/  PRMT R133, RZ, 0x7610, R133 ;  /* 0x00007610ff857816 */ /* 0x000fd20000000085 */
[----:B----4-:R-:W4:Y:S04]  /*b1c0*/  @P2 LDG.E.U8 R129, desc[UR24][R126.64] ;  /* 0x000000187e812981 */ /* 0x010f28000c1e1100 */
[----:B------:R-:W2:Y:S04]  /*b1d0*/  LDL R126, [R1+0x30] ;  /* 0x00003000017e7983 */ /* 0x000ea80000100800 */
[----:B------:R-:W2:Y:S01]  /*b1e0*/  LDL R127, [R1+0x34] ;  /* 0x00003400017f7983 */ /* 0x000ea20000100800 */
[----:B0-----:R-:W-:-:S04]  /*b1f0*/  @P4 LOP3.LUT R125, R125, R124, RZ, 0x3c, !PT ;  /* 0x0000007c7d7d4212 */ /* 0x001fc800078e3cff */
[----:B------:R-:W-:-:S04]  /*b200*/  @P4 LOP3.LUT R124, R125, R124, RZ, 0x3c, !PT ;  /* 0x0000007c7d7c4212 */ /* 0x000fc800078e3cff */
[----:B------:R-:W-:-:S05]  /*b210*/  @P4 LOP3.LUT R125, R125, R124, RZ, 0x3c, !PT ;  /* 0x0000007c7d7d4212 */ /* 0x000fca00078e3cff */
[----:B------:R3:W4:Y:S04]  /*b220*/  @P4 LDG.E.U8 R133, desc[UR24][R124.64] ;  /* 0x000000187c854981 */ /* 0x000728000c1e1100 */
[----:B------:R-:W4:Y:S01]  /*b230*/  LDL R125, [R1+0x20] ;  /* 0x00002000017d7983 */ /* 0x000f220000100800 */
[----:B------:R-:W-:Y:S01]  /*b240*/  ISETP.GT.AND P3, PT, R136, 0x24, PT ;  /* 0x000000248800780c */ /* 0x000fe20003f64270 */
[----:B---3--:R-:W-:Y:S01]  /*b250*/  @P2 IMAD.MOV.U32 R124, RZ, RZ, R49 ;  /* 0x000000ffff7c2224 */ /* 0x008fe200078e0031 */
[----:B------:R-:W-:Y:S01]  /*b260*/  PRMT R131, RZ, 0x7610, R131 ;  /* 0x00007610ff837816 */ /* 0x000fe20000000083 */
[----:B------:R-:W3:Y:S10]  /*b270*/  LDL R49, [R1+0x4c] ;  /* 0x00004c0001317983 */ /* 0x000ef40000100800 */
[----:B--2---:R-:W-:-:S04]  /*b280*/  @P3 LOP3.LUT R127, R127, R126, RZ, 0x3c, !PT ;  /* 0x0000007e7f7f3212 */ /* 0x004fc800078e3cff */
[----:B------:R-:W-:-:S04]  /*b290*/  @P3 LOP3.LUT R126, R127, R126, RZ, 0x3c, !PT ;  /* 0x0000007e7f7e3212 */ /* 0x000fc800078e3cff */
[----:B------:R-:W-:Y:S01]  /*b2a0*/  @P3 LOP3.LUT R127, R127, R126, RZ, 0x3c, !PT ;  /* 0x0000007e7f7f3212 */ /* 0x000fe200078e3cff */
[----:B----4-:R0:W2:Y:S02]  /*b2b0*/  @P2 LDG.E.U8 R131, desc[UR24][R124.64] ;  /* 0x000000187c832981 */ /* 0x0100a4000c1e1100 */
[----:B0-----:R-:W-:-:S06]  /*b2c0*/  PRMT R125, RZ, 0x7610, R125 ;  /* 0x00007610ff7d7816 */ /* 0x001fcc000000007d */
[----:B------:R0:W4:Y:S04]  /*b2d0*/  @P3 LDG.E.U8 R125, desc[UR24][R126.64] ;  /* 0x000000187e7d3981 */ /* 0x000128000c1e1100 */
[----:B------:R-:W0:Y:S04]  /*b2e0*/  LDL R126, [R1+0x38] ;  /* 0x00003800017e7983 */ /* 0x000e280000100800 */
[----:B------:R-:W0:Y:S01]  /*b2f0*/  LDL R127, [R1+0x3c] ;  /* 0x00003c00017f7983 */ /* 0x000e220000100800 */
[----:B------:R-:W-:Y:S02]  /*b300*/  PRMT R124, RZ, 0x7610, R124 ;  /* 0x00007610ff7c7816 */ /* 0x000fe4000000007c */
[----:B0-----:R-:W-:-:S04]  /*b310*/  @P3 LOP3.LUT R127, R127, R126, RZ, 0x3c, !PT ;  /* 0x0000007e7f7f3212 */ /* 0x001fc800078e3cff */
[----:B------:R-:W-:-:S04]  /*b320*/  @P3 LOP3.LUT R126, R127, R126, RZ, 0x3c, !PT ;  /* 0x0000007e7f7e3212 */ /* 0x000fc800078e3cff */
[----:B------:R-:W-:-:S05]  /*b330*/  @P3 LOP3.LUT R127, R127, R126, RZ, 0x3c, !PT ;  /* 0x0000007e7f7f3212 */ /* 0x000fca00078e3cff */
[----:B------:R0:W2:Y:S04]  /*b340*/  @P3 LDG.E.U8 R124, desc[UR24][R126.64] ;  /* 0x000000187e7c3981 */ /* 0x0000a8000c1e1100 */
[----:B------:R-:W0:Y:S04]  /*b350*/  LDL R126, [R1+0x40] ;  /* 0x00004000017e7983 */ /* 0x000e280000100800 */
[----:B------:R-:W0:Y:S01]  /*b360*/  LDL R127, [R1+0x44] ;  /* 0x00004400017f7983 */ /* 0x000e220000100800 */
[----:B------:R-:W-:Y:S02]  /*b370*/  ISETP.GT.AND P4, PT, R136, 0x25, PT ;  /* 0x000000258800780c */ /* 0x000fe40003f84270 */
[----:B------:R-:W-:-:S11]  /*b380*/  PRMT R128, RZ, 0x7610, R128 ;  /* 0x00007610ff807816 */ /* 0x000fd60000000080 */
[----:B0-----:R-:W-:-:S04]  /*b390*/  @P4 LOP3.LUT R127, R127, R126, RZ, 0x3c, !PT ;  /* 0x0000007e7f7f4212 */ /* 0x001fc800078e3cff */
[----:B------:R-:W-:-:S04]  /*b3a0*/  @P4 LOP3.LUT R126, R127, R126, RZ, 0x3c, !PT ;  /* 0x0000007e7f7e4212 */ /* 0x000fc800078e3cff */
[----:B------:R-:W-:-:S05]  /*b3b0*/  @P4 LOP3.LUT R127, R127, R126, RZ, 0x3c, !PT ;  /* 0x0000007e7f7f4212 */ /* 0x000fca00078e3cff */
[----:B------:R3:W2:Y:S04]  /*b3c0*/  @P4 LDG.E.U8 R128, desc[UR24][R126.64] ;  /* 0x000000187e804981 */ /* 0x0006a8000c1e1100 */
[----:B------:R-:W2:Y:S01]  /*b3d0*/  LDL R127, [R1+0x48] ;  /* 0x00004800017f7983 */ /* 0x000ea20000100800 */
[----:B------:R-:W-:Y:S01]  /*b3e0*/  PRMT R130, RZ, 0x7610, R130 ;  /* 0x00007610ff827816 */ /* 0x000fe20000000082 */
[----:B---3--:R-:W-:Y:S01]  /*b3f0*/  @P4 IMAD.MOV.U32 R126, RZ, RZ, R49 ;  /* 0x000000ffff7e4224 */ /* 0x008fe200078e0031 */
[----:B------:R-:W-:Y:S01]  /*b400*/  ISETP.GT.AND P2, PT, R136, 0x26, PT ;  /* 0x000000268800780c */ /* 0x000fe20003f44270 */
[----:B------:R-:W3:Y:S04]  /*b410*/  LDL R49, [R1+0x74] ;  /* 0x0000740001317983 */ /* 0x000ee80000100800 */
[----:B--2---:R0:W2:Y:S04]  /*b420*/  @P4 LDG.E.U8 R130, desc[UR24][R126.64] ;  /* 0x000000187e824981 */ /* 0x0040a8000c1e1100 */
[----:B------:R-:W0:Y:S04]  /*b430*/  LDL R126, [R1+0x50] ;  /* 0x00005000017e7983 */ /* 0x000e280000100800 */
[----:B------:R-:W0:Y:S01]  /*b440*/  LDL R127, [R1+0x54] ;  /* 0x00005400017f7983 */ /* 0x000e220000100800 */
[----:B------:R-:W-:-:S02]  /*b450*/  PRMT R132, RZ, 0x7610, R132 ;  /* 0x00007610ff847816 */ /* 0x000fc40000000084 */
[----:B0-----:R-:W-:-:S04]  /*b460*/  @P2 LOP3.LUT R127, R127, R126, RZ, 0x3c, !PT ;  /* 0x0000007e7f7f2212 */ /* 0x001fc800078e3cff */
[----:B------:R-:W-:-:S04]  /*b470*/  @P2 LOP3.LUT R126, R127, R126, RZ, 0x3c, !PT ;  /* 0x0000007e7f7e2212 */ /* 0x000fc800078e3cff */
[----:B------:R-:W-:-:S05]  /*b480*/  @P2 LOP3.LUT R127, R127, R126, RZ, 0x3c, !PT ;  /* 0x0000007e7f7f2212 */ /* 0x000fca00078e3cff */
[----:B------:R0:W2:Y:S04]  /*b490*/  @P2 LDG.E.U8 R132, desc[UR24][R126.64] ;  /* 0x000000187e842981 */ /* 0x0000a8000c1e1100 */
        /* <DEDUP_REMOVED lines=15> */
[----:B------:R-:W0:Y:S04]  /*b590*/  LDL R126, [R1+0x68] ;  /* 0x00006800017e7983 */ /* 0x000e280000100800 */
[----:B------:R-:W0:Y:S01]  /*b5a0*/  LDL R127, [R1+0x6c] ;  /* 0x00006c00017f7983 */ /* 0x000e220000100800 */
[----:B------:R-:W-:Y:S02]  /*b5b0*/  PRMT R138, RZ, 0x7610, R138 ;  /* 0x00007610ff8a7816 */ /* 0x000fe4000000008a */
[----:B------:R-:W-:-:S02]  /*b5c0*/  ISETP.GT.AND P4, PT, R136, 0x28, PT ;  /* 0x000000288800780c */ /* 0x000fc40003f84270 */
[----:B0-----:R-:W-:-:S04]  /*b5d0*/  @P3 LOP3.LUT R127, R127, R126, RZ, 0x3c, !PT ;  /* 0x0000007e7f7f3212 */ /* 0x001fc800078e3cff */
[----:B------:R-:W-:-:S04]  /*b5e0*/  @P3 LOP3.LUT R126, R127, R126, RZ, 0x3c, !PT ;  /* 0x0000007e7f7e3212 */ /* 0x000fc800078e3cff */
[----:B------:R-:W-:-:S05]  /*b5f0*/  @P3 LOP3.LUT R127, R127, R126, RZ, 0x3c, !PT ;  /* 0x0000007e7f7f3212 */ /* 0x000fca00078e3cff */
[----:B------:R3:W2:Y:S04]  /*b600*/  @P3 LDG.E.U8 R138, desc[UR24][R126.64] ;  /* 0x000000187e8a3981 */ /* 0x0006a8000c1e1100 */
[----:B------:R-:W2:Y:S01]  /*b610*/  LDL R127, [R1+0x70] ;  /* 0x00007000017f7983 */ /* 0x000ea20000100800 */
[----:B------:R-:W-:Y:S01]  /*b620*/  PRMT R140, RZ, 0x7610, R140 ;  /* 0x00007610ff8c7816 */ /* 0x000fe2000000008c */
[----:B---3--:R-:W-:Y:S01]  /*b630*/  @P4 IMAD.MOV.U32 R126, RZ, RZ, R49 ;  /* 0x000000ffff7e4224 */ /* 0x008fe200078e0031 */
[----:B------:R-:W-:Y:S01]  /*b640*/  PRMT R142, RZ, 0x7610, R142 ;  /* 0x00007610ff8e7816 */ /* 0x000fe2000000008e */
[----:B------:R-:W3:Y:S04]  /*b650*/  LDL R49, [R1+0x9c] ;  /* 0x00009c0001317983 */ /* 0x000ee80000100800 */
[----:B--2---:R0:W2:Y:S04]  /*b660*/  @P4 LDG.E.U8 R140, desc[UR24][R126.64] ;  /* 0x000000187e8c4981 */ /* 0x0040a8000c1e1100 */
        /* <DEDUP_REMOVED lines=322> */
[----:B0-----:R-:W0:Y:S02]  /*ca90*/  S2R R126, SR_TID.X ;  /* 0x00000000007e7919 */ /* 0x001e240000002100 */
[----:B0-----:R-:W-:-:S04]  /*caa0*/  LOP3.LUT R126, R126, 0x3f, RZ, 0xc0, !PT ;  /* 0x0000003f7e7e7812 */ /* 0x001fc800078ec0ff */
[----:B------:R-:W-:Y:S01]  /*cab0*/  ISETP.GE.AND P2, PT, R126, R136, PT ;  /* 0x000000887e00720c */ /* 0x000fe20003f46270 */
[----:B---3--:R-:W-:Y:S01]  /*cac0*/  @P3 IMAD.MOV.U32 R126, RZ, RZ, R49 ;  /* 0x000000ffff7e3224 */ /* 0x008fe200078e0031 */
[----:B------:R-:W-:Y:S01]  /*cad0*/  PRMT R136, RZ, 0x7610, R136 ;  /* 0x00007610ff887816 */ /* 0x000fe20000000088 */
[----:B------:R-:W3:Y:S05]  /*cae0*/  LDL.LU R49, [R1+0x244] ;  /* 0x0002440001317983 */ /* 0x000eea0000300800 */
[----:B--2---:R0:W2:Y:S04]  /*caf0*/  @P3 LDG.E.U8 R136, desc[UR24][R126.64] ;  /* 0x000000187e883981 */ /* 0x0040a8000c1e1100 */
[----:B------:R-:W0:Y:S04]  /*cb00*/  LDL R126, [R1+0x1e8] ;  /* 0x0001e800017e7983 */ /* 0x000e280000100800 */
[----:B------:R-:W0:Y:S01]  /*cb10*/  LDL R127, [R1+0x1ec] ;  /* 0x0001ec00017f7983 */ /* 0x000e220000100800 */
[----:B------:R-:W-:-:S02]  /*cb20*/  PRMT R236, RZ, 0x7610, R236 ;  /* 0x00007610ffec7816 */ /* 0x000fc400000000ec */
[----:B0-----:R-:W-:-:S04]  /*cb30*/  @P3 LOP3.LUT R127, R127, R126, RZ, 0x3c, !PT ;  /* 0x0000007e7f7f3212 */ /* 0x001fc800078e3cff */
[----:B------:R-:W-:-:S04]  /*cb40*/  @P3 LOP3.LUT R126, R127, R126, RZ, 0x3c, !PT ;  /* 0x0000007e7f7e3212 */ /* 0x000fc800078e3cff */
[----:B------:R-:W-:-:S05]  /*cb50*/  @P3 LOP3.LUT R127, R127, R126, RZ, 0x3c, !PT ;  /* 0x0000007e7f7f3212 */ /* 0x000fca00078e3cff */
[----:B------:R0:W2:Y:S01]  /*cb60*/  @P3 LDG.E.U8 R236, desc[UR24][R126.64] ;  /* 0x000000187eec3981 */ /* 0x0000a2000c1e1100 */
[----:B------:R-:W-:Y:S06]  /*cb70*/  BAR.SYNC.DEFER_BLOCKING 0x0 ;  /* 0x0000000000007b1d */ /* 0x000fec0000010000 */
[----:B------:R-:W0:Y:S04]  /*cb80*/  LDL R126, [R1+0x1f0] ;  /* 0x0001f000017e7983 */ /* 0x000e280000100800 */
[----:B------:R-:W0:Y:S01]  /*cb90*/  LDL R127, [R1+0x1f4] ;  /* 0x0001f400017f7983 */ /* 0x000e220000100800 */
[----:B------:R-:W-:-:S02]  /*cba0*/  PRMT R238, RZ, 0x7610, R238 ;  /* 0x00007610ffee7816 */ /* 0x000fc400000000ee */
[----:B0-----:R-:W-:-:S04]  /*cbb0*/  @!P2 LOP3.LUT R127, R127, R126, RZ, 0x3c, !PT ;  /* 0x0000007e7f7fa212 */ /* 0x001fc800078e3cff */
[----:B------:R-:W-:-:S04]  /*cbc0*/  @!P2 LOP3.LUT R126, R127, R126, RZ, 0x3c, !PT ;  /* 0x0000007e7f7ea212 */ /* 0x000fc800078e3cff */
[----:B------:R-:W-:-:S05]  /*cbd0*/  @!P2 LOP3.LUT R127, R127, R126, RZ, 0x3c, !PT ;  /* 0x0000007e7f7fa212 */ /* 0x000fca00078e3cff */
[----:B------:R0:W2:Y:S04]  /*cbe0*/  @!P2 LDG.E.U8 R238, desc[UR24][R126.64] ;  /* 0x000000187eeea981 */ /* 0x0000a8000c1e1100 */
[----:B------:R-:W0:Y:S04]  /*cbf0*/  LDL R126, [R1+0x200] ;  /* 0x00020000017e7983 */ /* 0x000e280000100800 */
[----:B------:R-:W0:Y:S01]  /*cc00*/  LDL R127, [R1+0x204] ;  /* 0x00020400017f7983 */ /* 0x000e220000100800 */
[----:B------:R-:W-:Y:S02]  /*cc10*/  PRMT R240, RZ, 0x7610, R240 ;  /* 0x00007610fff07816 */ /* 0x000fe400000000f0 */
        /* <DEDUP_REMOVED lines=46> */
[----:B------:R-:W2:Y:S04]  /*cf00*/  LDL.LU R127, [R1+0x240] ;  /* 0x00024000017f7983 */ /* 0x000ea80000300800 */
[----:B------:R-:W4:Y:S04]  /*cf10*/  LDL.LU R126, [R1+0x238] ;  /* 0x00023800017e7983 */ /* 0x000f280000300800 */
[----:B---3--:R1:W-:Y:S04]  /*cf20*/  STS.U8 [R97+UR9+0x8000], R49 ;  /* 0x0080003161007988 */ /* 0x0083e80008000009 */
[----:B------:R3:W-:Y:S04]  /*cf30*/  STS.U8 [R97+UR9+0x8400], R50 ;  /* 0x0084003261007988 */ /* 0x0007e80008000009 */
[----:B------:R-:W-:Y:S04]  /*cf40*/  STS.U8 [R97+UR9+0xc400], R33 ;  /* 0x00c4002161007988 */ /* 0x000fe80008000009 */
[----:B-1----:R1:W5:Y:S04]  /*cf50*/  LDL.LU R49, [R1+0x294] ;  /* 0x0002940001317983 */ /* 0x0023680000300800 */
[----:B---3--:R1:W5:Y:S04]  /*cf60*/  LDL.LU R50, [R1+0x290] ;  /* 0x0002900001327983 */ /* 0x0083680000300800 */
[----:B------:R-:W-:Y:S04]  /*cf70*/  STS.U8 [R97+UR9+0xc800], R205 ;  /* 0x00c800cd61007988 */ /* 0x000fe80008000009 */
[----:B--2---:R2:W-:Y:S04]  /*cf80*/  STS.U8 [R97+UR9+0xc000], R127 ;  /* 0x00c0007f61007988 */ /* 0x0045e80008000009 */
[----:B--2---:R-:W2:Y:S04]  /*cf90*/  LDL.LU R127, [R1+0x234] ;  /* 0x00023400017f7983 */ /* 0x004ea80000300800 */
[----:B------:R-:W3:Y:S04]  /*cfa0*/  LDL.LU R33, [R1+0x28c] ;  /* 0x00028c0001217983 */ /* 0x000ee80000300800 */
[----:B------:R-:W2:Y:S04]  /*cfb0*/  LDL.LU R205, [R1+0x23c] ;  /* 0x00023c0001cd7983 */ /* 0x000ea80000300800 */
[----:B------:R0:W-:Y:S04]  /*cfc0*/  STS.U8 [R97+UR9+0x8800], R207 ;  /* 0x008800cf61007988 */ /* 0x0001e80008000009 */
[----:B------:R-:W-:Y:S01]  /*cfd0*/  STS.U8 [R97+UR9+0x8c00], R177 ;  /* 0x008c00b161007988 */ /* 0x000fe20008000009 */
[----:B0-----:R-:W-:-:S03]  /*cfe0*/  LOP3.LUT R207, R97, 0x10, RZ, 0x3c, !PT ;  /* 0x0000001061cf7812 */ /* 0x001fc600078e3cff */
[----:B------:R-:W-:Y:S04]  /*cff0*/  STS.U8 [R97+UR9+0xcc00], R175 ;  /* 0x00cc00af61007988 */ /* 0x000fe80008000009 */
        /* <DEDUP_REMOVED lines=8> */
[----:B--2---:R-:W-:Y:S04]  /*d080*/  STS.U8 [R207+UR9+0x8080], R205 ;  /* 0x008080cdcf007988 */ /* 0x004fe80008000009 */
[----:B----4-:R0:W-:Y:S04]  /*d090*/  STS.U8 [R207+UR9+0xc080], R126 ;  /* 0x00c0807ecf007988 */ /* 0x0101e80008000009 */
[----:B------:R-:W-:Y:S04]  /*d0a0*/  STS.U8 [R207+UR9+0x8480], R35 ;  /* 0x00848023cf007988 */ /* 0x000fe80008000009 */
[----:B------:R-:W-:Y:S04]  /*d0b0*/  STS.U8 [R207+UR9+0xc480], R36 ;  /* 0x00c48024cf007988 */ /* 0x000fe80008000009 */
[----:B------:R-:W-:Y:S04]  /*d0c0*/  STS.U8 [R207+UR9+0x8880], R203 ;  /* 0x008880cbcf007988 */ /* 0x000fe80008000009 */
[----:B------:R-:W-:Y:S04]  /*d0d0*/  STS.U8 [R207+UR9+0xc880], R201 ;  /* 0x00c880c9cf007988 */ /* 0x000fe80008000009 */
[----:B------:R-:W-:Y:S04]  /*d0e0*/  STS.U8 [R207+UR9+0x8c80], R173 ;  /* 0x008c80adcf007988 */ /* 0x000fe80008000009 */
        /* <DEDUP_REMOVED lines=11> */
[----:B---3--:R-:W-:Y:S04]  /*d1a0*/  STS.U8 [R126+UR9+0xc100], R33 ;  /* 0x00c100217e007988 */ /* 0x008fe80008000009 */
        /* <DEDUP_REMOVED lines=49> */
[----:B------:R2:W-:Y:S04]  /*d4c0*/  STS.U8 [R127+UR9+0x8280], R3 ;  /* 0x008280037f007988 */ /* 0x0005e80008000009 */
[----:B------:R3:W-:Y:S04]  /*d4d0*/  STS.U8 [R127+UR9+0xc280], R4 ;  /* 0x00c280047f007988 */ /* 0x0007e80008000009 */
        /* <DEDUP_REMOVED lines=17> */
[----:B------:R-:W-:Y:S04]  /*d5f0*/  STS.U8 [R126+UR9+0x8700], R215 ;  /* 0x008700d77e007988 */ /* 0x000fe80008000009 */
[----:B------:R-:W-:Y:S04]  /*d600*/  STS.U8 [R126+UR9+0xc700], R213 ;  /* 0x00c700d57e007988 */ /* 0x000fe80008000009 */
[----:B------:R-:W-:Y:S04]  /*d610*/  STS.U8 [R126+UR9+0x8b00], R185 ;  /* 0x008b00b97e007988 */ /* 0x000fe80008000009 */
[----:B------:R1:W5:Y:S04]  /*d620*/  LDL.LU R35, [R1+0x288] ;  /* 0x0002880001237983 */ /* 0x0003680000300800 */
[----:B------:R-:W-:Y:S04]  /*d630*/  STS.U8 [R126+UR9+0xcb00], R183 ;  /* 0x00cb00b77e007988 */ /* 0x000fe80008000009 */
[----:B------:R1:W5:Y:S04]  /*d640*/  LDL.LU R36, [R1+0x284] ;  /* 0x0002840001247983 */ /* 0x0003680000300800 */
[----:B------:R-:W-:Y:S04]  /*d650*/  STS.U8 [R126+UR9+0x8f00], R153 ;  /* 0x008f00997e007988 */ /* 0x000fe80008000009 */
[----:B------:R1:W5:Y:S04]  /*d660*/  LDL.LU R33, [R1+0x280] ;  /* 0x0002800001217983 */ /* 0x0003680000300800 */
[----:B------:R-:W-:Y:S01]  /*d670*/  STS.U8 [R126+UR9+0xcf00], R151 ;  /* 0x00cf00977e007988 */ /* 0x000fe20008000009 */
[----:B------:R-:W-:-:S03]  /*d680*/  LOP3.LUT R124, R97, 0x70, RZ, 0x3c, !PT ;  /* 0x00000070617c7812 */ /* 0x000fc600078e3cff */
[----:B------:R1:W5:Y:S04]  /*d690*/  LDL.LU R34, [R1+0x27c] ;  /* 0x00027c0001227983 */ /* 0x0003680000300800 */
[----:B------:R-:W-:Y:S04]  /*d6a0*/  STS.U8 [R126+UR9+0x9300], R132 ;  /* 0x009300847e007988 */ /* 0x000fe80008000009 */
        /* <DEDUP_REMOVED lines=8> */
[----:B--2---:R1:W5:Y:S04]  /*d730*/  LDL.LU R3, [R1+0x268] ;  /* 0x0002680001037983 */ /* 0x0043680000300800 */
[----:B------:R-:W-:Y:S04]  /*d740*/  STS.U8 [R126+UR9+0xdb00], R198 ;  /* 0x00db00c67e007988 */ /* 0x000fe80008000009 */
[----:B---3--:R1:W5:Y:S04]  /*d750*/  LDL.LU R4, [R1+0x264] ;  /* 0x0002640001047983 */ /* 0x0083680000300800 */
[----:B------:R-:W-:Y:S04]  /*d760*/  STS.U8 [R126+UR9+0x9f00], R230 ;  /* 0x009f00e67e007988 */ /* 0x000fe80008000009 */
[----:B0-----:R1:W5:Y:S04]  /*d770*/  LDL.LU R0, [R1+0x260] ;  /* 0x0002600001007983 */ /* 0x0013680000300800 */
[----:B------:R-:W-:Y:S04]  /*d780*/  STS.U8 [R126+UR9+0xdf00], R232 ;  /* 0x00df00e87e007988 */ /* 0x000fe80008000009 */
[----:B----4-:R1:W5:Y:S04]  /*d790*/  LDL.LU R2, [R1+0x25c] ;  /* 0x00025c0001027983 */ /* 0x0103680000300800 */
[----:B------:R0:W-:Y:S04]  /*d7a0*/  STS.U8 [R124+UR9+0x8380], R122 ;  /* 0x0083807a7c007988 */ /* 0x0001e80008000009 */
[----:B0-----:R-:W2:Y:S04]  /*d7b0*/  LDL.LU R122, [R1+0x258] ;  /* 0x00025800017a7983 */ /* 0x001ea80000300800 */
[----:B------:R0:W-:Y:S04]  /*d7c0*/  STS.U8 [R124+UR9+0xc380], R123 ;  /* 0x00c3807b7c007988 */ /* 0x0001e80008000009 */
[----:B0-----:R1:W5:Y:S04]  /*d7d0*/  LDL.LU R123, [R1+0x254] ;  /* 0x00025400017b7983 */ /* 0x0013680000300800 */
        /* <DEDUP_REMOVED lines=13> */
[----:B------:R2:W-:Y:S01]  /*d8b0*/  STS.U8 [R124+UR9+0xdf80], R236 ;  /* 0x00df80ec7c007988 */ /* 0x0005e20008000009 */
[----:B------:R-:W-:Y:S01]  /*d8c0*/  ULEA UR12, UR19, UR9, 0x3 ;  /* 0x00000009130c7291 */ /* 0x000fe2000f8e18ff */
[----:B------:R-:W-:-:S03]  /*d8d0*/  UMOV UR4, UR5 ;  /* 0x0000000500047c82 */ /* 0x000fc60008000000 */
[----:B------:R-:W-:Y:S01]  /*d8e0*/  UIADD3 UR12, UPT, UPT, UR12, 0x11000, URZ ;  /* 0x000110000c0c7890 */ /* 0x000fe2000fffe0ff */
[----:B--2---:R-:W-:Y:S01]  /*d8f0*/  LOP3.LUT R124, R122, 0x20, RZ, 0x3c, !PT ;  /* 0x000000207a7c7812 */ /* 0x004fe200078e3cff */
[----:B------:R1:W-:Y:S04]  /*d900*/  STS.U8 [R122+UR9+0x10800], R238 ;  /* 0x010800ee7a007988 */ /* 0x0003e80008000009 */
[----:B------:R1:W-:Y:S04]  /*d910*/  STS.U8 [R122+UR9+0x10a00], R240 ;  /* 0x010a00f07a007988 */ /* 0x0003e80008000009 */
[----:B------:R1:W-:Y:S04]  /*d920*/  STS.U8 [R122+UR9+0x10c00], R242 ;  /* 0x010c00f27a007988 */ /* 0x0003e80008000009 */
[----:B------:R1:W-:Y:S04]  /*d930*/  STS.U8 [R122+UR9+0x10e00], R244 ;  /* 0x010e00f47a007988 */ /* 0x0003e80008000009 */
[----:B------:R1:W-:Y:S04]  /*d940*/  STS.U8 [R124+UR9+0x10900], R246 ;  /* 0x010900f67c007988 */ /* 0x0003e80008000009 */
[----:B------:R1:W-:Y:S04]  /*d950*/  STS.U8 [R124+UR9+0x10b00], R248 ;  /* 0x010b00f87c007988 */ /* 0x0003e80008000009 */
[----:B------:R1:W-:Y:S04]  /*d960*/  STS.U8 [R124+UR9+0x10d00], R250 ;  /* 0x010d00fa7c007988 */ /* 0x0003e80008000009 */
[----:B------:R1:W-:Y:S01]  /*d970*/  STS.U8 [R124+UR9+0x10f00], R252 ;  /* 0x010f00fc7c007988 */ /* 0x0003e20008000009 */
[----:B------:R0:W-:Y:S06]  /*d980*/  MEMBAR.ALL.CTA ;  /* 0x0000000000007992 */ /* 0x0001ec0000008000 */
[----:B0-----:R-:W0:Y:S02]  /*d990*/  FENCE.VIEW.ASYNC.S ;  /* 0x00000000000073c6 */ /* 0x001e240000000000 */
[----:B0-----:R-:W-:Y:S06]  /*d9a0*/  BAR.SYNC.DEFER_BLOCKING 0x0 ;  /* 0x0000000000007b1d */ /* 0x001fec0000010000 */
[----:B------:R-:W-:Y:S05]  /*d9b0*/  @P1 BRA `(.L_x_9) ;  /* 0x0000000000901947 */ /* 0x000fea0003800000 */
[----:B------:R-:W-:Y:S02]  /*d9c0*/  UIADD3 UR55, UPT, UPT, UR8, 0x20, URZ ;  /* 0x0000002008377890 */ /* 0x000fe4000fffe0ff */
[----:B------:R-:W-:Y:S02]  /*d9d0*/  UIADD3 UR56, UPT, UPT, UR8, 0x20, URZ ;  /* 0x0000002008387890 */ /* 0x000fe4000fffe0ff */
[----:B------:R-:W-:Y:S02]  /*d9e0*/  UIADD3 UR57, UPT, UPT, UR8, 0x40, URZ ;  /* 0x0000004008397890 */ /* 0x000fe4000fffe0ff */
[----:B------:R-:W-:Y:S02]  /*d9f0*/  UIADD3 UR58, UPT, UPT, UR8, 0x40, URZ ;  /* 0x00000040083a7890 */ /* 0x000fe4000fffe0ff */
[----:B------:R-:W-:Y:S01]  /*da00*/  UIADD3 UR59, UPT, UPT, UR8, 0x60, URZ ;  /* 0x00000060083b7890 */ /* 0x000fe2000fffe0ff */
[----:B------:R-:W-:Y:S01]  /*da10*/  UMOV UR22, 0x0 ;  /* 0x0000000000167882 */ /* 0x000fe20000000000 */
[----:B------:R-:W-:Y:S01]  /*da20*/  UMOV UR23, 0x8088010 ;  /* 0x0808801000177882 */ /* 0x000fe20000000000 */
[----:B------:R-:W-:Y:S01]  /*da30*/  UMOV UR21, 0x40004040 ;  /* 0x4000404000157882 */ /* 0x000fe20000000000 */
[----:B------:R-:W-:-:S02]  /*da40*/  UIADD3 UR60, UPT, UPT, UR8, 0x60, URZ ;  /* 0x00000060083c7890 */ /* 0x000fc4000fffe0ff */
[----:B------:R0:W-:Y:S01]  /*da50*/  UTCQMMA gdesc[UR20], gdesc[UR16], tmem[UR8], tmem[UR22], idesc[UR23], UPT ;  /* 0x00ff1610140075ea */ /* 0x0001e2000b800308 */
[----:B------:R-:W-:Y:S01]  /*da60*/  UMOV UR40, 0x0 ;  /* 0x0000000000287882 */ /* 0x000fe20000000000 */
[----:B------:R-:W-:Y:S01]  /*da70*/  UMOV UR41, 0x8088010 ;  /* 0x0808801000297882 */ /* 0x000fe20000000000 */
[----:B------:R-:W-:Y:S01]  /*da80*/  UMOV UR50, 0x0 ;  /* 0x0000000000327882 */ /* 0x000fe20000000000 */
[----:B------:R-:W-:Y:S01]  /*da90*/  UMOV UR51, 0x8088010 ;  /* 0x0808801000337882 */ /* 0x000fe20000000000 */
[----:B------:R-:W-:Y:S01]  /*daa0*/  UMOV UR48, 0x0 ;  /* 0x0000000000307882 */ /* 0x000fe20000000000 */
[----:B------:R-:W-:Y:S01]  /*dab0*/  UMOV UR49, 0x8088010 ;  /* 0x0808801000317882 */ /* 0x000fe20000000000 */
[----:B------:R0:W-:Y:S01]  /*dac0*/  UTCQMMA gdesc[UR26], gdesc[UR14], tmem[UR8], tmem[UR40], idesc[UR41], UPT ;  /* 0x00ff280e1a0075ea */ /* 0x0001e2000b800308 */
        /* <DEDUP_REMOVED lines=8> */
[----:B------:R-:W-:Y:S01]  /*db50*/  UMOV UR6, UR12 ;  /* 0x0000000c00067c82 */ /* 0x000fe20008000000 */
[----:B------:R-:W-:Y:S01]  /*db60*/  UMOV UR7, URZ ;  /* 0x000000ff00077c82 */ /* 0x000fe20008000000 */
[----:B------:R0:W-:Y:S01]  /*db70*/  UTCQMMA gdesc[UR32], gdesc[UR16], tmem[UR57], tmem[UR46], idesc[UR47], UPT ;  /* 0x00ff2e10200075ea */ /* 0x0001e2000b800339 */
[----:B------:R-:W-:Y:S01]  /*db80*/  UMOV UR52, 0x0 ;  /* 0x0000000000347882 */ /* 0x000fe20000000000 */
[----:B------:R-:W-:Y:S01]  /*db90*/  UMOV UR53, 0x8088010 ;  /* 0x0808801000357882 */ /* 0x000fe20000000000 */
[----:B------:R0:W-:Y:S01]  /*dba0*/  UTCQMMA gdesc[UR34], gdesc[UR14], tmem[UR58], tmem[UR44], idesc[UR45], UPT ;  /* 0x00ff2c0e220075ea */ /* 0x0001e2000b80033a */
[----:B------:R-:W-:Y:S01]  /*dbb0*/  UMOV UR5, UR6 ;  /* 0x0000000600057c82 */ /* 0x000fe20008000000 */
[----:B------:R0:W-:Y:S01]  /*dbc0*/  UTCQMMA gdesc[UR36], gdesc[UR16], tmem[UR59], tmem[UR42], idesc[UR43], UPT ;  /* 0x00ff2a10240075ea */ /* 0x0001e2000b80033b */
[----:B------:R0:W-:Y:S01]  /*dbd0*/  UTCQMMA gdesc[UR38], gdesc[UR14], tmem[UR60], tmem[UR52], idesc[UR53], UPT ;  /* 0x00ff340e260075ea */ /* 0x0001e2000b80033c */
[----:B------:R0:W-:Y:S01]  /*dbe0*/  UTCBAR [UR5], URZ ;  /* 0x000000ff050073e9 */ /* 0x0001e200080000ff */
[----:B------:R-:W-:Y:S01]  /*dbf0*/  NOP ;  /* 0x0000000000007918 */ /* 0x000fe20000000000 */
.L_x_9:
[----:B0-----:R-:W-:Y:S01]  /*dc00*/  UIADD3 UR5, UPT, UPT, UR54, 0x3f, URZ ;  /* 0x0000003f36057890 */ /* 0x001fe2000fffe0ff */
[----:B-1----:R-:W-:Y:S01]  /*dc10*/  IMAD.U32 R124, RZ, RZ, UR4 ;  /* 0x00000004ff7c7e24 */ /* 0x002fe2000f8e00ff */
[----:B------:R-:W-:Y:S02]  /*dc20*/  UIADD3 UR19, UPT, UPT, UR19, 0x1, URZ ;  /* 0x0000000113137890 */ /* 0x000fe4000fffe0ff */
[----:B------:R-:W-:-:S04]  /*dc30*/  USHF.R.S32.HI UR6, URZ, 0x1f, UR5 ;  /* 0x0000001fff067899 */ /* 0x000fc80008011405 */
[----:B------:R-:W-:-:S04]  /*dc40*/  ULEA.HI UR6, UR6, UR5, URZ, 0x6 ;  /* 0x0000000506067291 */ /* 0x000fc8000f8f30ff */
[----:B------:R-:W-:-:S04]  /*dc50*/  USHF.R.S32.HI UR6, URZ, 0x6, UR6 ;  /* 0x00000006ff067899 */ /* 0x000fc80008011406 */
[----:B------:R-:W-:-:S04]  /*dc60*/  UISETP.LT.AND UP1, UPT, UR6, 0x2, UPT ;  /* 0x000000020600788c */ /* 0x000fc8000bf21270 */
[----:B------:R-:W-:Y:S02]  /*dc70*/  USEL UR6, UR6, 0x2, !UP1 ;  /* 0x0000000206067887 */ /* 0x000fe4000c800000 */
[----:B------:R-:W-:Y:S02]  /*dc80*/  UISETP.GT.AND UP1, UPT, UR19, 0x1, UPT ;  /* 0x000000011300788c */ /* 0x000fe4000bf24270 */
[----:B------:R-:W-:Y:S02]  /*dc90*/  UIADD3 UR6, UPT, UPT, UR6, -0x2, URZ ;  /* 0xfffffffe06067890 */ /* 0x000fe4000fffe0ff */
[----:B------:R-:W-:Y:S02]  /*dca0*/  USEL UR5, URZ, 0x1, !UP1 ;  /* 0x00000001ff057887 */ /* 0x000fe4000c800000 */
[----:B------:R-:W-:Y:S02]  /*dcb0*/  USEL UR19, UR19, URZ, !UP1 ;  /* 0x000000ff13137287 */ /* 0x000fe4000c800000 */
[C---:B-----5:R-:W-:Y:S01]  /*dcc0*/  ISETP.NE.U32.AND P2, PT, R123.reuse, UR6, PT ;  /* 0x000000067b007c0c */ /* 0x060fe2000bf45070 */
[----:B------:R-:W-:Y:S01]  /*dcd0*/  ULOP3.LUT UR5, UR4, UR5, URZ, 0x3c, !UPT ;  /* 0x0000000504057292 */ /* 0x000fe2000f8e3cff */
[----:B------:R-:W-:-:S11]  /*dce0*/  VIADD R123, R123, 0x1 ;  /* 0x000000017b7b7836 */ /* 0x000fd60000000000 */
[----:B------:R-:W-:Y:S05]  /*dcf0*/  @P2 BRA `(.L_x_10) ;  /* 0xffffff9c002c2947 */ /* 0x000fea000383ffff */
.L_x_7:
[----:B------:R-:W1:Y:S02]  /*dd00*/  LDCU UR5, c[0x0][0x3a0] ;  /* 0x00007400ff0577ac */ /* 0x000e640008000800 */
[----:B-1----:R-:W-:-:S04]  /*dd10*/  UIADD3 UR5, UPT, UPT, UR5, 0x3f, URZ ;  /* 0x0000003f05057890 */ /* 0x002fc8000fffe0ff */
[----:B------:R-:W-:-:S09]  /*dd20*/  UISETP.GE.AND UP1, UPT, UR5, 0x40, UPT ;  /* 0x000000400500788c */ /* 0x000fd2000bf26270 */
[----:B------:R-:W-:Y:S05]  /*dd30*/  BRA.U !UP1, `(.L_x_11) ;  /* 0x0000000109107547 */ /* 0x000fea000b800000 */
[----:B------:R-:W-:-:S06]  /*dd40*/  USHF.L.U32 UR4, UR4, 0x1f, URZ ;  /* 0x0000001f04047899 */ /* 0x000fcc00080006ff */
[----:B------:R-:W-:-:S04]  /*dd50*/  IMAD.U32 R0, RZ, RZ, UR4 ;  /* 0x00000004ff007e24 */ /* 0x000fc8000f8e00ff */
[----:B------:R-:W1:Y:S02]  /*dd60*/  SYNCS.PHASECHK.TRANS64.TRYWAIT P1, [UR12], R0 ;  /* 0x00000000ff0075a7 */ /* 0x000e64000802110c */
[----:B-1----:R-:W-:Y:S05]  /*dd70*/  @!P1 BRA `(.L_x_12) ;  /* 0x0000002000cc9947 */ /* 0x002fea0003800000 */
.L_x_11:
[----:B------:R-:W-:Y:S06]  /*dd80*/  BAR.SYNC.DEFER_BLOCKING 0x0 ;  /* 0x0000000000007b1d */ /* 0x000fec0000010000 */
[----:B------:R-:W2:Y:S01]  /*dd90*/  LDL.LU R68, [R1+0x248] ;  /* 0x0002480001447983 */ /* 0x000ea20000300800 */
[----:B------:R-:W-:Y:S01]  /*dda0*/  ULEA UR11, UR11, UR9, 0x5 ;  /* 0x000000090b0b7291 */ /* 0x000fe2000f8e28ff */
[----:B------:R-:W1:Y:S01]  /*ddb0*/  LDCU.128 UR4, c[0x0][0x390] ;  /* 0x00007200ff0477ac */ /* 0x000e620008000c00 */
[----:B------:R-:W3:Y:S01]  /*ddc0*/  S2R R3, SR_TID.X ;  /* 0x0000000000037919 */ /* 0x000ee20000002100 */
[----:B------:R-:W4:Y:S01]  /*ddd0*/  S2R R2, SR_TID.X ;  /* 0x0000000000027919 */ /* 0x000f220000002100 */
[----:B------:R-:W5:Y:S02]  /*dde0*/  @!P0 SYNCS.CCTL.IV [UR9+0x11000] ;  /* 0x01100000ff0089b1 */ /* 0x000f640008000009 */
[----:B-----5:R-:W-:Y:S06]  /*ddf0*/  BAR.SYNC.DEFER_BLOCKING 0x0 ;  /* 0x0000000000007b1d */ /* 0x020fec0000010000 */
[----:B------:R-:W5:Y:S01]  /*de00*/  LDTM.x64 R4, tmem[UR10] ;  /* 0x0000000a000479ee */ /* 0x000f620008340000 */
[----:B---3--:R-:W-:-:S02]  /*de10*/  LOP3.LUT R3, R3, 0x7f, RZ, 0xc0, !PT ;  /* 0x0000007f03037812 */ /* 0x008fc400078ec0ff */
[----:B----4-:R-:W-:Y:S01]  /*de20*/  LOP3.LUT R2, R2, 0xff, RZ, 0xc0, !PT ;  /* 0x000000ff02027812 */ /* 0x010fe200078ec0ff */
[----:B------:R-:W3:Y:S01]  /*de30*/  @!P0 SYNCS.CCTL.IV [UR9+0x11008] ;  /* 0x01100800ff0089b1 */ /* 0x000ee20008000009 */
[----:B------:R-:W-:Y:S01]  /*de40*/  NOP ;  /* 0x0000000000007918 */ /* 0x000fe20000000000 */
[----:B-----5:R-:W-:Y:S02]  /*de50*/  F2FP.SATFINITE.E4M3.F32.PACK_AB_MERGE_C R38, R39, R38, RZ ;  /* 0x000000262726723e */ /* 0x020fe400048070ff */
[----:B------:R-:W-:Y:S02]  /*de60*/  F2FP.SATFINITE.E4M3.F32.PACK_AB_MERGE_C R42, R43, R42, RZ ;  /* 0x0000002a2b2a723e */ /* 0x000fe400048070ff */
[----:B------:R-:W-:Y:S02]  /*de70*/  F2FP.SATFINITE.E4M3.F32.PACK_AB_MERGE_C R36, R37, R36, R38 ;  /* 0x000000242524723e */ /* 0x000fe40004807026 */
[----:B------:R-:W-:Y:S02]  /*de80*/  F2FP.SATFINITE.E4M3.F32.PACK_AB_MERGE_C R37, R41, R40, R42 ;  /* 0x000000282925723e */ /* 0x000fe4000480702a */
[----:B------:R-:W4:Y:S01]  /*de90*/  LDL.LU R42, [R1+0x24c] ;  /* 0x00024c00012a7983 */ /* 0x000f220000300800 */
[----:B------:R-:W-:-:S02]  /*dea0*/  F2FP.SATFINITE.E4M3.F32.PACK_AB_MERGE_C R6, R7, R6, RZ ;  /* 0x000000060706723e */ /* 0x000fc400048070ff */
[----:B------:R-:W-:Y:S01]  /*deb0*/  F2FP.SATFINITE.E4M3.F32.PACK_AB_MERGE_C R18, R19, R18, RZ ;  /* 0x000000121312723e */ /* 0x000fe200048070ff */
[----:B------:R-:W5:Y:S01]  /*dec0*/  LDL.LU R41, [R1+0x250] ;  /* 0x0002500001297983 */ /* 0x000f620000300800 */
[----:B------:R-:W-:Y:S02]  /*ded0*/  F2FP.SATFINITE.E4M3.F32.PACK_AB_MERGE_C R10, R11, R10, RZ ;  /* 0x0000000a0b0a723e */ /* 0x000fe400048070ff */
[----:B------:R-:W-:Y:S02]  /*dee0*/  F2FP.SATFINITE.E4M3.F32.PACK_AB_MERGE_C R14, R15, R14, RZ ;  /* 0x0000000e0f0e723e */ /* 0x000fe400048070ff */
[----:B------:R-:W-:Y:S02]  /*def0*/  F2FP.SATFINITE.E4M3.F32.PACK_AB_MERGE_C R46, R47, R46, RZ ;  /* 0x0000002e2f2e723e */ /* 0x000fe400048070ff */
[----:B------:R-:W-:Y:S02]  /*df00*/  F2FP.SATFINITE.E4M3.F32.PACK_AB_MERGE_C R50, R51, R50, RZ ;  /* 0x000000323332723e */ /* 0x000fe400048070ff */
[----:B------:R-:W-:-:S02]  /*df10*/  F2FP.SATFINITE.E4M3.F32.PACK_AB_MERGE_C R4, R5, R4, R6 ;  /* 0x000000040504723e */ /* 0x000fc40004807006 */
[----:B------:R-:W-:Y:S02]  /*df20*/  F2FP.SATFINITE.E4M3.F32.PACK_AB_MERGE_C R7, R17, R16, R18 ;  /* 0x000000101107723e */ /* 0x000fe40004807012 */
[----:B------:R-:W-:Y:S02]  /*df30*/  F2FP.SATFINITE.E4M3.F32.PACK_AB_MERGE_C R5, R9, R8, R10 ;  /* 0x000000080905723e */ /* 0x000fe4000480700a */
[----:B------:R-:W-:Y:S02]  /*df40*/  F2FP.SATFINITE.E4M3.F32.PACK_AB_MERGE_C R6, R13, R12, R14 ;  /* 0x0000000c0d06723e */ /* 0x000fe4000480700e */
[----:B------:R-:W-:Y:S01]  /*df50*/  F2FP.SATFINITE.E4M3.F32.PACK_AB_MERGE_C R38, R45, R44, R46 ;  /* 0x0000002c2d26723e */ /* 0x000fe2000480702e */
[----:B------:R-:W4:Y:S01]  /*df60*/  LDC R14, c[0x0][0x3b4] ;  /* 0x0000ed00ff0e7b82 */ /* 0x000f220000000800 */
[----:B------:R-:W-:Y:S02]  /*df70*/  LEA R16, R3, UR11, 0x4 ;  /* 0x0000000b03107c11 */ /* 0x000fe4000f8e20ff */
[----:B------:R-:W-:-:S02]  /*df80*/  F2FP.SATFINITE.E4M3.F32.PACK_AB_MERGE_C R39, R49, R48, R50 ;  /* 0x000000303127723e */ /* 0x000fc40004807032 */
[----:B------:R-:W-:Y:S01]  /*df90*/  LEA R40, R2, UR9, 0x4 ;  /* 0x0000000902287c11 */ /* 0x000fe2000f8e20ff */
[----:B---3--:R-:W-:Y:S01]  /*dfa0*/  STS.128 [R16], R4 ;  /* 0x0000000410007388 */ /* 0x008fe20000000c00 */
[----:B------:R-:W-:Y:S01]  /*dfb0*/  F2FP.SATFINITE.E4M3.F32.PACK_AB_MERGE_C R54, R55, R54, RZ ;  /* 0x000000363736723e */ /* 0x000fe200048070ff */
[----:B------:R-:W3:Y:S02]  /*dfc0*/  LDCU UR9, c[0x0][0x3b8] ;  /* 0x00007700ff0977ac */ /* 0x000ee40008000800 */
[----:B------:R0:W-:Y:S01]  /*dfd0*/  STS.128 [R16+0x800], R36 ;  /* 0x0008002410007388 */ /* 0x0001e20000000c00 */
[----:B------:R-:W-:Y:S01]  /*dfe0*/  BAR.SYNC.DEFER_BLOCKING 0x0 ;  /* 0x0000000000007b1d */ /* 0x000fe20000010000 */
[----:B------:R-:W-:Y:S02]  /*dff0*/  F2FP.SATFINITE.E4M3.F32.PACK_AB_MERGE_C R22, R23, R22, RZ ;  /* 0x000000161716723e */ /* 0x000fe400048070ff */
[----:B------:R-:W-:Y:S02]  /*e000*/  F2FP.SATFINITE.E4M3.F32.PACK_AB_MERGE_C R26, R27, R26, RZ ;  /* 0x0000001a1b1a723e */ /* 0x000fe400048070ff */
[----:B------:R-:W-:-:S02]  /*e010*/  F2FP.SATFINITE.E4M3.F32.PACK_AB_MERGE_C R30, R31, R30, RZ ;  /* 0x0000001e1f1e723e */ /* 0x000fc400048070ff */
[----:B------:R-:W-:Y:S01]  /*e020*/  F2FP.SATFINITE.E4M3.F32.PACK_AB_MERGE_C R34, R35, R34, RZ ;  /* 0x000000222322723e */ /* 0x000fe200048070ff */
[----:B------:R-:W1:Y:S04]  /*e030*/  LDS.128 R8, [R40] ;  /* 0x0000000028087984 */ /* 0x000e680000000c00 */
[----:B------:R-:W3:Y:S01]  /*e040*/  LDS.128 R4, [R40+0x1000] ;  /* 0x0010000028047984 */ /* 0x000ee20000000c00 */
[----:B------:R-:W-:Y:S02]  /*e050*/  F2FP.SATFINITE.E4M3.F32.PACK_AB_MERGE_C R58, R59, R58, RZ ;  /* 0x0000003a3b3a723e */ /* 0x000fe400048070ff */
[----:B------:R-:W-:Y:S02]  /*e060*/  F2FP.SATFINITE.E4M3.F32.PACK_AB_MERGE_C R62, R63, R62, RZ ;  /* 0x0000003e3f3e723e */ /* 0x000fe400048070ff */
[----:B------:R-:W-:-:S02]  /*e070*/  F2FP.SATFINITE.E4M3.F32.PACK_AB_MERGE_C R66, R67, R66, RZ ;  /* 0x000000424342723e */ /* 0x000fc400048070ff */
[----:B------:R-:W-:Y:S02]  /*e080*/  F2FP.SATFINITE.E4M3.F32.PACK_AB_MERGE_C R52, R53, R52, R54 ;  /* 0x000000343534723e */ /* 0x000fe40004807036 */
[----:B0-----:R-:W-:Y:S02]  /*e090*/  F2FP.SATFINITE.E4M3.F32.PACK_AB_MERGE_C R36, R21, R20, R22 ;  /* 0x000000141524723e */ /* 0x001fe40004807016 */
[----:B------:R-:W-:Y:S02]  /*e0a0*/  F2FP.SATFINITE.E4M3.F32.PACK_AB_MERGE_C R37, R25, R24, R26 ;  /* 0x000000181925723e */ /* 0x000fe4000480701a */
[----:B------:R-:W-:Y:S02]  /*e0b0*/  F2FP.SATFINITE.E4M3.F32.PACK_AB_MERGE_C R38, R29, R28, R30 ;  /* 0x0000001c1d26723e */ /* 0x000fe4000480701e */
[----:B------:R-:W-:Y:S01]  /*e0c0*/  F2FP.SATFINITE.E4M3.F32.PACK_AB_MERGE_C R39, R33, R32, R34 ;  /* 0x000000202127723e */ /* 0x000fe20004807022 */
[----:B------:R-:W-:Y:S01]  /*e0d0*/  BAR.SYNC.DEFER_BLOCKING 0x0 ;  /* 0x0000000000007b1d */ /* 0x000fe20000010000 */
[----:B------:R-:W-:-:S02]  /*e0e0*/  F2FP.SATFINITE.E4M3.F32.PACK_AB_MERGE_C R53, R57, R56, R58 ;  /* 0x000000383935723e */ /* 0x000fc4000480703a */
[----:B------:R-:W-:Y:S02]  /*e0f0*/  F2FP.SATFINITE.E4M3.F32.PACK_AB_MERGE_C R54, R61, R60, R62 ;  /* 0x0000003c3d36723e */ /* 0x000fe4000480703e */
[----:B------:R-:W-:Y:S01]  /*e100*/  F2FP.SATFINITE.E4M3.F32.PACK_AB_MERGE_C R55, R65, R64, R66 ;  /* 0x000000404137723e */ /* 0x000fe20004807042 */
[----:B------:R-:W-:Y:S04]  /*e110*/  STS.128 [R16], R36 ;  /* 0x0000002410007388 */ /* 0x000fe80000000c00 */
[----:B------:R0:W-:Y:S01]  /*e120*/  STS.128 [R16+0x800], R52 ;  /* 0x0008003410007388 */ /* 0x0001e20000000c00 */
[----:B-1----:R-:W-:Y:S02]  /*e130*/  PRMT R19, R8, 0x7770, RZ ;  /* 0x0000777008137816 */ /* 0x002fe400000000ff */
[----:B---3--:R-:W-:-:S02]  /*e140*/  PRMT R23, R4, 0x7770, RZ ;  /* 0x0000777004177816 */ /* 0x008fc400000000ff */
[----:B------:R-:W-:Y:S01]  /*e150*/  PRMT R25, R8, 0x7771, RZ ;  /* 0x0000777108197816 */ /* 0x000fe200000000ff */
[C---:B--2---:R-:W-:Y:S02]  /*e160*/  VIADD R3, R68.reuse, 0x1 ;  /* 0x0000000144037836 */ /* 0x044fe40000000000 */
[C---:B------:R-:W-:Y:S01]  /*e170*/  VIADD R2, R68.reuse, 0x2 ;  /* 0x0000000244027836 */ /* 0x040fe20000000000 */
[----:B------:R-:W-:Y:S02]  /*e180*/  BAR.SYNC.DEFER_BLOCKING 0x0 ;  /* 0x0000000000007b1d */ /* 0x000fe40000010000 */
[----:B------:R-:W-:Y:S01]  /*e190*/  ISETP.GE.AND P2, PT, R3, UR7, PT ;  /* 0x0000000703007c0c */ /* 0x000fe2000bf46270 */
[----:B------:R-:W-:Y:S01]  /*e1a0*/  VIADD R0, R68, 0x3 ;  /* 0x0000000344007836 */ /* 0x000fe20000000000 */
[----:B------:R-:W-:Y:S01]  /*e1b0*/  ISETP.GE.AND P0, PT, R2, UR7, PT ;  /* 0x0000000702007c0c */ /* 0x000fe2000bf06270 */
[----:B------:R-:W-:-:S03]  /*e1c0*/  IMAD R15, R68, UR9, RZ ;  /* 0x00000009440f7c24 */ /* 0x000fc6000f8e02ff */
[----:B------:R-:W-:Y:S02]  /*e1d0*/  ISETP.GE.AND P3, PT, R0, UR7, PT ;  /* 0x0000000700007c0c */ /* 0x000fe4000bf66270 */
[----:B------:R-:W-:Y:S01]  /*e1e0*/  SHF.R.S32.HI R17, RZ, 0x1f, R15 ;  /* 0x0000001fff117819 */ /* 0x000fe2000001140f */
[----:B------:R-:W-:Y:S02]  /*e1f0*/  VIADD R18, R15, UR9 ;  /* 0x000000090f127c36 */ /* 0x000fe40008000000 */
[----:B------:R-:W-:-:S03]  /*e200*/  VIADD R21, R68, 0x4 ;  /* 0x0000000444157836 */ /* 0x000fc60000000000 */
[----:B------:R-:W-:Y:S01]  /*e210*/  SHF.R.S32.HI R27, RZ, 0x1f, R18 ;  /* 0x0000001fff1b7819 */ /* 0x000fe20000011412 */
[----:B------:R-:W-:Y:S02]  /*e220*/  VIADD R22, R68, 0x5 ;  /* 0x0000000544167836 */ /* 0x000fe40000000000 */
[C---:B----4-:R-:W-:Y:S01]  /*e230*/  IMAD R3, R42.reuse, R14, RZ ;  /* 0x0000000e2a037224 */ /* 0x050fe200078e02ff */
[----:B------:R-:W-:-:S04]  /*e240*/  ISETP.GE.AND P1, PT, R42, UR6, PT ;  /* 0x000000062a007c0c */ /* 0x000fc8000bf26270 */
[C---:B------:R-:W-:Y:S02]  /*e250*/  IADD3 R2, P4, PT, R3.reuse, UR4, RZ ;  /* 0x0000000403027c10 */ /* 0x040fe4000ff9e0ff */
[----:B------:R-:W-:Y:S02]  /*e260*/  ISETP.LT.AND P1, PT, R68, UR7, !P1 ;  /* 0x0000000744007c0c */ /* 0x000fe4000cf21270 */
[----:B------:R-:W-:Y:S02]  /*e270*/  LEA.HI.X.SX32 R0, R3, UR5, 0x1, P4 ;  /* 0x0000000503007c11 */ /* 0x000fe4000a0f0eff */
[----:B------:R-:W-:Y:S01]  /*e280*/  IADD3 R12, P5, PT, R15, R2, RZ ;  /* 0x000000020f0c7210 */ /* 0x000fe20007fbe0ff */
[----:B------:R-:W-:Y:S01]  /*e290*/  IMAD R20, R14, 0x100, R3 ;  /* 0x000001000e147824 */ /* 0x000fe200078e0203 */
[----:B------:R-:W-:-:S03]  /*e2a0*/  ISETP.GE.AND P4, PT, R68, UR7, PT ;  /* 0x0000000744007c0c */ /* 0x000fc6000bf86270 */
[----:B------:R-:W-:Y:S01]  /*e2b0*/  IMAD.X R13, R17, 0x1, R0, P5 ;  /* 0x00000001110d7824 */ /* 0x000fe200028e0600 */
[C---:B------:R-:W-:Y:S02]  /*e2c0*/  IADD3 R3, P5, PT, R20.reuse, UR4, RZ ;  /* 0x0000000414037c10 */ /* 0x040fe4000ffbe0ff */
[----:B-----5:R-:W-:Y:S02]  /*e2d0*/  ISETP.LT.AND P4, PT, R41, UR6, !P4 ;  /* 0x0000000629007c0c */ /* 0x020fe4000e781270 */
[----:B------:R1:W-:Y:S01]  /*e2e0*/  @P1 STG.E.U8 desc[UR24][R12.64], R19 ;  /* 0x000000130c001986 */ /* 0x0003e2000c101118 */
[----:B------:R-:W-:Y:S02]  /*e2f0*/  LEA.HI.X.SX32 R20, R20, UR5, 0x1, P5 ;  /* 0x0000000514147c11 */ /* 0x000fe4000a8f0eff */
[----:B------:R-:W-:Y:S02]  /*e300*/  IADD3 R14, P1, PT, R15, R3, RZ ;  /* 0x000000030f0e7210 */ /* 0x000fe40007f3e0ff */
[----:B------:R-:W-:-:S02]  /*e310*/  ISETP.LT.AND P5, PT, R42, UR6, !P2 ;  /* 0x000000062a007c0c */ /* 0x000fc4000d7a1270 */
[C---:B0-----:R-:W-:Y:S01]  /*e320*/  IADD3 R16, P6, PT, R18.reuse, R2, RZ ;  /* 0x0000000212107210 */ /* 0x041fe20007fde0ff */
[----:B------:R-:W-:Y:S01]  /*e330*/  IMAD.X R15, R17, 0x1, R20, P1 ;  /* 0x00000001110f7824 */ /* 0x000fe200008e0614 */
[----:B------:R-:W-:Y:S01]  /*e340*/  ISETP.GE.AND P1, PT, R21, UR7, PT ;  /* 0x0000000715007c0c */ /* 0x000fe2000bf26270 */
[----:B------:R-:W-:Y:S02]  /*e350*/  VIADD R21, R18, UR9 ;  /* 0x0000000912157c36 */ /* 0x000fe40008000000 */
[----:B------:R-:W-:Y:S01]  /*e360*/  IMAD.X R17, R27, 0x1, R0, P6 ;  /* 0x000000011b117824 */ /* 0x000fe200030e0600 */
[----:B------:R0:W-:Y:S01]  /*e370*/  @P4 STG.E.U8 desc[UR24][R14.64], R23 ;  /* 0x000000170e004986 */ /* 0x0001e2000c101118 */
[----:B------:R-:W-:Y:S02]  /*e380*/  ISETP.LT.AND P4, PT, R41, UR6, !P2 ;  /* 0x0000000629007c0c */ /* 0x000fe4000d781270 */
[----:B------:R-:W-:Y:S02]  /*e390*/  ISETP.LT.AND P6, PT, R42, UR6, !P0 ;  /* 0x000000062a007c0c */ /* 0x000fe4000c7c1270 */
[----:B-1----:R-:W-:Y:S01]  /*e3a0*/  IADD3 R12, P2, PT, R18, R3, RZ ;  /* 0x00000003120c7210 */ /* 0x002fe20007f5e0ff */
[----:B------:R1:W-:Y:S01]  /*e3b0*/  @P5 STG.E.U8 desc[UR24][R16.64], R25 ;  /* 0x0000001910005986 */ /* 0x0003e2000c101118 */
[----:B------:R-:W-:-:S02]  /*e3c0*/  SHF.R.S32.HI R29, RZ, 0x1f, R21 ;  /* 0x0000001fff1d7819 */ /* 0x000fc40000011415 */
[----:B------:R-:W-:Y:S01]  /*e3d0*/  IADD3 R18, P5, PT, R21, R2, RZ ;  /* 0x0000000215127210 */ /* 0x000fe20007fbe0ff */
[----:B------:R-:W-:Y:S01]  /*e3e0*/  IMAD.X R13, R27, 0x1, R20, P2 ;  /* 0x000000011b0d7824 */ /* 0x000fe200010e0614 */
[----:B------:R-:W-:Y:S02]  /*e3f0*/  PRMT R27, R4, 0x7771, RZ ;  /* 0x00007771041b7816 */ /* 0x000fe400000000ff */
[----:B0-----:R-:W-:Y:S01]  /*e400*/  PRMT R23, R8, 0x7772, RZ ;  /* 0x0000777208177816 */ /* 0x001fe200000000ff */
[----:B------:R-:W-:Y:S01]  /*e410*/  IMAD.X R19, R29, 0x1, R0, P5 ;  /* 0x000000011d137824 */ /* 0x000fe200028e0600 */
[----:B------:R-:W-:Y:S01]  /*e420*/  ISETP.GE.AND P2, PT, R22, UR7, PT ;  /* 0x0000000716007c0c */ /* 0x000fe2000bf46270 */
[----:B------:R-:W-:Y:S01]  /*e430*/  VIADD R22, R21, UR9 ;  /* 0x0000000915167c36 */ /* 0x000fe20008000000 */
[----:B------:R-:W-:Y:S01]  /*e440*/  ISETP.LT.AND P5, PT, R41, UR6, !P0 ;  /* 0x0000000629007c0c */ /* 0x000fe2000c7a1270 */
[----:B------:R0:W-:Y:S01]  /*e450*/  @P4 STG.E.U8 desc[UR24][R12.64], R27 ;  /* 0x0000001b0c004986 */ /* 0x0001e2000c101118 */
[----:B------:R-:W-:Y:S01]  /*e460*/  IADD3 R14, P0, PT, R21, R3, RZ ;  /* 0x00000003150e7210 */ /* 0x000fe20007f1e0ff */
[----:B-1----:R-:W-:-:S02]  /*e470*/  VIADD R17, R68, 0x6 ;  /* 0x0000000644117836 */ /* 0x002fc40000000000 */
[----:B------:R1:W-:Y:S01]  /*e480*/  @P6 STG.E.U8 desc[UR24][R18.64], R23 ;  /* 0x0000001712006986 */ /* 0x0003e2000c101118 */
[----:B------:R-:W-:Y:S02]  /*e490*/  ISETP.LT.AND P6, PT, R42, UR6, !P3 ;  /* 0x000000062a007c0c */ /* 0x000fe4000dfc1270 */
[----:B------:R-:W-:Y:S02]  /*e4a0*/  SHF.R.S32.HI R25, RZ, 0x1f, R22 ;  /* 0x0000001fff197819 */ /* 0x000fe40000011416 */
[----:B------:R-:W-:Y:S01]  /*e4b0*/  IADD3 R16, P4, PT, R22, R2, RZ ;  /* 0x0000000216107210 */ /* 0x000fe20007f9e0ff */
[----:B------:R-:W-:Y:S01]  /*e4c0*/  IMAD.X R15, R29, 0x1, R20, P0 ;  /* 0x000000011d0f7824 */ /* 0x000fe200000e0614 */
[----:B------:R-:W-:Y:S02]  /*e4d0*/  ISETP.GE.AND P0, PT, R17, UR7, PT ;  /* 0x0000000711007c0c */ /* 0x000fe4000bf06270 */
[----:B0-----:R-:W-:Y:S01]  /*e4e0*/  PRMT R27, R4, 0x7772, RZ ;  /* 0x00007772041b7816 */ /* 0x001fe200000000ff */
[----:B------:R-:W-:Y:S01]  /*e4f0*/  IMAD.X R17, R25, 0x1, R0, P4 ;  /* 0x0000000119117824 */ /* 0x000fe200020e0600 */
[----:B------:R-:W-:-:S02]  /*e500*/  ISETP.LT.AND P4, PT, R41, UR6, !P3 ;  /* 0x0000000629007c0c */ /* 0x000fc4000df81270 */
[----:B------:R-:W-:Y:S02]  /*e510*/  PRMT R21, R8, 0x7773, RZ ;  /* 0x0000777308157816 */ /* 0x000fe400000000ff */
[C---:B------:R-:W-:Y:S01]  /*e520*/  IADD3 R12, P3, PT, R22.reuse, R3, RZ ;  /* 0x00000003160c7210 */ /* 0x040fe20007f7e0ff */
[----:B------:R-:W-:Y:S01]  /*e530*/  VIADD R22, R22, UR9 ;  /* 0x0000000916167c36 */ /* 0x000fe20008000000 */
[----:B------:R0:W-:Y:S01]  /*e540*/  @P5 STG.E.U8 desc[UR24][R14.64], R27 ;  /* 0x0000001b0e005986 */ /* 0x0001e2000c101118 */
[----:B------:R-:W-:-:S03]  /*e550*/  ISETP.LT.AND P5, PT, R42, UR6, !P1 ;  /* 0x000000062a007c0c */ /* 0x000fc6000cfa1270 */
[----:B------:R2:W-:Y:S01]  /*e560*/  @P6 STG.E.U8 desc[UR24][R16.64], R21 ;  /* 0x0000001510006986 */ /* 0x0005e2000c101118 */
[----:B------:R-:W-:Y:S02]  /*e570*/  SHF.R.S32.HI R29, RZ, 0x1f, R22 ;  /* 0x0000001fff1d7819 */ /* 0x000fe40000011416 */
[----:B-1----:R-:W-:Y:S01]  /*e580*/  IADD3 R18, P6, PT, R22, R2, RZ ;  /* 0x0000000216127210 */ /* 0x002fe20007fde0ff */
[----:B------:R-:W-:Y:S01]  /*e590*/  IMAD.X R13, R25, 0x1, R20, P3 ;  /* 0x00000001190d7824 */ /* 0x000fe200018e0614 */
[----:B------:R-:W-:Y:S01]  /*e5a0*/  PRMT R25, R4, 0x7773, RZ ;  /* 0x0000777304197816 */ /* 0x000fe200000000ff */
[----:B------:R-:W-:Y:S01]  /*e5b0*/  VIADD R8, R68, 0x7 ;  /* 0x0000000744087836 */ /* 0x000fe20000000000 */
[----:B------:R-:W-:Y:S01]  /*e5c0*/  PRMT R23, R9, 0x7770, RZ ;  /* 0x0000777009177816 */ /* 0x000fe200000000ff */
[----:B------:R-:W-:Y:S01]  /*e5d0*/  IMAD.X R19, R29, 0x1, R0, P6 ;  /* 0x000000011d137824 */ /* 0x000fe200030e0600 */
[----:B------:R-:W-:Y:S01]  /*e5e0*/  ISETP.LT.AND P1, PT, R41, UR6, !P1 ;  /* 0x0000000629007c0c */ /* 0x000fe2000cf21270 */
[----:B------:R-:W-:Y:S01]  /*e5f0*/  VIADD R4, R22, UR9 ;  /* 0x0000000916047c36 */ /* 0x000fe20008000000 */
[----:B------:R1:W-:Y:S01]  /*e600*/  @P4 STG.E.U8 desc[UR24][R12.64], R25 ;  /* 0x000000190c004986 */ /* 0x0003e2000c101118 */
[----:B------:R-:W-:-:S02]  /*e610*/  ISETP.LT.AND P6, PT, R42, UR6, !P2 ;  /* 0x000000062a007c0c */ /* 0x000fc4000d7c1270 */
[----:B------:R-:W-:Y:S01]  /*e620*/  ISETP.GE.AND P3, PT, R8, UR7, PT ;  /* 0x0000000708007c0c */ /* 0x000fe2000bf66270 */
[----:B------:R3:W-:Y:S01]  /*e630*/  @P5 STG.E.U8 desc[UR24][R18.64], R23 ;  /* 0x0000001712005986 */ /* 0x0007e2000c101118 */
[----:B0-----:R-:W-:Y:S01]  /*e640*/  IADD3 R14, P4, PT, R22, R3, RZ ;  /* 0x00000003160e7210 */ /* 0x001fe20007f9e0ff */
[----:B------:R-:W-:Y:S01]  /*e650*/  VIADD R8, R68, 0x8 ;  /* 0x0000000844087836 */ /* 0x000fe20000000000 */
[----:B------:R-:W-:Y:S02]  /*e660*/  SHF.R.S32.HI R27, RZ, 0x1f, R4 ;  /* 0x0000001fff1b7819 */ /* 0x000fe40000011404 */
[----:B--2---:R-:W-:Y:S01]  /*e670*/  IADD3 R16, P5, PT, R4, R2, RZ ;  /* 0x0000000204107210 */ /* 0x004fe20007fbe0ff */
[----:B------:R-:W-:Y:S01]  /*e680*/  IMAD.X R15, R29, 0x1, R20, P4 ;  /* 0x000000011d0f7824 */ /* 0x000fe200020e0614 */
[----:B------:R-:W-:Y:S01]  /*e690*/  ISETP.GE.AND P4, PT, R8, UR7, PT ;  /* 0x0000000708007c0c */ /* 0x000fe2000bf86270 */
[----:B------:R-:W-:Y:S01]  /*e6a0*/  VIADD R8, R4, UR9 ;  /* 0x0000000904087c36 */ /* 0x000fe20008000000 */
[----:B-1----:R-:W-:Y:S01]  /*e6b0*/  PRMT R25, R5, 0x7770, RZ ;  /* 0x0000777005197816 */ /* 0x002fe200000000ff */
[----:B------:R-:W-:Y:S01]  /*e6c0*/  IMAD.X R17, R27, 0x1, R0, P5 ;  /* 0x000000011b117824 */ /* 0x000fe200028e0600 */
[----:B------:R-:W-:-:S02]  /*e6d0*/  PRMT R21, R9, 0x7771, RZ ;  /* 0x0000777109157816 */ /* 0x000fc400000000ff */
[----:B------:R-:W-:Y:S01]  /*e6e0*/  ISETP.LT.AND P5, PT, R41, UR6, !P2 ;  /* 0x0000000629007c0c */ /* 0x000fe2000d7a1270 */
[----:B------:R0:W-:Y:S01]  /*e6f0*/  @P1 STG.E.U8 desc[UR24][R14.64], R25 ;  /* 0x000000190e001986 */ /* 0x0001e2000c101118 */
[----:B---3--:R-:W-:Y:S02]  /*e700*/  SHF.R.S32.HI R23, RZ, 0x1f, R8 ;  /* 0x0000001fff177819 */ /* 0x008fe40000011408 */
[----:B------:R-:W-:Y:S01]  /*e710*/  IADD3 R18, P2, PT, R8, R2, RZ ;  /* 0x0000000208127210 */ /* 0x000fe20007f5e0ff */
[----:B------:R1:W-:Y:S01]  /*e720*/  @P6 STG.E.U8 desc[UR24][R16.64], R21 ;  /* 0x0000001510006986 */ /* 0x0003e2000c101118 */
[----:B------:R-:W-:Y:S02]  /*e730*/  ISETP.LT.AND P6, PT, R42, UR6, !P0 ;  /* 0x000000062a007c0c */ /* 0x000fe4000c7c1270 */
[----:B------:R-:W-:Y:S01]  /*e740*/  IADD3 R12, P1, PT, R4, R3, RZ ;  /* 0x00000003040c7210 */ /* 0x000fe20007f3e0ff */
[----:B------:R-:W-:Y:S01]  /*e750*/  IMAD.X R19, R23, 0x1, R0, P2 ;  /* 0x0000000117137824 */ /* 0x000fe200010e0600 */
[----:B------:R-:W-:-:S03]  /*e760*/  ISETP.LT.AND P2, PT, R41, UR6, !P0 ;  /* 0x0000000629007c0c */ /* 0x000fc6000c741270 */
[--C-:B------:R-:W-:Y:S01]  /*e770*/  IMAD.X R13, R27, 0x1, R20.reuse, P1 ;  /* 0x000000011b0d7824 */ /* 0x100fe200008e0614 */
[----:B0-----:R-:W-:Y:S02]  /*e780*/  PRMT R25, R5, 0x7771, RZ ;  /* 0x0000777105197816 */ /* 0x001fe400000000ff */
[C---:B------:R-:W-:Y:S01]  /*e790*/  IADD3 R14, P0, PT, R8.reuse, R3, RZ ;  /* 0x00000003080e7210 */ /* 0x040fe20007f1e0ff */
[----:B------:R-:W-:Y:S01]  /*e7a0*/  VIADD R8, R8, UR9 ;  /* 0x0000000908087c36 */ /* 0x000fe20008000000 */
[----:B-1----:R-:W-:Y:S01]  /*e7b0*/  PRMT R21, R9, 0x7772, RZ ;  /* 0x0000777209157816 */ /* 0x002fe200000000ff */
[----:B------:R0:W-:Y:S01]  /*e7c0*/  @P5 STG.E.U8 desc[UR24][R12.64], R25 ;  /* 0x000000190c005986 */ /* 0x0001e2000c101118 */
[----:B------:R-:W-:Y:S01]  /*e7d0*/  ISETP.LT.AND P5, PT, R42, UR6, !P3 ;  /* 0x000000062a007c0c */ /* 0x000fe2000dfa1270 */
[----:B------:R-:W-:Y:S01]  /*e7e0*/  IMAD.X R15, R23, 0x1, R20, P0 ;  /* 0x00000001170f7824 */ /* 0x000fe200000e0614 */
[----:B------:R-:W-:Y:S01]  /*e7f0*/  PRMT R23, R5, 0x7772, RZ ;  /* 0x0000777205177816 */ /* 0x000fe200000000ff */
[----:B------:R-:W-:Y:S01]  /*e800*/  VIADD R4, R68, 0x9 ;  /* 0x0000000944047836 */ /* 0x000fe20000000000 */
[----:B------:R1:W-:Y:S01]  /*e810*/  @P6 STG.E.U8 desc[UR24][R18.64], R21 ;  /* 0x0000001512006986 */ /* 0x0003e2000c101118 */
[----:B------:R-:W-:-:S02]  /*e820*/  SHF.R.S32.HI R27, RZ, 0x1f, R8 ;  /* 0x0000001fff1b7819 */ /* 0x000fc40000011408 */
[----:B------:R-:W-:Y:S01]  /*e830*/  IADD3 R16, P6, PT, R8, R2, RZ ;  /* 0x0000000208107210 */ /* 0x000fe20007fde0ff */
[----:B------:R-:W-:Y:S01]  /*e840*/  @P2 STG.E.U8 desc[UR24][R14.64], R23 ;  /* 0x000000170e002986 */ /* 0x000fe2000c101118 */
[----:B------:R-:W-:Y:S01]  /*e850*/  ISETP.GE.AND P1, PT, R4, UR7, PT ;  /* 0x0000000704007c0c */ /* 0x000fe2000bf26270 */
[----:B------:R-:W-:Y:S01]  /*e860*/  VIADD R4, R68, 0xa ;  /* 0x0000000a44047836 */ /* 0x000fe20000000000 */
[----:B0-----:R-:W-:Y:S01]  /*e870*/  PRMT R13, R9, 0x7773, RZ ;  /* 0x00007773090d7816 */ /* 0x001fe200000000ff */
[----:B------:R-:W-:Y:S01]  /*e880*/  IMAD.X R17, R27, 0x1, R0, P6 ;  /* 0x000000011b117824 */ /* 0x000fe200030e0600 */
[----:B------:R-:W-:Y:S01]  /*e890*/  ISETP.LT.AND P2, PT, R41, UR6, !P3 ;  /* 0x0000000629007c0c */ /* 0x000fe2000df41270 */
[----:B------:R-:W-:Y:S01]  /*e8a0*/  VIADD R12, R8, UR9 ;  /* 0x00000009080c7c36 */ /* 0x000fe20008000000 */
[----:B------:R-:W-:Y:S02]  /*e8b0*/  ISETP.LT.AND P6, PT, R42, UR6, !P4 ;  /* 0x000000062a007c0c */ /* 0x000fe4000e7c1270 */
[----:B------:R-:W-:Y:S01]  /*e8c0*/  IADD3 R8, P3, PT, R8, R3, RZ ;  /* 0x0000000308087210 */ /* 0x000fe20007f7e0ff */
[----:B------:R0:W-:Y:S01]  /*e8d0*/  @P5 STG.E.U8 desc[UR24][R16.64], R13 ;  /* 0x0000000d10005986 */ /* 0x0001e2000c101118 */
[----:B------:R-:W-:-:S02]  /*e8e0*/  ISETP.GE.AND P0, PT, R4, UR7, PT ;  /* 0x0000000704007c0c */ /* 0x000fc4000bf06270 */
[----:B------:R-:W-:Y:S02]  /*e8f0*/  SHF.R.S32.HI R25, RZ, 0x1f, R12 ;  /* 0x0000001fff197819 */ /* 0x000fe4000001140c */
[----:B------:R-:W-:Y:S01]  /*e900*/  IADD3 R4, P5, PT, R12, R2, RZ ;  /* 0x000000020c047210 */ /* 0x000fe20007fbe0ff */
[----:B------:R-:W-:Y:S01]  /*e910*/  IMAD.X R9, R27, 0x1, R20, P3 ;  /* 0x000000011b097824 */ /* 0x000fe200018e0614 */
[----:B-1----:R-:W-:Y:S02]  /*e920*/  PRMT R21, R5, 0x7773, RZ ;  /* 0x0000777305157816 */ /* 0x002fe400000000ff */
[----:B------:R-:W-:Y:S01]  /*e930*/  PRMT R19, R10, 0x7770, RZ ;  /* 0x000077700a137816 */ /* 0x000fe200000000ff */
[----:B------:R-:W-:Y:S01]  /*e940*/  IMAD.X R5, R25, 0x1, R0, P5 ;  /* 0x0000000119057824 */ /* 0x000fe200028e0600 */
[----:B------:R-:W-:Y:S01]  /*e950*/  ISETP.LT.AND P4, PT, R41, UR6, !P4 ;  /* 0x0000000629007c0c */ /* 0x000fe2000e781270 */
[----:B0-----:R-:W-:Y:S01]  /*e960*/  VIADD R16, R12, UR9 ;  /* 0x000000090c107c36 */ /* 0x001fe20008000000 */
[----:B------:R0:W-:Y:S01]  /*e970*/  @P2 STG.E.U8 desc[UR24][R8.64], R21 ;  /* 0x0000001508002986 */ /* 0x0001e2000c101118 */
[----:B------:R-:W-:-:S02]  /*e980*/  ISETP.LT.AND P5, PT, R42, UR6, !P1 ;  /* 0x000000062a007c0c */ /* 0x000fc4000cfa1270 */
[----:B------:R-:W-:Y:S01]  /*e990*/  IADD3 R12, P2, PT, R12, R3, RZ ;  /* 0x000000030c0c7210 */ /* 0x000fe20007f5e0ff */
[----:B------:R1:W-:Y:S01]  /*e9a0*/  @P6 STG.E.U8 desc[UR24][R4.64], R19 ;  /* 0x0000001304006986 */ /* 0x0003e2000c101118 */
[----:B------:R-:W-:Y:S01]  /*e9b0*/  VIADD R15, R68, 0xc ;  /* 0x0000000c440f7836 */ /* 0x000fe20000000000 */
[----:B------:R-:W-:Y:S02]  /*e9c0*/  SHF.R.S32.HI R23, RZ, 0x1f, R16 ;  /* 0x0000001fff177819 */ /* 0x000fe40000011410 */
[----:B------:R-:W-:Y:S01]  /*e9d0*/  IADD3 R14, P6, PT, R16, R2, RZ ;  /* 0x00000002100e7210 */ /* 0x000fe20007fde0ff */
[----:B------:R-:W-:Y:S01]  /*e9e0*/  IMAD.X R13, R25, 0x1, R20, P2 ;  /* 0x00000001190d7824 */ /* 0x000fe200010e0614 */
[----:B------:R-:W-:Y:S02]  /*e9f0*/  ISETP.GE.AND P2, PT, R15, UR7, PT ;  /* 0x000000070f007c0c */ /* 0x000fe4000bf46270 */
[----:B0-----:R-:W-:Y:S01]  /*ea00*/  PRMT R21, R6, 0x7770, RZ ;  /* 0x0000777006157816 */ /* 0x001fe200000000ff */
[----:B------:R-:W-:Y:S01]  /*ea10*/  IMAD.X R15, R23, 0x1, R0, P6 ;  /* 0x00000001170f7824 */ /* 0x000fe200030e0600 */
[----:B------:R-:W-:-:S02]  /*ea20*/  PRMT R17, R10, 0x7771, RZ ;  /* 0x000077710a117816 */ /* 0x000fc400000000ff */
[----:B------:R-:W-:Y:S01]  /*ea30*/  ISETP.LT.AND P1, PT, R41, UR6, !P1 ;  /* 0x0000000629007c0c */ /* 0x000fe2000cf21270 */
[----:B------:R0:W-:Y:S01]  /*ea40*/  @P4 STG.E.U8 desc[UR24][R12.64], R21 ;  /* 0x000000150c004986 */ /* 0x0001e2000c101118 */
[C---:B-1----:R-:W-:Y:S01]  /*ea50*/  IADD3 R4, P4, PT, R16.reuse, R3, RZ ;  /* 0x0000000310047210 */ /* 0x042fe20007f9e0ff */
[----:B------:R-:W-:Y:S02]  /*ea60*/  VIADD R16, R16, UR9 ;  /* 0x0000000910107c36 */ /* 0x000fe40008000000 */
[----:B------:R1:W-:Y:S01]  /*ea70*/  @P5 STG.E.U8 desc[UR24][R14.64], R17 ;  /* 0x000000110e005986 */ /* 0x0003e2000c101118 */
[----:B------:R-:W-:Y:S01]  /*ea80*/  ISETP.LT.AND P5, PT, R42, UR6, !P0 ;  /* 0x000000062a007c0c */ /* 0x000fe2000c7a1270 */
[----:B------:R-:W-:Y:S01]  /*ea90*/  VIADD R18, R68, 0xb ;  /* 0x0000000b44127836 */ /* 0x000fe20000000000 */
[----:B------:R-:W-:Y:S01]  /*eaa0*/  PRMT R19, R6, 0x7771, RZ ;  /* 0x0000777106137816 */ /* 0x000fe200000000ff */
[----:B------:R-:W-:Y:S01]  /*eab0*/  VIADD R9, R68, 0xd ;  /* 0x0000000d44097836 */ /* 0x000fe20000000000 */
[----:B------:R-:W-:Y:S01]  /*eac0*/  IADD3 R8, P6, PT, R16, R2, RZ ;  /* 0x0000000210087210 */ /* 0x000fe20007fde0ff */
[----:B------:R-:W-:Y:S01]  /*ead0*/  IMAD.X R5, R23, 0x1, R20, P4 ;  /* 0x0000000117057824 */ /* 0x000fe200020e0614 */
[----:B------:R-:W-:-:S02]  /*eae0*/  SHF.R.S32.HI R23, RZ, 0x1f, R16 ;  /* 0x0000001fff177819 */ /* 0x000fc40000011410 */
[----:B------:R-:W-:Y:S02]  /*eaf0*/  ISETP.GE.AND P3, PT, R18, UR7, PT ;  /* 0x0000000712007c0c */ /* 0x000fe4000bf66270 */
[----:B------:R-:W-:Y:S01]  /*eb00*/  ISETP.GE.AND P4, PT, R9, UR7, PT ;  /* 0x0000000709007c0c */ /* 0x000fe2000bf86270 */
[----:B------:R2:W-:Y:S01]  /*eb10*/  @P1 STG.E.U8 desc[UR24][R4.64], R19 ;  /* 0x0000001304001986 */ /* 0x0005e2000c101118 */
[----:B------:R-:W-:Y:S01]  /*eb20*/  ISETP.LT.AND P0, PT, R41, UR6, !P0 ;  /* 0x0000000629007c0c */ /* 0x000fe2000c701270 */
[C---:B------:R-:W-:Y:S01]  /*eb30*/  IMAD.X R9, R23.reuse, 0x1, R0, P6 ;  /* 0x0000000117097824 */ /* 0x040fe200030e0600 */
[----:B0-----:R-:W-:Y:S01]  /*eb40*/  PRMT R21, R10, 0x7772, RZ ;  /* 0x000077720a157816 */ /* 0x001fe200000000ff */
[C---:B-1----:R-:W-:Y:S01]  /*eb50*/  VIADD R17, R16.reuse, UR9 ;  /* 0x0000000910117c36 */ /* 0x042fe20008000000 */
[----:B------:R-:W-:Y:S02]  /*eb60*/  IADD3 R12, P1, PT, R16, R3, RZ ;  /* 0x00000003100c7210 */ /* 0x000fe40007f3e0ff */
[----:B------:R-:W-:Y:S01]  /*eb70*/  ISETP.LT.AND P6, PT, R42, UR6, !P3 ;  /* 0x000000062a007c0c */ /* 0x000fe2000dfc1270 */
[----:B------:R0:W-:Y:S01]  /*eb80*/  @P5 STG.E.U8 desc[UR24][R8.64], R21 ;  /* 0x0000001508005986 */ /* 0x0001e2000c101118 */
[----:B------:R-:W-:Y:S01]  /*eb90*/  SHF.R.S32.HI R25, RZ, 0x1f, R17 ;  /* 0x0000001fff197819 */ /* 0x000fe20000011411 */
[----:B------:R-:W-:Y:S01]  /*eba0*/  IMAD.X R13, R23, 0x1, R20, P1 ;  /* 0x00000001170d7824 */ /* 0x000fe200008e0614 */
[----:B------:R-:W-:-:S02]  /*ebb0*/  IADD3 R14, P5, PT, R17, R2, RZ ;  /* 0x00000002110e7210 */ /* 0x000fc40007fbe0ff */
[----:B------:R-:W-:Y:S02]  /*ebc0*/  PRMT R23, R6, 0x7772, RZ ;  /* 0x0000777206177816 */ /* 0x000fe400000000ff */
[----:B--2---:R-:W-:Y:S01]  /*ebd0*/  PRMT R19, R10, 0x7773, RZ ;  /* 0x000077730a137816 */ /* 0x004fe200000000ff */
[----:B------:R-:W-:Y:S02]  /*ebe0*/  VIADD R10, R17, UR9 ;  /* 0x00000009110a7c36 */ /* 0x000fe40008000000 */
[----:B------:R-:W-:Y:S01]  /*ebf0*/  IMAD.X R15, R25, 0x1, R0, P5 ;  /* 0x00000001190f7824 */ /* 0x000fe200028e0600 */
[----:B------:R1:W-:Y:S01]  /*ec00*/  @P0 STG.E.U8 desc[UR24][R12.64], R23 ;  /* 0x000000170c000986 */ /* 0x0003e2000c101118 */
[----:B------:R-:W-:Y:S01]  /*ec10*/  IADD3 R4, P0, PT, R17, R3, RZ ;  /* 0x0000000311047210 */ /* 0x000fe20007f1e0ff */
[----:B0-----:R-:W-:Y:S01]  /*ec20*/  VIADD R9, R68, 0xf ;  /* 0x0000000f44097836 */ /* 0x001fe20000000000 */
[----:B------:R-:W-:Y:S01]  /*ec30*/  ISETP.LT.AND P5, PT, R41, UR6, !P3 ;  /* 0x0000000629007c0c */ /* 0x000fe2000dfa1270 */
[----:B------:R0:W-:Y:S01]  /*ec40*/  @P6 STG.E.U8 desc[UR24][R14.64], R19 ;  /* 0x000000130e006986 */ /* 0x0001e2000c101118 */
[----:B------:R-:W-:-:S02]  /*ec50*/  SHF.R.S32.HI R17, RZ, 0x1f, R10 ;  /* 0x0000001fff117819 */ /* 0x000fc4000001140a */
[----:B------:R-:W-:Y:S01]  /*ec60*/  IADD3 R8, P3, PT, R10, R2, RZ ;  /* 0x000000020a087210 */ /* 0x000fe20007f7e0ff */
[----:B------:R-:W-:Y:S01]  /*ec70*/  IMAD.X R5, R25, 0x1, R20, P0 ;  /* 0x0000000119057824 */ /* 0x000fe200000e0614 */
[----:B------:R-:W-:Y:S02]  /*ec80*/  ISETP.LT.AND P6, PT, R42, UR6, !P2 ;  /* 0x000000062a007c0c */ /* 0x000fe4000d7c1270 */
[----:B------:R-:W-:Y:S01]  /*ec90*/  ISETP.GE.AND P0, PT, R9, UR7, PT ;  /* 0x0000000709007c0c */ /* 0x000fe2000bf06270 */
[----:B------:R-:W-:Y:S01]  /*eca0*/  IMAD.X R9, R17, 0x1, R0, P3 ;  /* 0x0000000111097824 */ /* 0x000fe200018e0600 */
[----:B------:R-:W-:Y:S02]  /*ecb0*/  ISETP.LT.AND P3, PT, R41, UR6, !P2 ;  /* 0x0000000629007c0c */ /* 0x000fe4000d761270 */
[----:B-1----:R-:W-:Y:S01]  /*ecc0*/  PRMT R23, R6, 0x7773, RZ ;  /* 0x0000777306177816 */ /* 0x002fe200000000ff */
[----:B------:R-:W-:Y:S01]  /*ecd0*/  VIADD R16, R68, 0xe ;  /* 0x0000000e44107836 */ /* 0x000fe20000000000 */
[C---:B------:R-:W-:Y:S01]  /*ece0*/  IADD3 R12, P2, PT, R10.reuse, R3, RZ ;  /* 0x000000030a0c7210 */ /* 0x040fe20007f5e0ff */
[----:B------:R-:W-:Y:S01]  /*ecf0*/  VIADD R10, R10, UR9 ;  /* 0x000000090a0a7c36 */ /* 0x000fe20008000000 */
[----:B0-----:R-:W-:Y:S01]  /*ed00*/  PRMT R15, R11, 0x7770, RZ ;  /* 0x000077700b0f7816 */ /* 0x001fe200000000ff */
[----:B------:R0:W-:Y:S01]  /*ed10*/  @P5 STG.E.U8 desc[UR24][R4.64], R23 ;  /* 0x0000001704005986 */ /* 0x0001e2000c101118 */
[----:B------:R-:W-:Y:S01]  /*ed20*/  ISETP.LT.AND P5, PT, R42, UR6, !P4 ;  /* 0x000000062a007c0c */ /* 0x000fe2000e7a1270 */
[----:B------:R-:W-:Y:S01]  /*ed30*/  IMAD.X R13, R17, 0x1, R20, P2 ;  /* 0x00000001110d7824 */ /* 0x000fe200010e0614 */
[----:B------:R-:W-:Y:S01]  /*ed40*/  PRMT R21, R7, 0x7770, RZ ;  /* 0x0000777007157816 */ /* 0x000fe200000000ff */
[----:B------:R-:W-:Y:S01]  /*ed50*/  @P6 STG.E.U8 desc[UR24][R8.64], R15 ;  /* 0x0000000f08006986 */ /* 0x000fe2000c101118 */
[----:B------:R-:W-:-:S02]  /*ed60*/  ISETP.GE.AND P1, PT, R16, UR7, PT ;  /* 0x0000000710007c0c */ /* 0x000fc4000bf26270 */
[----:B------:R-:W-:Y:S02]  /*ed70*/  SHF.R.S32.HI R25, RZ, 0x1f, R10 ;  /* 0x0000001fff197819 */ /* 0x000fe4000001140a */
[----:B------:R-:W-:Y:S01]  /*ed80*/  IADD3 R16, P6, PT, R10, R2, RZ ;  /* 0x000000020a107210 */ /* 0x000fe20007fde0ff */
[C---:B------:R-:W-:Y:S02]  /*ed90*/  VIADD R6, R68.reuse, 0x10 ;  /* 0x0000001044067836 */ /* 0x040fe40000000000 */
[----:B0-----:R-:W-:Y:S01]  /*eda0*/  VIADD R4, R68, 0x11 ;  /* 0x0000001144047836 */ /* 0x001fe20000000000 */
[----:B------:R0:W-:Y:S01]  /*edb0*/  @P3 STG.E.U8 desc[UR24][R12.64], R21 ;  /* 0x000000150c003986 */ /* 0x0001e2000c101118 */
[----:B------:R-:W-:Y:S01]  /*edc0*/  ISETP.LT.AND P4, PT, R41, UR6, !P4 ;  /* 0x0000000629007c0c */ /* 0x000fe2000e781270 */
[----:B------:R-:W-:Y:S01]  /*edd0*/  IMAD.X R17, R25, 0x1, R0, P6 ;  /* 0x0000000119117824 */ /* 0x000fe200030e0600 */
[----:B------:R-:W-:Y:S01]  /*ede0*/  PRMT R19, R11, 0x7771, RZ ;  /* 0x000077710b137816 */ /* 0x000fe200000000ff */
[----:B------:R-:W1:Y:S01]  /*edf0*/  LDS.128 R12, [R40] ;  /* 0x00000000280c7984 */ /* 0x000e620000000c00 */
[----:B------:R-:W-:-:S02]  /*ee00*/  ISETP.GE.AND P3, PT, R4, UR7, PT ;  /* 0x0000000704007c0c */ /* 0x000fc4000bf66270 */
[----:B------:R-:W-:Y:S02]  /*ee10*/  IADD3 R4, P6, PT, R10, R3, RZ ;  /* 0x000000030a047210 */ /* 0x000fe40007fde0ff */
[----:B------:R-:W-:Y:S01]  /*ee20*/  ISETP.GE.AND P2, PT, R6, UR7, PT ;  /* 0x0000000706007c0c */ /* 0x000fe2000bf46270 */
[----:B------:R-:W-:Y:S01]  /*ee30*/  VIADD R6, R10, UR9 ;  /* 0x000000090a067c36 */ /* 0x000fe20008000000 */
[----:B------:R-:W-:Y:S01]  /*ee40*/  @P5 STG.E.U8 desc[UR24][R16.64], R19 ;  /* 0x0000001310005986 */ /* 0x000fe2000c101118 */
[----:B------:R-:W-:Y:S01]  /*ee50*/  ISETP.LT.AND P5, PT, R42, UR6, !P1 ;  /* 0x000000062a007c0c */ /* 0x000fe2000cfa1270 */
[----:B------:R-:W-:Y:S01]  /*ee60*/  IMAD.X R5, R25, 0x1, R20, P6 ;  /* 0x0000000119057824 */ /* 0x000fe200030e0614 */
[----:B0-----:R-:W-:Y:S01]  /*ee70*/  PRMT R21, R7, 0x7771, RZ ;  /* 0x0000777107157816 */ /* 0x001fe200000000ff */
[----:B------:R-:W-:Y:S01]  /*ee80*/  VIADD R9, R68, 0x12 ;  /* 0x0000001244097836 */ /* 0x000fe20000000000 */
[----:B------:R-:W-:Y:S01]  /*ee90*/  SHF.R.S32.HI R29, RZ, 0x1f, R6 ;  /* 0x0000001fff1d7819 */ /* 0x000fe20000011406 */
[----:B------:R-:W0:Y:S01]  /*eea0*/  LDS.128 R16, [R40+0x1000] ;  /* 0x0010000028107984 */ /* 0x000e220000000c00 */
[----:B------:R-:W-:-:S03]  /*eeb0*/  IADD3 R8, P6, PT, R6, R2, RZ ;  /* 0x0000000206087210 */ /* 0x000fc60007fde0ff */
[----:B------:R2:W-:Y:S01]  /*eec0*/  @P4 STG.E.U8 desc[UR24][R4.64], R21 ;  /* 0x0000001504004986 */ /* 0x0005e2000c101118 */
[----:B------:R-:W-:Y:S01]  /*eed0*/  ISETP.GE.AND P4, PT, R9, UR7, PT ;  /* 0x0000000709007c0c */ /* 0x000fe2000bf86270 */
[----:B------:R-:W-:Y:S01]  /*eee0*/  IMAD.X R9, R29, 0x1, R0, P6 ;  /* 0x000000011d097824 */ /* 0x000fe200030e0600 */
[----:B------:R-:W-:Y:S02]  /*eef0*/  PRMT R25, R11, 0x7772, RZ ;  /* 0x000077720b197816 */ /* 0x000fe400000000ff */
[----:B------:R-:W-:Y:S02]  /*ef00*/  ISETP.LT.AND P1, PT, R41, UR6, !P1 ;  /* 0x0000000629007c0c */ /* 0x000fe4000cf21270 */
[C---:B------:R-:W-:Y:S01]  /*ef10*/  IADD3 R10, P6, PT, R6.reuse, R3, RZ ;  /* 0x00000003060a7210 */ /* 0x040fe20007fde0ff */
[----:B------:R3:W-:Y:S01]  /*ef20*/  @P5 STG.E.U8 desc[UR24][R8.64], R25 ;  /* 0x0000001908005986 */ /* 0x0007e2000c101118 */
[----:B------:R-:W-:Y:S01]  /*ef30*/  PRMT R23, R11, 0x7773, RZ ;  /* 0x000077730b177816 */ /* 0x000fe200000000ff */
[----:B--2---:R-:W-:Y:S01]  /*ef40*/  VIADD R21, R6, UR9 ;  /* 0x0000000906157c36 */ /* 0x004fe20008000000 */
[----:B------:R-:W-:Y:S01]  /*ef50*/  ISETP.LT.AND P5, PT, R42, UR6, !P0 ;  /* 0x000000062a007c0c */ /* 0x000fe2000c7a1270 */
[----:B------:R-:W-:Y:S01]  /*ef60*/  IMAD.X R11, R29, 0x1, R20, P6 ;  /* 0x000000011d0b7824 */ /* 0x000fe200030e0614 */
[----:B------:R-:W-:-:S02]  /*ef70*/  PRMT R27, R7, 0x7773, RZ ;  /* 0x00007773071b7816 */ /* 0x000fc400000000ff */
[----:B------:R-:W-:Y:S02]  /*ef80*/  PRMT R29, R7, 0x7772, RZ ;  /* 0x00007772071d7816 */ /* 0x000fe400000000ff */
[----:B------:R-:W-:Y:S02]  /*ef90*/  SHF.R.S32.HI R7, RZ, 0x1f, R21 ;  /* 0x0000001fff077819 */ /* 0x000fe40000011415 */
[----:B------:R-:W-:Y:S01]  /*efa0*/  IADD3 R4, P6, PT, R21, R2, RZ ;  /* 0x0000000215047210 */ /* 0x000fe20007fde0ff */
[----:B------:R-:W-:Y:S01]  /*efb0*/  @P1 STG.E.U8 desc[UR24][R10.64], R29 ;  /* 0x0000001d0a001986 */ /* 0x000fe2000c101118 */
[----:B------:R-:W-:Y:S02]  /*efc0*/  ISETP.LT.AND P0, PT, R41, UR6, !P0 ;  /* 0x0000000629007c0c */ /* 0x000fe4000c701270 */
[----:B------:R-:W-:Y:S01]  /*efd0*/  IADD3 R6, P1, PT, R21, R3, RZ ;  /* 0x0000000315067210 */ /* 0x000fe20007f3e0ff */
[----:B------:R-:W-:Y:S02]  /*efe0*/  IMAD.X R5, R7, 0x1, R0, P6 ;  /* 0x0000000107057824 */ /* 0x000fe400030e0600 */
[----:B------:R-:W-:Y:S01]  /*eff0*/  VIADD R21, R21, UR9 ;  /* 0x0000000915157c36 */ /* 0x000fe20008000000 */
[----:B------:R-:W-:Y:S01]  /*f000*/  ISETP.LT.AND P6, PT, R42, UR6, !P2 ;  /* 0x000000062a007c0c */ /* 0x000fe2000d7c1270 */
[----:B---3--:R-:W-:Y:S01]  /*f010*/  VIADD R9, R68, 0x13 ;  /* 0x0000001344097836 */ /* 0x008fe20000000000 */
[----:B------:R2:W-:Y:S01]  /*f020*/  @P5 STG.E.U8 desc[UR24][R4.64], R23 ;  /* 0x0000001704005986 */ /* 0x0005e2000c101118 */
[----:B------:R-:W-:Y:S01]  /*f030*/  IMAD.X R7, R7, 0x1, R20, P1 ;  /* 0x0000000107077824 */ /* 0x000fe200008e0614 */
[----:B------:R-:W-:-:S02]  /*f040*/  SHF.R.S32.HI R31, RZ, 0x1f, R21 ;  /* 0x0000001fff1f7819 */ /* 0x000fc40000011415 */
[----:B------:R-:W-:Y:S02]  /*f050*/  IADD3 R8, P5, PT, R21, R2, RZ ;  /* 0x0000000215087210 */ /* 0x000fe40007fbe0ff */
[----:B------:R-:W-:Y:S01]  /*f060*/  ISETP.GE.AND P1, PT, R9, UR7, PT ;  /* 0x0000000709007c0c */ /* 0x000fe2000bf26270 */
[----:B------:R0:W-:Y:S01]  /*f070*/  @P0 STG.E.U8 desc[UR24][R6.64], R27 ;  /* 0x0000001b06000986 */ /* 0x0001e2000c101118 */
[----:B-1----:R-:W-:Y:S01]  /*f080*/  PRMT R25, R12, 0x7770, RZ ;  /* 0x000077700c197816 */ /* 0x002fe200000000ff */
[----:B------:R-:W-:Y:S01]  /*f090*/  IMAD.X R9, R31, 0x1, R0, P5 ;  /* 0x000000011f097824 */ /* 0x000fe200028e0600 */
[----:B------:R-:W-:Y:S01]  /*f0a0*/  ISETP.LT.AND P0, PT, R41, UR6, !P2 ;  /* 0x0000000629007c0c */ /* 0x000fe2000d701270 */
[C---:B------:R-:W-:Y:S01]  /*f0b0*/  VIADD R22, R21.reuse, UR9 ;  /* 0x0000000915167c36 */ /* 0x040fe20008000000 */
[----:B------:R-:W-:Y:S02]  /*f0c0*/  ISETP.LT.AND P5, PT, R42, UR6, !P3 ;  /* 0x000000062a007c0c */ /* 0x000fe4000dfa1270 */
[----:B------:R1:W-:Y:S01]  /*f0d0*/  @P6 STG.E.U8 desc[UR24][R8.64], R25 ;  /* 0x0000001908006986 */ /* 0x0003e2000c101118 */
[----:B--2---:R-:W-:-:S02]  /*f0e0*/  IADD3 R4, P2, PT, R21, R3, RZ ;  /* 0x0000000315047210 */ /* 0x004fc40007f5e0ff */
[----:B------:R-:W-:Y:S02]  /*f0f0*/  SHF.R.S32.HI R29, RZ, 0x1f, R22 ;  /* 0x0000001fff1d7819 */ /* 0x000fe40000011416 */
[----:B------:R-:W-:Y:S01]  /*f100*/  IADD3 R10, P6, PT, R22, R2, RZ ;  /* 0x00000002160a7210 */ /* 0x000fe20007fde0ff */
[----:B------:R-:W-:Y:S01]  /*f110*/  VIADD R21, R68, 0x14 ;  /* 0x0000001444157836 */ /* 0x000fe20000000000 */
[----:B0-----:R-:W-:Y:S01]  /*f120*/  PRMT R27, R16, 0x7770, RZ ;  /* 0x00007770101b7816 */ /* 0x001fe200000000ff */
[----:B------:R-:W-:Y:S01]  /*f130*/  IMAD.X R5, R31, 0x1, R20, P2 ;  /* 0x000000011f057824 */ /* 0x000fe200010e0614 */
[----:B------:R-:W-:Y:S01]  /*f140*/  PRMT R23, R12, 0x7771, RZ ;  /* 0x000077710c177816 */ /* 0x000fe200000000ff */
[----:B------:R-:W-:Y:S01]  /*f150*/  IMAD.X R11, R29, 0x1, R0, P6 ;  /* 0x000000011d0b7824 */ /* 0x000fe200030e0600 */
[----:B------:R-:W-:Y:S01]  /*f160*/  ISETP.GE.AND P2, PT, R21, UR7, PT ;  /* 0x0000000715007c0c */ /* 0x000fe2000bf46270 */
[C---:B------:R-:W-:Y:S01]  /*f170*/  VIADD R21, R22.reuse, UR9 ;  /* 0x0000000916157c36 */ /* 0x040fe20008000000 */
[----:B------:R-:W-:Y:S01]  /*f180*/  ISETP.LT.AND P3, PT, R41, UR6, !P3 ;  /* 0x0000000629007c0c */ /* 0x000fe2000df61270 */
[----:B------:R0:W-:Y:S01]  /*f190*/  @P0 STG.E.U8 desc[UR24][R4.64], R27 ;  /* 0x0000001b04000986 */ /* 0x0001e2000c101118 */
[----:B------:R-:W-:-:S03]  /*f1a0*/  IADD3 R6, P0, PT, R22, R3, RZ ;  /* 0x0000000316067210 */ /* 0x000fc60007f1e0ff */
[----:B------:R2:W-:Y:S01]  /*f1b0*/  @P5 STG.E.U8 desc[UR24][R10.64], R23 ;  /* 0x000000170a005986 */ /* 0x0005e2000c101118 */
[----:B------:R-:W-:Y:S01]  /*f1c0*/  ISETP.LT.AND P5, PT, R42, UR6, !P4 ;  /* 0x000000062a007c0c */ /* 0x000fe2000e7a1270 */
[----:B-1----:R-:W-:Y:S01]  /*f1d0*/  VIADD R9, R68, 0x15 ;  /* 0x0000001544097836 */ /* 0x002fe20000000000 */
[----:B------:R-:W-:Y:S02]  /*f1e0*/  SHF.R.S32.HI R25, RZ, 0x1f, R21 ;  /* 0x0000001fff197819 */ /* 0x000fe40000011415 */
[----:B------:R-:W-:Y:S01]  /*f1f0*/  IADD3 R8, P6, PT, R21, R2, RZ ;  /* 0x0000000215087210 */ /* 0x000fe20007fde0ff */
[----:B------:R-:W-:Y:S01]  /*f200*/  IMAD.X R7, R29, 0x1, R20, P0 ;  /* 0x000000011d077824 */ /* 0x000fe200000e0614 */
[----:B0-----:R-:W-:Y:S02]  /*f210*/  PRMT R27, R16, 0x7771, RZ ;  /* 0x00007771101b7816 */ /* 0x001fe400000000ff */
[----:B------:R-:W-:Y:S01]  /*f220*/  ISETP.GE.AND P0, PT, R9, UR7, PT ;  /* 0x0000000709007c0c */ /* 0x000fe2000bf06270 */
[----:B------:R-:W-:Y:S01]  /*f230*/  IMAD.X R9, R25, 0x1, R0, P6 ;  /* 0x0000000119097824 */ /* 0x000fe200030e0600 */
[----:B--2---:R-:W-:Y:S01]  /*f240*/  PRMT R23, R12, 0x7772, RZ ;  /* 0x000077720c177816 */ /* 0x004fe200000000ff */
[----:B------:R-:W-:Y:S01]  /*f250*/  @P3 STG.E.U8 desc[UR24][R6.64], R27 ;  /* 0x0000001b06003986 */ /* 0x000fe2000c101118 */
[C---:B------:R-:W-:Y:S01]  /*f260*/  IADD3 R4, P3, PT, R21.reuse, R3, RZ ;  /* 0x0000000315047210 */ /* 0x040fe20007f7e0ff */
[----:B------:R-:W-:Y:S01]  /*f270*/  VIADD R21, R21, UR9 ;  /* 0x0000000915157c36 */ /* 0x000fe20008000000 */
[----:B------:R-:W-:Y:S01]  /*f280*/  ISETP.LT.AND P4, PT, R41, UR6, !P4 ;  /* 0x0000000629007c0c */ /* 0x000fe2000e781270 */
[----:B------:R0:W-:Y:S01]  /*f290*/  @P5 STG.E.U8 desc[UR24][R8.64], R23 ;  /* 0x0000001708005986 */ /* 0x0001e2000c101118 */
[----:B------:R-:W-:Y:S01]  /*f2a0*/  ISETP.LT.AND P5, PT, R42, UR6, !P1 ;  /* 0x000000062a007c0c */ /* 0x000fe2000cfa1270 */
[----:B------:R-:W-:Y:S01]  /*f2b0*/  VIADD R11, R68, 0x16 ;  /* 0x00000016440b7836 */ /* 0x000fe20000000000 */
[----:B------:R-:W-:-:S02]  /*f2c0*/  SHF.R.S32.HI R29, RZ, 0x1f, R21 ;  /* 0x0000001fff1d7819 */ /* 0x000fc40000011415 */
[----:B------:R-:W-:Y:S01]  /*f2d0*/  IADD3 R10, P6, PT, R21, R2, RZ ;  /* 0x00000002150a7210 */ /* 0x000fe20007fde0ff */
[----:B------:R-:W-:Y:S01]  /*f2e0*/  IMAD.X R5, R25, 0x1, R20, P3 ;  /* 0x0000000119057824 */ /* 0x000fe200018e0614 */
[----:B------:R-:W-:Y:S02]  /*f2f0*/  PRMT R25, R16, 0x7772, RZ ;  /* 0x0000777210197816 */ /* 0x000fe400000000ff */
[----:B------:R-:W-:Y:S01]  /*f300*/  ISETP.GE.AND P3, PT, R11, UR7, PT ;  /* 0x000000070b007c0c */ /* 0x000fe2000bf66270 */
[----:B------:R-:W-:Y:S01]  /*f310*/  IMAD.X R11, R29, 0x1, R0, P6 ;  /* 0x000000011d0b7824 */ /* 0x000fe200030e0600 */
[----:B0-----:R-:W-:Y:S01]  /*f320*/  PRMT R23, R12, 0x7773, RZ ;  /* 0x000077730c177816 */ /* 0x001fe200000000ff */
[----:B------:R-:W-:Y:S01]  /*f330*/  VIADD R12, R21, UR9 ;  /* 0x00000009150c7c36 */ /* 0x000fe20008000000 */
[----:B------:R-:W-:Y:S01]  /*f340*/  ISETP.LT.AND P1, PT, R41, UR6, !P1 ;  /* 0x0000000629007c0c */ /* 0x000fe2000cf21270 */
[----:B------:R0:W-:Y:S01]  /*f350*/  @P4 STG.E.U8 desc[UR24][R4.64], R25 ;  /* 0x0000001904004986 */ /* 0x0001e2000c101118 */
[----:B------:R-:W-:-:S02]  /*f360*/  ISETP.LT.AND P6, PT, R42, UR6, !P2 ;  /* 0x000000062a007c0c */ /* 0x000fc4000d7c1270 */
[----:B------:R-:W-:Y:S01]  /*f370*/  IADD3 R6, P4, PT, R21, R3, RZ ;  /* 0x0000000315067210 */ /* 0x000fe20007f9e0ff */
[----:B------:R1:W-:Y:S01]  /*f380*/  @P5 STG.E.U8 desc[UR24][R10.64], R23 ;  /* 0x000000170a005986 */ /* 0x0003e2000c101118 */
[----:B------:R-:W-:Y:S02]  /*f390*/  SHF.R.S32.HI R27, RZ, 0x1f, R12 ;  /* 0x0000001fff1b7819 */ /* 0x000fe4000001140c */
[----:B------:R-:W-:Y:S01]  /*f3a0*/  IADD3 R8, P5, PT, R12, R2, RZ ;  /* 0x000000020c087210 */ /* 0x000fe20007fbe0ff */
[----:B------:R-:W-:Y:S01]  /*f3b0*/  IMAD.X R7, R29, 0x1, R20, P4 ;  /* 0x000000011d077824 */ /* 0x000fe200020e0614 */
[----:B------:R-:W-:Y:S02]  /*f3c0*/  PRMT R21, R13, 0x7770, RZ ;  /* 0x000077700d157816 */ /* 0x000fe400000000ff */
[----:B0-----:R-:W-:Y:S01]  /*f3d0*/  PRMT R25, R16, 0x7773, RZ ;  /* 0x0000777310197816 */ /* 0x001fe200000000ff */
[----:B------:R-:W-:Y:S01]  /*f3e0*/  IMAD.X R9, R27, 0x1, R0, P5 ;  /* 0x000000011b097824 */ /* 0x000fe200028e0600 */
[----:B------:R-:W-:Y:S01]  /*f3f0*/  ISETP.LT.AND P5, PT, R41, UR6, !P2 ;  /* 0x0000000629007c0c */ /* 0x000fe2000d7a1270 */
[----:B------:R-:W-:-:S02]  /*f400*/  VIADD R16, R12, UR9 ;  /* 0x000000090c107c36 */ /* 0x000fc40008000000 */
[----:B------:R-:W-:Y:S01]  /*f410*/  @P1 STG.E.U8 desc[UR24][R6.64], R25 ;  /* 0x0000001906001986 */ /* 0x000fe2000c101118 */
[----:B------:R-:W-:Y:S01]  /*f420*/  IADD3 R4, P1, PT, R12, R3, RZ ;  /* 0x000000030c047210 */ /* 0x000fe20007f3e0ff */
[----:B-1----:R-:W-:Y:S02]  /*f430*/  VIADD R11, R68, 0x18 ;  /* 0x00000018440b7836 */ /* 0x002fe40000000000 */
[----:B------:R0:W-:Y:S01]  /*f440*/  @P6 STG.E.U8 desc[UR24][R8.64], R21 ;  /* 0x0000001508006986 */ /* 0x0001e2000c101118 */
[----:B------:R-:W-:Y:S02]  /*f450*/  ISETP.LT.AND P6, PT, R42, UR6, !P0 ;  /* 0x000000062a007c0c */ /* 0x000fe4000c7c1270 */
[----:B------:R-:W-:Y:S02]  /*f460*/  SHF.R.S32.HI R29, RZ, 0x1f, R16 ;  /* 0x0000001fff1d7819 */ /* 0x000fe40000011410 */
[----:B------:R-:W-:Y:S01]  /*f470*/  IADD3 R10, P2, PT, R16, R2, RZ ;  /* 0x00000002100a7210 */ /* 0x000fe20007f5e0ff */
[----:B------:R-:W-:Y:S01]  /*f480*/  IMAD.X R5, R27, 0x1, R20, P1 ;  /* 0x000000011b057824 */ /* 0x000fe200008e0614 */
[----:B------:R-:W-:-:S02]  /*f490*/  ISETP.GE.AND P1, PT, R11, UR7, PT ;  /* 0x000000070b007c0c */ /* 0x000fc4000bf26270 */
[----:B------:R-:W-:Y:S01]  /*f4a0*/  PRMT R23, R17, 0x7770, RZ ;  /* 0x0000777011177816 */ /* 0x000fe200000000ff */
[----:B------:R-:W-:Y:S01]  /*f4b0*/  IMAD.X R11, R29, 0x1, R0, P2 ;  /* 0x000000011d0b7824 */ /* 0x000fe200010e0600 */
[----:B------:R-:W-:Y:S02]  /*f4c0*/  ISETP.LT.AND P2, PT, R41, UR6, !P0 ;  /* 0x0000000629007c0c */ /* 0x000fe4000c741270 */
[----:B0-----:R-:W-:Y:S02]  /*f4d0*/  PRMT R21, R13, 0x7771, RZ ;  /* 0x000077710d157816 */ /* 0x001fe400000000ff */
[C---:B------:R-:W-:Y:S01]  /*f4e0*/  IADD3 R6, P0, PT, R16.reuse, R3, RZ ;  /* 0x0000000310067210 */ /* 0x040fe20007f1e0ff */
[----:B------:R-:W-:Y:S01]  /*f4f0*/  VIADD R16, R16, UR9 ;  /* 0x0000000910107c36 */ /* 0x000fe20008000000 */
[----:B------:R0:W-:Y:S01]  /*f500*/  @P5 STG.E.U8 desc[UR24][R4.64], R23 ;  /* 0x0000001704005986 */ /* 0x0001e2000c101118 */
[----:B------:R-:W-:Y:S01]  /*f510*/  ISETP.LT.AND P5, PT, R42, UR6, !P3 ;  /* 0x000000062a007c0c */ /* 0x000fe2000dfa1270 */
[----:B------:R-:W-:-:S02]  /*f520*/  VIADD R9, R68, 0x19 ;  /* 0x0000001944097836 */ /* 0x000fc40000000000 */
[----:B------:R1:W-:Y:S01]  /*f530*/  @P6 STG.E.U8 desc[UR24][R10.64], R21 ;  /* 0x000000150a006986 */ /* 0x0003e2000c101118 */
[----:B------:R-:W-:Y:S01]  /*f540*/  VIADD R22, R68, 0x17 ;  /* 0x0000001744167836 */ /* 0x000fe20000000000 */
[----:B------:R-:W-:Y:S02]  /*f550*/  SHF.R.S32.HI R27, RZ, 0x1f, R16 ;  /* 0x0000001fff1b7819 */ /* 0x000fe40000011410 */
[----:B------:R-:W-:Y:S01]  /*f560*/  IADD3 R8, P6, PT, R16, R2, RZ ;  /* 0x0000000210087210 */ /* 0x000fe20007fde0ff */
[----:B------:R-:W-:Y:S01]  /*f570*/  IMAD.X R7, R29, 0x1, R20, P0 ;  /* 0x000000011d077824 */ /* 0x000fe200000e0614 */
[----:B------:R-:W-:Y:S02]  /*f580*/  PRMT R25, R17, 0x7771, RZ ;  /* 0x0000777111197816 */ /* 0x000fe400000000ff */
[----:B------:R-:W-:Y:S01]  /*f590*/  ISETP.GE.AND P0, PT, R9, UR7, PT ;  /* 0x0000000709007c0c */ /* 0x000fe2000bf06270 */
[----:B------:R-:W-:Y:S01]  /*f5a0*/  IMAD.X R9, R27, 0x1, R0, P6 ;  /* 0x000000011b097824 */ /* 0x000fe200030e0600 */
[----:B------:R-:W-:-:S02]  /*f5b0*/  ISETP.GE.AND P4, PT, R22, UR7, PT ;  /* 0x0000000716007c0c */ /* 0x000fc4000bf86270 */
[----:B0-----:R-:W-:Y:S01]  /*f5c0*/  PRMT R23, R13, 0x7772, RZ ;  /* 0x000077720d177816 */ /* 0x001fe200000000ff */
[----:B------:R-:W-:Y:S01]  /*f5d0*/  VIADD R12, R16, UR9 ;  /* 0x00000009100c7c36 */ /* 0x000fe20008000000 */
[----:B------:R0:W-:Y:S01]  /*f5e0*/  @P2 STG.E.U8 desc[UR24][R6.64], R25 ;  /* 0x0000001906002986 */ /* 0x0001e2000c101118 */
[----:B------:R-:W-:Y:S02]  /*f5f0*/  ISETP.LT.AND P3, PT, R41, UR6, !P3 ;  /* 0x0000000629007c0c */ /* 0x000fe4000df61270 */
[----:B------:R-:W-:Y:S01]  /*f600*/  ISETP.LT.AND P2, PT, R42, UR6, !P4 ;  /* 0x000000062a007c0c */ /* 0x000fe2000e741270 */
[----:B------:R2:W-:Y:S01]  /*f610*/  @P5 STG.E.U8 desc[UR24][R8.64], R23 ;  /* 0x0000001708005986 */ /* 0x0005e2000c101118 */
[----:B------:R-:W-:Y:S02]  /*f620*/  IADD3 R4, P5, PT, R16, R3, RZ ;  /* 0x0000000310047210 */ /* 0x000fe40007fbe0ff */
[----:B------:R-:W-:Y:S02]  /*f630*/  SHF.R.S32.HI R29, RZ, 0x1f, R12 ;  /* 0x0000001fff1d7819 */ /* 0x000fe4000001140c */
[----:B-1----:R-:W-:Y:S01]  /*f640*/  IADD3 R10, P6, PT, R12, R2, RZ ;  /* 0x000000020c0a7210 */ /* 0x002fe20007fde0ff */
[----:B------:R-:W-:Y:S01]  /*f650*/  IMAD.X R5, R27, 0x1, R20, P5 ;  /* 0x000000011b057824 */ /* 0x000fe200028e0614 */
[----:B------:R-:W-:-:S02]  /*f660*/  PRMT R21, R13, 0x7773, RZ ;  /* 0x000077730d157816 */ /* 0x000fc400000000ff */
[----:B0-----:R-:W-:Y:S01]  /*f670*/  PRMT R25, R17, 0x7772, RZ ;  /* 0x0000777211197816 */ /* 0x001fe200000000ff */
[----:B------:R-:W-:Y:S01]  /*f680*/  IMAD.X R11, R29, 0x1, R0, P6 ;  /* 0x000000011d0b7824 */ /* 0x000fe200030e0600 */
[----:B------:R-:W-:Y:S01]  /*f690*/  ISETP.LT.AND P4, PT, R41, UR6, !P4 ;  /* 0x0000000629007c0c */ /* 0x000fe2000e781270 */
[----:B------:R-:W-:Y:S02]  /*f6a0*/  VIADD R13, R12, UR9 ;  /* 0x000000090c0d7c36 */ /* 0x000fe40008000000 */
[----:B------:R0:W-:Y:S01]  /*f6b0*/  @P3 STG.E.U8 desc[UR24][R4.64], R25 ;  /* 0x0000001904003986 */ /* 0x0001e2000c101118 */
[----:B------:R-:W-:Y:S01]  /*f6c0*/  ISETP.LT.AND P3, PT, R42, UR6, !P1 ;  /* 0x000000062a007c0c */ /* 0x000fe2000cf61270 */
[----:B--2---:R-:W-:Y:S02]  /*f6d0*/  VIADD R9, R68, 0x1b ;  /* 0x0000001b44097836 */ /* 0x004fe40000000000 */
[----:B------:R1:W-:Y:S01]  /*f6e0*/  @P2 STG.E.U8 desc[UR24][R10.64], R21 ;  /* 0x000000150a002986 */ /* 0x0003e2000c101118 */
[----:B------:R-:W-:-:S02]  /*f6f0*/  IADD3 R6, P2, PT, R12, R3, RZ ;  /* 0x000000030c067210 */ /* 0x000fc40007f5e0ff */
[----:B------:R-:W-:Y:S02]  /*f700*/  SHF.R.S32.HI R23, RZ, 0x1f, R13 ;  /* 0x0000001fff177819 */ /* 0x000fe4000001140d */
[----:B------:R-:W-:Y:S01]  /*f710*/  IADD3 R8, P6, PT, R13, R2, RZ ;  /* 0x000000020d087210 */ /* 0x000fe20007fde0ff */
[----:B------:R-:W-:Y:S01]  /*f720*/  IMAD.X R7, R29, 0x1, R20, P2 ;  /* 0x000000011d077824 */ /* 0x000fe200010e0614 */
[----:B------:R-:W-:Y:S02]  /*f730*/  ISETP.GE.AND P2, PT, R9, UR7, PT ;  /* 0x0000000709007c0c */ /* 0x000fe4000bf46270 */
[----:B0-----:R-:W-:Y:S01]  /*f740*/  PRMT R25, R17, 0x7773, RZ ;  /* 0x0000777311197816 */ /* 0x001fe200000000ff */
[----:B------:R-:W-:Y:S01]  /*f750*/  IMAD.X R9, R23, 0x1, R0, P6 ;  /* 0x0000000117097824 */ /* 0x000fe200030e0600 */
[----:B------:R-:W-:Y:S02]  /*f760*/  PRMT R17, R14, 0x7770, RZ ;  /* 0x000077700e117816 */ /* 0x000fe400000000ff */
[----:B------:R-:W-:Y:S01]  /*f770*/  ISETP.LT.AND P1, PT, R41, UR6, !P1 ;  /* 0x0000000629007c0c */ /* 0x000fe2000cf21270 */
[----:B------:R0:W-:Y:S04]  /*f780*/  @P4 STG.E.U8 desc[UR24][R6.64], R25 ;  /* 0x0000001906004986 */ /* 0x0001e8000c101118 */
[----:B------:R2:W-:Y:S01]  /*f790*/  @P3 STG.E.U8 desc[UR24][R8.64], R17 ;  /* 0x0000001108003986 */ /* 0x0005e2000c101118 */
[C---:B------:R-:W-:Y:S01]  /*f7a0*/  IADD3 R4, P3, PT, R13.reuse, R3, RZ ;  /* 0x000000030d047210 */ /* 0x040fe20007f7e0ff */
[----:B------:R-:W-:Y:S01]  /*f7b0*/  VIADD R13, R13, UR9 ;  /* 0x000000090d0d7c36 */ /* 0x000fe20008000000 */
[----:B------:R-:W-:Y:S01]  /*f7c0*/  ISETP.LT.AND P4, PT, R42, UR6, !P0 ;  /* 0x000000062a007c0c */ /* 0x000fe2000c781270 */
[----:B------:R-:W-:-:S02]  /*f7d0*/  VIADD R16, R68, 0x1a ;  /* 0x0000001a44107836 */ /* 0x000fc40000000000 */
[----:B-1----:R-:W-:Y:S01]  /*f7e0*/  VIADD R11, R68, 0x1c ;  /* 0x0000001c440b7836 */ /* 0x002fe20000000000 */
[----:B------:R-:W-:Y:S01]  /*f7f0*/  SHF.R.S32.HI R27, RZ, 0x1f, R13 ;  /* 0x0000001fff1b7819 */ /* 0x000fe2000001140d */
[----:B------:R-:W-:Y:S01]  /*f800*/  IMAD.X R5, R23, 0x1, R20, P3 ;  /* 0x0000000117057824 */ /* 0x000fe200018e0614 */
[----:B------:R-:W-:Y:S02]  /*f810*/  PRMT R23, R18, 0x7770, RZ ;  /* 0x0000777012177816 */ /* 0x000fe400000000ff */
[----:B------:R-:W-:Y:S02]  /*f820*/  IADD3 R10, P6, PT, R13, R2, RZ ;  /* 0x000000020d0a7210 */ /* 0x000fe40007fde0ff */
[----:B------:R-:W-:Y:S01]  /*f830*/  ISETP.GE.AND P5, PT, R16, UR7, PT ;  /* 0x0000000710007c0c */ /* 0x000fe2000bfa6270 */
[----:B------:R1:W-:Y:S01]  /*f840*/  @P1 STG.E.U8 desc[UR24][R4.64], R23 ;  /* 0x0000001704001986 */ /* 0x0003e2000c101118 */
[----:B------:R-:W-:Y:S01]  /*f850*/  ISETP.GE.AND P3, PT, R11, UR7, PT ;  /* 0x000000070b007c0c */ /* 0x000fe2000bf66270 */
[----:B------:R-:W-:Y:S01]  /*f860*/  IMAD.X R11, R27, 0x1, R0, P6 ;  /* 0x000000011b0b7824 */ /* 0x000fe200030e0600 */
[----:B------:R-:W-:Y:S01]  /*f870*/  PRMT R21, R14, 0x7771, RZ ;  /* 0x000077710e157816 */ /* 0x000fe200000000ff */
[----:B------:R-:W-:Y:S01]  /*f880*/  VIADD R12, R13, UR9 ;  /* 0x000000090d0c7c36 */ /* 0x000fe20008000000 */
[----:B------:R-:W-:-:S02]  /*f890*/  ISETP.LT.AND P1, PT, R41, UR6, !P0 ;  /* 0x0000000629007c0c */ /* 0x000fc4000c721270 */
[----:B------:R-:W-:Y:S01]  /*f8a0*/  ISETP.LT.AND P6, PT, R42, UR6, !P5 ;  /* 0x000000062a007c0c */ /* 0x000fe2000efc1270 */
[----:B------:R3:W-:Y:S01]  /*f8b0*/  @P4 STG.E.U8 desc[UR24][R10.64], R21 ;  /* 0x000000150a004986 */ /* 0x0007e2000c101118 */
[-C--:B0-----:R-:W-:Y:S01]  /*f8c0*/  IADD3 R6, P0, PT, R13, R3.reuse, RZ ;  /* 0x000000030d067210 */ /* 0x081fe20007f1e0ff */
[----:B------:R-:W-:Y:S01]  /*f8d0*/  VIADD R13, R68, 0x1d ;  /* 0x0000001d440d7836 */ /* 0x000fe20000000000 */
[----:B------:R-:W-:Y:S02]  /*f8e0*/  SHF.R.S32.HI R25, RZ, 0x1f, R12 ;  /* 0x0000001fff197819 */ /* 0x000fe4000001140c */
[----:B--2---:R-:W-:Y:S01]  /*f8f0*/  IADD3 R8, P4, PT, R12, R2, RZ ;  /* 0x000000020c087210 */ /* 0x004fe20007f9e0ff */
[----:B------:R-:W-:Y:S01]  /*f900*/  IMAD.X R7, R27, 0x1, R20, P0 ;  /* 0x000000011b077824 */ /* 0x000fe200000e0614 */
[----:B-1----:R-:W-:Y:S02]  /*f910*/  PRMT R23, R18, 0x7771, RZ ;  /* 0x0000777112177816 */ /* 0x002fe400000000ff */
[----:B------:R-:W-:Y:S01]  /*f920*/  PRMT R17, R14, 0x7772, RZ ;  /* 0x000077720e117816 */ /* 0x000fe200000000ff */
[----:B------:R-:W-:Y:S01]  /*f930*/  IMAD.X R9, R25, 0x1, R0, P4 ;  /* 0x0000000119097824 */ /* 0x000fe200020e0600 */
[----:B------:R-:W-:Y:S01]  /*f940*/  ISETP.GE.AND P0, PT, R13, UR7, PT ;  /* 0x000000070d007c0c */ /* 0x000fe2000bf06270 */
[C---:B------:R-:W-:Y:S01]  /*f950*/  VIADD R13, R12.reuse, UR9 ;  /* 0x000000090c0d7c36 */ /* 0x040fe20008000000 */
[----:B------:R-:W-:Y:S01]  /*f960*/  ISETP.LT.AND P4, PT, R41, UR6, !P5 ;  /* 0x0000000629007c0c */ /* 0x000fe2000ef81270 */
[----:B------:R0:W-:Y:S01]  /*f970*/  @P1 STG.E.U8 desc[UR24][R6.64], R23 ;  /* 0x0000001706001986 */ /* 0x0001e2000c101118 */
[----:B------:R-:W-:Y:S01]  /*f980*/  IADD3 R4, P1, PT, R12, R3, RZ ;  /* 0x000000030c047210 */ /* 0x000fe20007f3e0ff */
[----:B---3--:R-:W-:Y:S01]  /*f990*/  VIADD R11, R68, 0x1e ;  /* 0x0000001e440b7836 */ /* 0x008fe20000000000 */
[----:B------:R-:W-:Y:S01]  /*f9a0*/  ISETP.LT.AND P5, PT, R42, UR6, !P2 ;  /* 0x000000062a007c0c */ /* 0x000fe2000d7a1270 */
[----:B------:R1:W-:Y:S01]  /*f9b0*/  @P6 STG.E.U8 desc[UR24][R8.64], R17 ;  /* 0x0000001108006986 */ /* 0x0003e2000c101118 */
[----:B------:R-:W-:-:S02]  /*f9c0*/  SHF.R.S32.HI R27, RZ, 0x1f, R13 ;  /* 0x0000001fff1b7819 */ /* 0x000fc4000001140d */
[----:B------:R-:W-:Y:S01]  /*f9d0*/  IADD3 R10, P6, PT, R13, R2, RZ ;  /* 0x000000020d0a7210 */ /* 0x000fe20007fde0ff */
[----:B------:R-:W-:Y:S01]  /*f9e0*/  IMAD.X R5, R25, 0x1, R20, P1 ;  /* 0x0000000119057824 */ /* 0x000fe200008e0614 */
[----:B------:R-:W-:Y:S02]  /*f9f0*/  PRMT R21, R18, 0x7772, RZ ;  /* 0x0000777212157816 */ /* 0x000fe400000000ff */
[----:B------:R-:W-:Y:S02]  /*fa00*/  ISETP.LT.AND P2, PT, R41, UR6, !P2 ;  /* 0x0000000629007c0c */ /* 0x000fe4000d741270 */
[----:B------:R-:W-:Y:S01]  /*fa10*/  ISETP.GE.AND P1, PT, R11, UR7, PT ;  /* 0x000000070b007c0c */ /* 0x000fe2000bf26270 */
[----:B------:R-:W-:Y:S01]  /*fa20*/  IMAD.X R11, R27, 0x1, R0, P6 ;  /* 0x000000011b0b7824 */ /* 0x000fe200030e0600 */
[C---:B0-----:R-:W-:Y:S01]  /*fa30*/  IADD3 R6, P6, PT, R13.reuse, R3, RZ ;  /* 0x000000030d067210 */ /* 0x041fe20007fde0ff */
[----:B------:R-:W-:Y:S01]  /*fa40*/  VIADD R13, R13, UR9 ;  /* 0x000000090d0d7c36 */ /* 0x000fe20008000000 */
[----:B-1----:R-:W-:Y:S01]  /*fa50*/  PRMT R17, R14, 0x7773, RZ ;  /* 0x000077730e117816 */ /* 0x002fe200000000ff */
[----:B------:R0:W-:Y:S01]  /*fa60*/  @P4 STG.E.U8 desc[UR24][R4.64], R21 ;  /* 0x0000001504004986 */ /* 0x0001e2000c101118 */
[----:B------:R-:W-:Y:S01]  /*fa70*/  ISETP.LT.AND P4, PT, R42, UR6, !P3 ;  /* 0x000000062a007c0c */ /* 0x000fe2000df81270 */
[----:B------:R-:W-:Y:S01]  /*fa80*/  IMAD.X R7, R27, 0x1, R20, P6 ;  /* 0x000000011b077824 */ /* 0x000fe200030e0614 */
[----:B------:R-:W-:Y:S01]  /*fa90*/  ISETP.LT.AND P3, PT, R41, UR6, !P3 ;  /* 0x0000000629007c0c */ /* 0x000fe2000df61270 */
[----:B------:R1:W-:Y:S01]  /*faa0*/  @P5 STG.E.U8 desc[UR24][R10.64], R17 ;  /* 0x000000110a005986 */ /* 0x0003e2000c101118 */
[----:B------:R-:W-:-:S02]  /*fab0*/  PRMT R23, R18, 0x7773, RZ ;  /* 0x0000777312177816 */ /* 0x000fc400000000ff */
[----:B------:R-:W-:Y:S02]  /*fac0*/  SHF.R.S32.HI R25, RZ, 0x1f, R13 ;  /* 0x0000001fff197819 */ /* 0x000fe4000001140d */
[CC--:B------:R-:W-:Y:S01]  /*fad0*/  IADD3 R8, P5, PT, R13.reuse, R2.reuse, RZ ;  /* 0x000000020d087210 */ /* 0x0c0fe20007fbe0ff */
[----:B0-----:R-:W-:Y:S01]  /*fae0*/  VIADD R5, R68, 0x1f ;  /* 0x0000001f44057836 */ /* 0x001fe20000000000 */
[----:B------:R-:W-:Y:S01]  /*faf0*/  IADD3 R4, P6, PT, R13, R3, RZ ;  /* 0x000000030d047210 */ /* 0x000fe20007fde0ff */
[----:B------:R0:W-:Y:S02]  /*fb00*/  @P2 STG.E.U8 desc[UR24][R6.64], R23 ;  /* 0x0000001706002986 */ /* 0x0001e4000c101118 */
[----:B------:R-:W-:Y:S01]  /*fb10*/  IMAD.X R9, R25, 0x1, R0, P5 ;  /* 0x0000000119097824 */ /* 0x000fe200028e0600 */
[----:B-1----:R-:W-:Y:S02]  /*fb20*/  PRMT R17, R15, 0x7770, RZ ;  /* 0x000077700f117816 */ /* 0x002fe400000000ff */
[----:B------:R-:W-:Y:S01]  /*fb30*/  ISETP.GE.AND P2, PT, R5, UR7, PT ;  /* 0x0000000705007c0c */ /* 0x000fe2000bf46270 */
[----:B------:R-:W-:Y:S01]  /*fb40*/  IMAD.X R5, R25, 0x1, R20, P6 ;  /* 0x0000000119057824 */ /* 0x000fe200030e0614 */
[----:B------:R-:W-:Y:S01]  /*fb50*/  PRMT R21, R19, 0x7770, RZ ;  /* 0x0000777013157816 */ /* 0x000fe200000000ff */
[----:B------:R-:W-:Y:S01]  /*fb60*/  VIADD R10, R13, UR9 ;  /* 0x000000090d0a7c36 */ /* 0x000fe20008000000 */
[----:B------:R1:W-:Y:S04]  /*fb70*/  @P4 STG.E.U8 desc[UR24][R8.64], R17 ;  /* 0x0000001108004986 */ /* 0x0003e8000c101118 */
[----:B------:R2:W-:Y:S01]  /*fb80*/  @P3 STG.E.U8 desc[UR24][R4.64], R21 ;  /* 0x0000001504003986 */ /* 0x0005e2000c101118 */
[----:B------:R-:W-:Y:S01]  /*fb90*/  SHF.R.S32.HI R11, RZ, 0x1f, R10 ;  /* 0x0000001fff0b7819 */ /* 0x000fe2000001140a */
[C---:B------:R-:W-:Y:S01]  /*fba0*/  VIADD R12, R10.reuse, UR9 ;  /* 0x000000090a0c7c36 */ /* 0x040fe20008000000 */
[----:B0-----:R-:W-:-:S02]  /*fbb0*/  IADD3 R6, P3, PT, R10, R2, RZ ;  /* 0x000000020a067210 */ /* 0x001fc40007f7e0ff */
[-C--:B------:R-:W-:Y:S01]  /*fbc0*/  IADD3 R10, P4, PT, R10, R3.reuse, RZ ;  /* 0x000000030a0a7210 */ /* 0x080fe20007f9e0ff */
[C---:B------:R-:W-:Y:S01]  /*fbd0*/  VIADD R13, R12.reuse, UR9 ;  /* 0x000000090c0d7c36 */ /* 0x040fe20008000000 */
[----:B------:R-:W-:Y:S01]  /*fbe0*/  SHF.R.S32.HI R23, RZ, 0x1f, R12 ;  /* 0x0000001fff177819 */ /* 0x000fe2000001140c */
[C---:B------:R-:W-:Y:S01]  /*fbf0*/  IMAD.X R7, R11.reuse, 0x1, R0, P3 ;  /* 0x000000010b077824 */ /* 0x040fe200018e0600 */
[CC--:B-1----:R-:W-:Y:S01]  /*fc00*/  IADD3 R8, P3, PT, R12.reuse, R2.reuse, RZ ;  /* 0x000000020c087210 */ /* 0x0c2fe20007f7e0ff */
[----:B------:R-:W-:Y:S01]  /*fc10*/  IMAD.X R11, R11, 0x1, R20, P4 ;  /* 0x000000010b0b7824 */ /* 0x000fe200020e0614 */
[----:B------:R-:W-:Y:S02]  /*fc20*/  IADD3 R2, P4, PT, R13, R2, RZ ;  /* 0x000000020d027210 */ /* 0x000fe40007f9e0ff */
[-C--:B--2---:R-:W-:Y:S01]  /*fc30*/  IADD3 R4, P6, PT, R12, R3.reuse, RZ ;  /* 0x000000030c047210 */ /* 0x084fe20007fde0ff */
[----:B------:R-:W-:Y:S01]  /*fc40*/  IMAD.X R9, R23, 0x1, R0, P3 ;  /* 0x0000000117097824 */ /* 0x000fe200018e0600 */
[----:B------:R-:W-:-:S02]  /*fc50*/  IADD3 R12, P3, PT, R13, R3, RZ ;  /* 0x000000030d0c7210 */ /* 0x000fc40007f7e0ff */
[----:B------:R-:W-:Y:S01]  /*fc60*/  SHF.R.S32.HI R13, RZ, 0x1f, R13 ;  /* 0x0000001fff0d7819 */ /* 0x000fe2000001140d */
[----:B------:R-:W-:Y:S01]  /*fc70*/  IMAD.X R5, R23, 0x1, R20, P6 ;  /* 0x0000000117057824 */ /* 0x000fe200030e0614 */
[C---:B------:R-:W-:Y:S02]  /*fc80*/  ISETP.LT.AND P5, PT, R42.reuse, UR6, !P0 ;  /* 0x000000062a007c0c */ /* 0x040fe4000c7a1270 */
[----:B------:R-:W-:Y:S01]  /*fc90*/  ISETP.LT.AND P0, PT, R41, UR6, !P0 ;  /* 0x0000000629007c0c */ /* 0x000fe2000c701270 */
[----:B------:R-:W-:Y:S01]  /*fca0*/  IMAD.X R3, R13, 0x1, R0, P4 ;  /* 0x000000010d037824 */ /* 0x000fe200020e0600 */
[C---:B------:R-:W-:Y:S02]  /*fcb0*/  ISETP.LT.AND P6, PT, R42.reuse, UR6, !P1 ;  /* 0x000000062a007c0c */ /* 0x040fe4000cfc1270 */
[----:B------:R-:W-:Y:S02]  /*fcc0*/  ISETP.LT.AND P1, PT, R41, UR6, !P1 ;  /* 0x0000000629007c0c */ /* 0x000fe4000cf21270 */
[----:B------:R-:W-:-:S02]  /*fcd0*/  ISETP.LT.AND P4, PT, R42, UR6, !P2 ;  /* 0x000000062a007c0c */ /* 0x000fc4000d781270 */
[----:B------:R-:W-:Y:S02]  /*fce0*/  ISETP.LT.AND P2, PT, R41, UR6, !P2 ;  /* 0x0000000629007c0c */ /* 0x000fe4000d741270 */
[C---:B------:R-:W-:Y:S02]  /*fcf0*/  PRMT R17, R15.reuse, 0x7773, RZ ;  /* 0x000077730f117816 */ /* 0x040fe400000000ff */
[C---:B------:R-:W-:Y:S02]  /*fd00*/  PRMT R21, R15.reuse, 0x7772, RZ ;  /* 0x000077720f157816 */ /* 0x040fe400000000ff */
[----:B------:R-:W-:Y:S02]  /*fd10*/  PRMT R15, R15, 0x7771, RZ ;  /* 0x000077710f0f7816 */ /* 0x000fe400000000ff */
[C---:B------:R-:W-:Y:S02]  /*fd20*/  PRMT R25, R19.reuse, 0x7771, RZ ;  /* 0x0000777113197816 */ /* 0x040fe400000000ff */
[----:B------:R-:W-:-:S02]  /*fd30*/  PRMT R23, R19, 0x7773, RZ ;  /* 0x0000777313177816 */ /* 0x000fc400000000ff */
[----:B------:R-:W-:Y:S01]  /*fd40*/  PRMT R19, R19, 0x7772, RZ ;  /* 0x0000777213137816 */ /* 0x000fe200000000ff */
[----:B------:R-:W-:Y:S01]  /*fd50*/  IMAD.X R13, R13, 0x1, R20, P3 ;  /* 0x000000010d0d7824 */ /* 0x000fe200018e0614 */
[----:B------:R0:W-:Y:S04]  /*fd60*/  @P5 STG.E.U8 desc[UR24][R6.64], R15 ;  /* 0x0000000f06005986 */ /* 0x0001e8000c101118 */
[----:B------:R0:W-:Y:S04]  /*fd70*/  @P0 STG.E.U8 desc[UR24][R10.64], R25 ;  /* 0x000000190a000986 */ /* 0x0001e8000c101118 */
[----:B------:R0:W-:Y:S04]  /*fd80*/  @P6 STG.E.U8 desc[UR24][R8.64], R21 ;  /* 0x0000001508006986 */ /* 0x0001e8000c101118 */
[----:B------:R0:W-:Y:S04]  /*fd90*/  @P1 STG.E.U8 desc[UR24][R4.64], R19 ;  /* 0x0000001304001986 */ /* 0x0001e8000c101118 */
[----:B------:R0:W-:Y:S04]  /*fda0*/  @P4 STG.E.U8 desc[UR24][R2.64], R17 ;  /* 0x0000001102004986 */ /* 0x0001e8000c101118 */
[----:B------:R0:W-:Y:S01]  /*fdb0*/  @P2 STG.E.U8 desc[UR24][R12.64], R23 ;  /* 0x000000170c002986 */ /* 0x0001e2000c101118 */
[----:B------:R-:W-:Y:S06]  /*fdc0*/  BAR.SYNC.DEFER_BLOCKING 0x0 ;  /* 0x0000000000007b1d */ /* 0x000fec0000010000 */
[----:B------:R-:W-:Y:S05]  /*fdd0*/  BRA.U UP0, `(.L_x_13) ;  /* 0x0000000100a07547 */ /* 0x000fea000b800000 */
[----:B------:R-:W1:Y:S01]  /*fde0*/  S2UR UR5, SR_CgaCtaId ;  /* 0x00000000000579c3 */ /* 0x000e620000008800 */
[----:B------:R-:W-:Y:S01]  /*fdf0*/  NOP ;  /* 0x0000000000007918 */ /* 0x000fe20000000000 */
[----:B------:R-:W-:Y:S01]  /*fe00*/  UMOV UR4, 0x50 ;  /* 0x0000005000047882 */ /* 0x000fe20000000000 */
[----:B------:R-:W-:Y:S02]  /*fe10*/  IMAD.U32 R0, RZ, RZ, UR8 ;  /* 0x00000008ff007e24 */ /* 0x000fe4000f8e00ff */
[----:B0-----:R-:W-:Y:S02]  /*fe20*/  IMAD.MOV.U32 R3, RZ, RZ, 0xf ;  /* 0x0000000fff037424 */ /* 0x001fe400078e00ff */
[----:B------:R-:W-:Y:S01]  /*fe30*/  IMAD.MOV.U32 R7, RZ, RZ, 0x1 ;  /* 0x00000001ff077424 */ /* 0x000fe200078e00ff */
[----:B------:R-:W-:-:S04]  /*fe40*/  LOP3.LUT R0, R0, 0xffff, RZ, 0xc0, !PT ;  /* 0x0000ffff00007812 */ /* 0x000fc800078ec0ff */
[----:B------:R-:W-:-:S05]  /*fe50*/  SHF.R.U32.HI R0, RZ, 0x5, R0 ;  /* 0x00000005ff007819 */ /* 0x000fca0000011600 */
[----:B------:R-:W-:Y:S01]  /*fe60*/  VIADD R2, R0, 0x10 ;  /* 0x0000001000027836 */ /* 0x000fe20000000000 */
[----:B------:R-:W-:Y:S01]  /*fe70*/  SHF.L.U32 R0, R3, R0, RZ ;  /* 0x0000000003007219 */ /* 0x000fe200000006ff */
[----:B-1----:R-:W-:-:S03]  /*fe80*/  ULEA UR6, UR5, UR4, 0x18 ;  /* 0x0000000405067291 */ /* 0x002fc6000f8ec0ff */
[----:B------:R-:W-:-:S04]  /*fe90*/  SHF.L.U32 R3, R7, R2, RZ ;  /* 0x0000000207037219 */ /* 0x000fc800000006ff */
[----:B------:R-:W-:Y:S02]  /*fea0*/  LOP3.LUT R0, R3, R0, RZ, 0xfc, !PT ;  /* 0x0000000003007212 */ /* 0x000fe400078efcff */
[----:B------:R-:W0:Y:S02]  /*feb0*/  LDS R5, [UR6] ;  /* 0x00000006ff057984 */ /* 0x000e240008000800 */
[C---:B------:R-:W-:Y:S02]  /*fec0*/  LOP3.LUT R2, R0.reuse, 0xffff, RZ, 0xc0, !PT ;  /* 0x0000ffff00027812 */ /* 0x040fe400078ec0ff */
[----:B0-----:R-:W-:-:S04]  /*fed0*/  LOP3.LUT R3, R0, 0xffff, R5, 0x80, !PT ;  /* 0x0000ffff00037812 */ /* 0x001fc800078e8005 */
[----:B------:R-:W-:-:S13]  /*fee0*/  ISETP.NE.AND P0, PT, R3, R2, PT ;  /* 0x000000020300720c */ /* 0x000fda0003f05270 */
[----:B------:R-:W-:Y:S05]  /*fef0*/  @P0 BRA `(.L_x_14) ;  /* 0x0000000000500947 */ /* 0x000fea0003800000 */
[----:B------:R-:W-:Y:S02]  /*ff00*/  SHF.R.U32.HI R5, RZ, 0x10, R5 ;  /* 0x00000010ff057819 */ /* 0x000fe40000011605 */
[----:B------:R-:W-:-:S04]  /*ff10*/  SHF.R.U32.HI R2, RZ, 0x10, R0 ;  /* 0x00000010ff027819 */ /* 0x000fc80000011600 */
[----:B------:R-:W-:-:S04]  /*ff20*/  LOP3.LUT R5, R5, R2, RZ, 0xc0, !PT ;  /* 0x0000000205057212 */ /* 0x000fc800078ec0ff */
[----:B------:R-:W-:-:S13]  /*ff30*/  ISETP.NE.AND P0, PT, R5, R2, PT ;  /* 0x000000020500720c */ /* 0x000fda0003f05270 */
[----:B------:R-:W-:Y:S05]  /*ff40*/  @P0 BRA `(.L_x_15) ;  /* 0x0000000000300947 */ /* 0x000fea0003800000 */
[----:B------:R-:W-:Y:S01]  /*ff50*/  R2UR UR4, R0 ;  /* 0x00000000000472ca */ /* 0x000fe200000e0000 */
[----:B------:R-:W-:Y:S01]  /*ff60*/  VOTEU.ANY UR5, UPT, PT ;  /* 0x0000000000057886 */ /* 0x000fe200038e0100 */
[----:B------:R-:W0:Y:S01]  /*ff70*/  S2R R0, SR_LANEID ;  /* 0x0000000000007919 */ /* 0x000e220000000000 */
[----:B------:R-:W-:-:S10]  /*ff80*/  UFLO.U32 UR5, UR5 ;  /* 0x00000005000572bd */ /* 0x000fd400080e0000 */
[----:B------:R-:W-:-:S06]  /*ff90*/  ULOP3.LUT UR4, URZ, UR4, URZ, 0x33, !UPT ;  /* 0x00000004ff047292 */ /* 0x000fcc000f8e33ff */
[----:B------:R-:W-:-:S04]  /*ffa0*/  IMAD.U32 R2, RZ, RZ, UR4 ;  /* 0x00000004ff027e24 */ /* 0x000fc8000f8e00ff */
[----:B------:R-:W1:Y:S02]  /*ffb0*/  REDUX UR7, R2 ;  /* 0x00000000020773c4 */ /* 0x000e640000000000 */
[----:B------:R2:W-:Y:S01]  /*ffc0*/  UTCATOMSWS.AND URZ, UR4 ;  /* 0x0000000400ff79e3 */ /* 0x0005e20008000000 */
[----:B0-----:R-:W-:Y:S01]  /*ffd0*/  ISETP.EQ.U32.AND P0, PT, R0, UR5, PT ;  /* 0x0000000500007c0c */ /* 0x001fe2000bf02070 */
[----:B-1----:R-:W-:-:S12]  /*ffe0*/  IMAD.U32 R0, RZ, RZ, UR7 ;  /* 0x00000007ff007e24 */ /* 0x002fd8000f8e00ff */
[----:B------:R2:W-:Y:S01]  /*fff0*/  @P0 ATOMS.AND RZ, [UR6], R0 ;  /* 0x00000000ffff098c */ /* 0x0005e2000a800006 */
[----:B------:R-:W-:Y:S05]  /*10000*/  BRA `(.L_x_13) ;  /* 0x0000000000147947 */ /* 0x000fea0003800000 */
.L_x_15:
[----:B------:R-:W-:-:S07]  /*10010*/  MOV R2, 0x10030 ;  /* 0x0001003000027802 */ /* 0x000fce0000000f00 */
[----:B------:R-:W-:Y:S05]  /*10020*/  CALL.REL.NOINC `($__internal_0_$__cuda_sm10x_tcgen05_guardrail_trap_col_being_dealloced_not_returned_by_alloc) ;  /* 0x00000000002c7944 */ /* 0x000fea0003c00000 */
[----:B------:R-:W-:Y:S05]  /*10030*/  BRA `(.L_x_13) ;  /* 0x0000000000087947 */ /* 0x000fea0003800000 */
.L_x_14:
[----:B------:R-:W-:-:S07]  /*10040*/  MOV R2, 0x10060 ;  /* 0x0001006000027802 */ /* 0x000fce0000000f00 */
[----:B------:R-:W-:Y:S05]  /*10050*/  CALL.REL.NOINC `($__internal_2_$__cuda_sm10x_tcgen05_guardrail_trap_unallocated_columns_being_dealloced) ;  /* 0x0000000000387944 */ /* 0x000fea0003c00000 */
.L_x_13:
[----:B------:R-:W-:Y:S01]  /*10060*/  NOP ;  /* 0x0000000000007918 */ /* 0x000fe20000000000 */
[----:B--2---:R-:W-:Y:S05]  /*10070*/  EXIT ;  /* 0x000000000000794d */ /* 0x004fea0003800000 */
.L_x_8:
[----:B------:R-:W1:Y:S02]  /*10080*/  SYNCS.PHASECHK.TRANS64.TRYWAIT P2, [UR12], R124 ;  /* 0x0000007cff0075a7 */ /* 0x000e64000804110c */
[----:B-1----:R-:W-:Y:S05]  /*10090*/  @!P2 BRA `(.L_x_8) ;  /* 0xfffffffc00f8a947 */ /* 0x002fea000383ffff */
[----:B------:R-:W-:Y:S05]  /*100a0*/  BRA `(.L_x_16) ;  /* 0xffffff9c00107947 */ /* 0x000fea000383ffff */
.L_x_12:
[----:B------:R-:W1:Y:S02]  /*100b0*/  SYNCS.PHASECHK.TRANS64.TRYWAIT P1, [UR12], R0 ;  /* 0x00000000ff0075a7 */ /* 0x000e64000802110c */
[----:B-1----:R-:W-:Y:S05]  /*100c0*/  @!P1 BRA `(.L_x_12) ;  /* 0xfffffffc00f89947 */ /* 0x002fea000383ffff */
[----:B------:R-:W-:Y:S05]  /*100d0*/  BRA `(.L_x_11) ;  /* 0xffffffdc00287947 */ /* 0x000fea000383ffff */
        .weak           $__internal_0_$__cuda_sm10x_tcgen05_guardrail_trap_col_being_dealloced_not_returned_by_alloc
        .type           $__internal_0_$__cuda_sm10x_tcgen05_guardrail_trap_col_being_dealloced_not_returned_by_alloc,@function
        .size           $__internal_0_$__cuda_sm10x_tcgen05_guardrail_trap_col_being_dealloced_not_returned_by_alloc,($__internal_1_$__cuda_sm10x_tcgen05_guardrail_trap_phase_invalid_during_alloc - $__internal_0_$__cuda_sm10x_tcgen05_guardrail_trap_col_being_dealloced_not_returned_by_alloc)
$__internal_0_$__cuda_sm10x_tcgen05_guardrail_trap_col_being_dealloced_not_returned_by_alloc:
[----:B------:R-:W-:Y:S05]  /*100e0*/  BPT.TRAP 0x1 ;  /* 0x000000040000795c */ /* 0x000fea0000300000 */
[----:B------:R-:W-:-:S04]  /*100f0*/  IMAD.MOV.U32 R3, RZ, RZ, 0x0 ;  /* 0x00000000ff037424 */ /* 0x000fc800078e00ff */
[----:B------:R-:W-:Y:S05]  /*10100*/  RET.REL.NODEC R2 `(matmul_kernel) ;  /* 0xfffffefc02bc7950 */ /* 0x000fea0003c3ffff */
        .weak           $__internal_1_$__cuda_sm10x_tcgen05_guardrail_trap_phase_invalid_during_alloc
        .type           $__internal_1_$__cuda_sm10x_tcgen05_guardrail_trap_phase_invalid_during_alloc,@function
        .size           $__internal_1_$__cuda_sm10x_tcgen05_guardrail_trap_phase_invalid_during_alloc,($__internal_2_$__cuda_sm10x_tcgen05_guardrail_trap_unallocated_columns_being_dealloced - $__internal_1_$__cuda_sm10x_tcgen05_guardrail_trap_phase_invalid_during_alloc)
$__internal_1_$__cuda_sm10x_tcgen05_guardrail_trap_phase_invalid_during_alloc:
[----:B------:R-:W-:Y:S05]  /*10110*/  BPT.TRAP 0x1 ;  /* 0x000000040000795c */ /* 0x000fea0000300000 */
[----:B------:R-:W-:-:S04]  /*10120*/  IMAD.MOV.U32 R3, RZ, RZ, 0x0 ;  /* 0x00000000ff037424 */ /* 0x000fc800078e00ff */
[----:B------:R-:W-:Y:S05]  /*10130*/  RET.REL.NODEC R2 `(matmul_kernel) ;  /* 0xfffffefc02b07950 */ /* 0x000fea0003c3ffff */
        .weak           $__internal_2_$__cuda_sm10x_tcgen05_guardrail_trap_unallocated_columns_being_dealloced
        .type           $__internal_2_$__cuda_sm10x_tcgen05_guardrail_trap_unallocated_columns_being_dealloced,@function
        .size           $__internal_2_$__cuda_sm10x_tcgen05_guardrail_trap_unallocated_columns_being_dealloced,(.L_x_20 - $__internal_2_$__cuda_sm10x_tcgen05_guardrail_trap_unallocated_columns_being_dealloced)
$__internal_2_$__cuda_sm10x_tcgen05_guardrail_trap_unallocated_columns_being_dealloced:
[----:B------:R-:W-:Y:S05]  /*10140*/  BPT.TRAP 0x1 ;  /* 0x000000040000795c */ /* 0x000fea0000300000 */
[----:B------:R-:W-:-:S04]  /*10150*/  IMAD.MOV.U32 R3, RZ, RZ, 0x0 ;  /* 0x00000000ff037424 */ /* 0x000fc800078e00ff */
[----:B------:R-:W-:Y:S05]  /*10160*/  RET.REL.NODEC R2 `(matmul_kernel) ;  /* 0xfffffefc02a47950 */ /* 0x000fea0003c3ffff */
.L_x_17:
[----:B------:R-:W-:-:S00]  /*10170*/  BRA `(.L_x_17) ;  /* 0xfffffffc00fc7947 */ /* 0x000fc0000383ffff */
[----:B------:R-:W-:-:S00]  /*10180*/  NOP ;  /* 0x0000000000007918 */ /* 0x000fc00000000000 */
[----:B------:R-:W-:-:S00]  /*10190*/  NOP ;  /* 0x0000000000007918 */ /* 0x000fc00000000000 */
[----:B------:R-:W-:-:S00]  /*101a0*/  NOP ;  /* 0x0000000000007918 */ /* 0x000fc00000000000 */
[----:B------:R-:W-:-:S00]  /*101b0*/  NOP ;  /* 0x0000000000007918 */ /* 0x000fc00000000000 */
[----:B------:R-:W-:-:S00]  /*101c0*/  NOP ;  /* 0x0000000000007918 */ /* 0x000fc00000000000 */
[----:B------:R-:W-:-:S00]  /*101d0*/  NOP ;  /* 0x0000000000007918 */ /* 0x000fc00000000000 */
[----:B------:R-:W-:-:S00]  /*101e0*/  NOP ;  /* 0x0000000000007918 */ /* 0x000fc00000000000 */
[----:B------:R-:W-:-:S00]  /*101f0*/  NOP ;  /* 0x0000000000007918 */ /* 0x000fc00000000000 */
.L_x_20:


//--------------------- .nv.shared.matmul_kernel  --------------------------
	.section	.nv.shared.matmul_kernel,"aw",@nobits
	.sectionflags	@""
	.align	16
	.zero		1024


//--------------------- .nv.shared.reserved.0     --------------------------
	.section	.nv.shared.reserved.0,"aw",@nobits
	.align	8
	.weak		__nv_reservedSMEM_offset_0_alias
	.size		__nv_reservedSMEM_offset_0_alias, 0, 64
	.other		__nv_reservedSMEM_offset_0_alias,@"STO_CUDA_RESERVED_SHARED STV_DEFAULT"
__nv_reservedSMEM_offset_0_alias:
	.zero		0
.nv.shared.reserved.0:
	.zero		64
	.weak		__nv_reservedSMEM_allocation_phase
	.type		__nv_reservedSMEM_allocation_phase,@object
	.size		__nv_reservedSMEM_allocation_phase,(.L_0 - __nv_reservedSMEM_allocation_phase)
__nv_reservedSMEM_allocation_phase:
	.zero		1
.L_0:
	.zero		7
	.weak		__nv_reservedSMEM_devtool_atexit_pc
	.type		__nv_reservedSMEM_devtool_atexit_pc,@object
	.size		__nv_reservedSMEM_devtool_atexit_pc,(__nv_reservedSMEM_allocation_mask - __nv_reservedSMEM_devtool_atexit_pc)
__nv_reservedSMEM_devtool_atexit_pc:
	.zero		8
	.weak		__nv_reservedSMEM_allocation_mask
	.type		__nv_reservedSMEM_allocation_mask,@object
	.size		__nv_reservedSMEM_allocation_mask,(.L_2 - __nv_reservedSMEM_allocation_mask)
__nv_reservedSMEM_allocation_mask:
	.zero		4
.L_2:


//--------------------- .nv.constant0.matmul_kernel --------------------------
	.section	.nv.constant0.matmul_kernel,"a",@progbits
	.sectionflags	@""
	.align	4
.nv.constant0.matmul_kernel:
	.zero		976


//--------------------- SYMBOLS --------------------------

	.type		.nv.reservedSmem.offset0,@object
	.size		.nv.reservedSmem.offset0,0x4
	.type		.nv.reservedSmem.cap,@object
	.size		.nv.reservedSmem.cap,0x4
